//
// Generated by NVIDIA NVVM Compiler
//
// Compiler Build ID: CL-36424714
// Cuda compilation tools, release 13.0, V13.0.88
// Based on NVVM 20.0.0
//

.version 9.0
.target sm_100
.address_size 64

	// .globl	_Z8baselineILi1EEvPfS0_i
// _ZZ15shared_pipelineILi2ELi1EEvPfS0_iE1d has been demoted
// _ZZ15shared_pipelineILi3ELi1EEvPfS0_iE1d has been demoted
// _ZZ15shared_pipelineILi4ELi1EEvPfS0_iE1d has been demoted
// _ZZ19warp_specialize_regILi1EEvPfS0_iE1d has been demoted
// _ZZ22warp_specialize_sharedILi2ELi1EEvPfS0_iE1d has been demoted
// _ZZ22warp_specialize_sharedILi2ELi1EEvPfS0_iE3bar has been demoted
// _ZZ22warp_specialize_sharedILi3ELi1EEvPfS0_iE1d has been demoted
// _ZZ22warp_specialize_sharedILi3ELi1EEvPfS0_iE3bar has been demoted
// _ZZ22warp_specialize_sharedILi4ELi1EEvPfS0_iE1d has been demoted
// _ZZ22warp_specialize_sharedILi4ELi1EEvPfS0_iE3bar has been demoted
// _ZZ25warp_specialize_shared_v2ILi2ELi1EEvPfS0_iE1d has been demoted
// _ZZ25warp_specialize_shared_v2ILi2ELi1EEvPfS0_iE3bar has been demoted
// _ZZ25warp_specialize_shared_v2ILi3ELi1EEvPfS0_iE1d has been demoted
// _ZZ25warp_specialize_shared_v2ILi3ELi1EEvPfS0_iE3bar has been demoted
// _ZZ25warp_specialize_shared_v2ILi4ELi1EEvPfS0_iE1d has been demoted
// _ZZ25warp_specialize_shared_v2ILi4ELi1EEvPfS0_iE3bar has been demoted
// _ZZ15shared_pipelineILi2ELi2EEvPfS0_iE1d has been demoted
// _ZZ15shared_pipelineILi3ELi2EEvPfS0_iE1d has been demoted
// _ZZ15shared_pipelineILi4ELi2EEvPfS0_iE1d has been demoted
// _ZZ19warp_specialize_regILi2EEvPfS0_iE1d has been demoted
// _ZZ22warp_specialize_sharedILi2ELi2EEvPfS0_iE1d has been demoted
// _ZZ22warp_specialize_sharedILi2ELi2EEvPfS0_iE3bar has been demoted
// _ZZ22warp_specialize_sharedILi3ELi2EEvPfS0_iE1d has been demoted
// _ZZ22warp_specialize_sharedILi3ELi2EEvPfS0_iE3bar has been demoted
// _ZZ22warp_specialize_sharedILi4ELi2EEvPfS0_iE1d has been demoted
// _ZZ22warp_specialize_sharedILi4ELi2EEvPfS0_iE3bar has been demoted
// _ZZ25warp_specialize_shared_v2ILi2ELi2EEvPfS0_iE1d has been demoted
// _ZZ25warp_specialize_shared_v2ILi2ELi2EEvPfS0_iE3bar has been demoted
// _ZZ25warp_specialize_shared_v2ILi3ELi2EEvPfS0_iE1d has been demoted
// _ZZ25warp_specialize_shared_v2ILi3ELi2EEvPfS0_iE3bar has been demoted
// _ZZ25warp_specialize_shared_v2ILi4ELi2EEvPfS0_iE1d has been demoted
// _ZZ25warp_specialize_shared_v2ILi4ELi2EEvPfS0_iE3bar has been demoted
// _ZZ15shared_pipelineILi2ELi3EEvPfS0_iE1d has been demoted
// _ZZ15shared_pipelineILi3ELi3EEvPfS0_iE1d has been demoted
// _ZZ15shared_pipelineILi4ELi3EEvPfS0_iE1d has been demoted
// _ZZ19warp_specialize_regILi3EEvPfS0_iE1d has been demoted
// _ZZ22warp_specialize_sharedILi2ELi3EEvPfS0_iE1d has been demoted
// _ZZ22warp_specialize_sharedILi2ELi3EEvPfS0_iE3bar has been demoted
// _ZZ22warp_specialize_sharedILi3ELi3EEvPfS0_iE1d has been demoted
// _ZZ22warp_specialize_sharedILi3ELi3EEvPfS0_iE3bar has been demoted
// _ZZ22warp_specialize_sharedILi4ELi3EEvPfS0_iE1d has been demoted
// _ZZ22warp_specialize_sharedILi4ELi3EEvPfS0_iE3bar has been demoted
// _ZZ25warp_specialize_shared_v2ILi2ELi3EEvPfS0_iE1d has been demoted
// _ZZ25warp_specialize_shared_v2ILi2ELi3EEvPfS0_iE3bar has been demoted
// _ZZ25warp_specialize_shared_v2ILi3ELi3EEvPfS0_iE1d has been demoted
// _ZZ25warp_specialize_shared_v2ILi3ELi3EEvPfS0_iE3bar has been demoted
// _ZZ25warp_specialize_shared_v2ILi4ELi3EEvPfS0_iE1d has been demoted
// _ZZ25warp_specialize_shared_v2ILi4ELi3EEvPfS0_iE3bar has been demoted
// _ZZ15shared_pipelineILi2ELi4EEvPfS0_iE1d has been demoted
// _ZZ15shared_pipelineILi3ELi4EEvPfS0_iE1d has been demoted
// _ZZ15shared_pipelineILi4ELi4EEvPfS0_iE1d has been demoted
// _ZZ19warp_specialize_regILi4EEvPfS0_iE1d has been demoted
// _ZZ22warp_specialize_sharedILi2ELi4EEvPfS0_iE1d has been demoted
// _ZZ22warp_specialize_sharedILi2ELi4EEvPfS0_iE3bar has been demoted
// _ZZ22warp_specialize_sharedILi3ELi4EEvPfS0_iE1d has been demoted
// _ZZ22warp_specialize_sharedILi3ELi4EEvPfS0_iE3bar has been demoted
// _ZZ22warp_specialize_sharedILi4ELi4EEvPfS0_iE1d has been demoted
// _ZZ22warp_specialize_sharedILi4ELi4EEvPfS0_iE3bar has been demoted
// _ZZ25warp_specialize_shared_v2ILi2ELi4EEvPfS0_iE1d has been demoted
// _ZZ25warp_specialize_shared_v2ILi2ELi4EEvPfS0_iE3bar has been demoted
// _ZZ25warp_specialize_shared_v2ILi3ELi4EEvPfS0_iE1d has been demoted
// _ZZ25warp_specialize_shared_v2ILi3ELi4EEvPfS0_iE3bar has been demoted
// _ZZ25warp_specialize_shared_v2ILi4ELi4EEvPfS0_iE1d has been demoted
// _ZZ25warp_specialize_shared_v2ILi4ELi4EEvPfS0_iE3bar has been demoted

.visible .entry _Z8baselineILi1EEvPfS0_i(
	.param .u64 .ptr .align 1 _Z8baselineILi1EEvPfS0_i_param_0,
	.param .u64 .ptr .align 1 _Z8baselineILi1EEvPfS0_i_param_1,
	.param .u32 _Z8baselineILi1EEvPfS0_i_param_2
)
{
	.reg .pred 	%p<4>;
	.reg .b32 	%r<11>;
	.reg .b32 	%f<11>;
	.reg .b64 	%rd<9>;

	ld.param.u64 	%rd2, [_Z8baselineILi1EEvPfS0_i_param_0];
	ld.param.u64 	%rd3, [_Z8baselineILi1EEvPfS0_i_param_1];
	ld.param.u32 	%r5, [_Z8baselineILi1EEvPfS0_i_param_2];
	mov.u32 	%r6, %tid.x;
	mov.u32 	%r7, %ctaid.x;
	shl.b32 	%r8, %r7, 8;
	add.s32 	%r1, %r8, %r6;
	setp.ge.s32 	%p1, %r1, %r5;
	mov.f32 	%f10, 0f00000000;
	@%p1 bra 	$L__BB0_3;
	mov.u32 	%r9, %nctaid.x;
	shl.b32 	%r2, %r9, 8;
	cvta.to.global.u64 	%rd1, %rd2;
	mov.f32 	%f10, 0f00000000;
	mov.u32 	%r10, %r1;
$L__BB0_2:
	mul.wide.s32 	%rd4, %r10, 4;
	add.s64 	%rd5, %rd1, %rd4;
	ld.global.nc.f32 	%f6, [%rd5];
	fma.rn.f32 	%f7, %f6, %f6, %f6;
	add.f32 	%f8, %f7, 0f00000000;
	add.f32 	%f10, %f10, %f8;
	add.s32 	%r10, %r10, %r2;
	setp.lt.s32 	%p2, %r10, %r5;
	@%p2 bra 	$L__BB0_2;
$L__BB0_3:
	setp.ge.s32 	%p3, %r1, %r5;
	@%p3 bra 	$L__BB0_5;
	cvta.to.global.u64 	%rd6, %rd3;
	mul.wide.s32 	%rd7, %r1, 4;
	add.s64 	%rd8, %rd6, %rd7;
	st.global.f32 	[%rd8], %f10;
$L__BB0_5:
	ret;

}
	// .globl	_Z12reg_pipelineILi2ELi1EEvPfS0_i
.visible .entry _Z12reg_pipelineILi2ELi1EEvPfS0_i(
	.param .u64 .ptr .align 1 _Z12reg_pipelineILi2ELi1EEvPfS0_i_param_0,
	.param .u64 .ptr .align 1 _Z12reg_pipelineILi2ELi1EEvPfS0_i_param_1,
	.param .u32 _Z12reg_pipelineILi2ELi1EEvPfS0_i_param_2
)
{
	.local .align 8 .b8 	__local_depot1[8];
	.reg .b64 	%SP;
	.reg .b64 	%SPL;
	.reg .pred 	%p<19>;
	.reg .b32 	%r<80>;
	.reg .b32 	%f<88>;
	.reg .b64 	%rd<26>;

	mov.u64 	%SPL, __local_depot1;
	ld.param.u64 	%rd5, [_Z12reg_pipelineILi2ELi1EEvPfS0_i_param_0];
	ld.param.u64 	%rd4, [_Z12reg_pipelineILi2ELi1EEvPfS0_i_param_1];
	ld.param.u32 	%r46, [_Z12reg_pipelineILi2ELi1EEvPfS0_i_param_2];
	cvta.to.global.u64 	%rd1, %rd5;
	add.u64 	%rd2, %SPL, 0;
	mov.u32 	%r1, %tid.x;
	mov.u32 	%r2, %ctaid.x;
	mov.u32 	%r3, %nctaid.x;
	shl.b32 	%r4, %r2, 8;
	add.s32 	%r5, %r4, %r1;
	setp.lt.s32 	%p1, %r5, %r46;
	@%p1 bra 	$L__BB1_1;
	bra.uni 	$L__BB1_2;
$L__BB1_1:
	mul.wide.s32 	%rd7, %r5, 4;
	add.s64 	%rd8, %rd1, %rd7;
	ld.global.nc.f32 	%f73, [%rd8];
	st.local.f32 	[%rd2], %f73;
$L__BB1_2:
	add.s32 	%r47, %r2, %r3;
	shl.b32 	%r48, %r47, 8;
	add.s32 	%r14, %r48, %r1;
	setp.ge.s32 	%p2, %r14, %r46;
	@%p2 bra 	$L__BB1_4;
	mul.wide.s32 	%rd9, %r14, 4;
	add.s64 	%rd10, %rd1, %rd9;
	ld.global.nc.f32 	%f76, [%rd10];
	st.local.f32 	[%rd2+4], %f76;
$L__BB1_4:
	shl.b32 	%r15, %r3, 8;
	add.s32 	%r49, %r15, %r46;
	add.s32 	%r50, %r49, -1;
	div.s32 	%r16, %r50, %r15;
	setp.gt.s32 	%p3, %r16, 0;
	mov.f32 	%f87, 0f00000000;
	@%p3 bra 	$L__BB1_5;
	bra.uni 	$L__BB1_24;
$L__BB1_5:
	and.b32  	%r6, %r16, 3;
	setp.lt.u32 	%p4, %r16, 4;
	mov.f32 	%f87, 0f00000000;
	mov.b32 	%r79, 2;
	@%p4 bra 	$L__BB1_17;
	ld.local.v2.f32 	{%f72, %f75}, [%rd2];
	and.b32  	%r53, %r16, 2147483644;
	neg.s32 	%r74, %r53;
	add.s32 	%r72, %r5, %r15;
	shl.b32 	%r9, %r3, 10;
	mad.lo.s32 	%r54, %r3, 768, %r1;
	add.s32 	%r71, %r54, %r4;
	shl.b32 	%r55, %r3, 9;
	add.s32 	%r56, %r1, %r55;
	add.s32 	%r70, %r56, %r4;
	mad.lo.s32 	%r57, %r3, 1280, %r1;
	add.s32 	%r69, %r57, %r4;
	or.b32  	%r58, %r1, %r9;
	add.s32 	%r68, %r58, %r4;
	mov.f32 	%f87, 0f00000000;
	mov.b32 	%r73, 0;
	mov.u32 	%r67, %r5;
$L__BB1_7:
	setp.lt.s32 	%p5, %r67, %r46;
	fma.rn.f32 	%f46, %f73, %f73, %f73;
	add.f32 	%f47, %f46, 0f00000000;
	add.f32 	%f48, %f87, %f47;
	selp.f32 	%f14, %f48, %f87, %p5;
	setp.ge.s32 	%p6, %r70, %r46;
	@%p6 bra 	$L__BB1_9;
	mul.wide.s32 	%rd11, %r70, 4;
	add.s64 	%rd12, %rd1, %rd11;
	ld.global.nc.f32 	%f73, [%rd12];
	mov.f32 	%f72, %f73;
$L__BB1_9:
	setp.lt.s32 	%p7, %r72, %r46;
	fma.rn.f32 	%f49, %f76, %f76, %f76;
	add.f32 	%f50, %f49, 0f00000000;
	add.f32 	%f51, %f14, %f50;
	selp.f32 	%f19, %f51, %f14, %p7;
	setp.ge.s32 	%p8, %r71, %r46;
	@%p8 bra 	$L__BB1_11;
	mul.wide.s32 	%rd13, %r71, 4;
	add.s64 	%rd14, %rd1, %rd13;
	ld.global.nc.f32 	%f76, [%rd14];
	mov.f32 	%f75, %f76;
$L__BB1_11:
	setp.lt.s32 	%p9, %r70, %r46;
	fma.rn.f32 	%f52, %f73, %f73, %f73;
	add.f32 	%f53, %f52, 0f00000000;
	add.f32 	%f54, %f19, %f53;
	selp.f32 	%f24, %f54, %f19, %p9;
	setp.ge.s32 	%p10, %r68, %r46;
	@%p10 bra 	$L__BB1_13;
	mul.wide.s32 	%rd15, %r68, 4;
	add.s64 	%rd16, %rd1, %rd15;
	ld.global.nc.f32 	%f72, [%rd16];
	mov.f32 	%f73, %f72;
$L__BB1_13:
	setp.lt.s32 	%p11, %r71, %r46;
	fma.rn.f32 	%f55, %f76, %f76, %f76;
	add.f32 	%f56, %f55, 0f00000000;
	add.f32 	%f57, %f24, %f56;
	selp.f32 	%f87, %f57, %f24, %p11;
	setp.ge.s32 	%p12, %r69, %r46;
	@%p12 bra 	$L__BB1_15;
	mul.wide.s32 	%rd17, %r69, 4;
	add.s64 	%rd18, %rd1, %rd17;
	ld.global.nc.f32 	%f75, [%rd18];
	mov.f32 	%f76, %f75;
$L__BB1_15:
	add.s32 	%r74, %r74, 4;
	add.s32 	%r73, %r73, 4;
	add.s32 	%r72, %r72, %r9;
	add.s32 	%r71, %r71, %r9;
	add.s32 	%r70, %r70, %r9;
	add.s32 	%r69, %r69, %r9;
	add.s32 	%r68, %r68, %r9;
	add.s32 	%r67, %r67, %r9;
	setp.ne.s32 	%p13, %r74, 0;
	@%p13 bra 	$L__BB1_7;
	st.local.v2.f32 	[%rd2], {%f72, %f75};
	add.s32 	%r79, %r73, 2;
$L__BB1_17:
	setp.eq.s32 	%p14, %r6, 0;
	@%p14 bra 	$L__BB1_24;
	mul.lo.s32 	%r59, %r3, %r79;
	shl.b32 	%r60, %r59, 8;
	add.s32 	%r61, %r1, %r60;
	add.s32 	%r78, %r61, %r4;
	add.s32 	%r62, %r79, 16777214;
	mul.lo.s32 	%r63, %r3, %r62;
	shl.b32 	%r64, %r63, 8;
	add.s32 	%r65, %r1, %r64;
	add.s32 	%r77, %r65, %r4;
	neg.s32 	%r76, %r6;
$L__BB1_19:
	.pragma "nounroll";
	setp.ge.s32 	%p15, %r77, %r46;
	shl.b32 	%r66, %r79, 2;
	cvt.u64.u32 	%rd19, %r66;
	and.b64  	%rd20, %rd19, 4;
	add.s64 	%rd3, %rd2, %rd20;
	@%p15 bra 	$L__BB1_21;
	ld.local.f32 	%f58, [%rd3];
	fma.rn.f32 	%f59, %f58, %f58, %f58;
	add.f32 	%f60, %f59, 0f00000000;
	add.f32 	%f87, %f87, %f60;
$L__BB1_21:
	setp.ge.s32 	%p16, %r78, %r46;
	@%p16 bra 	$L__BB1_23;
	mul.wide.s32 	%rd21, %r78, 4;
	add.s64 	%rd22, %rd1, %rd21;
	ld.global.nc.f32 	%f61, [%rd22];
	st.local.f32 	[%rd3], %f61;
$L__BB1_23:
	add.s32 	%r79, %r79, 1;
	add.s32 	%r78, %r78, %r15;
	add.s32 	%r77, %r77, %r15;
	add.s32 	%r76, %r76, 1;
	setp.ne.s32 	%p17, %r76, 0;
	@%p17 bra 	$L__BB1_19;
$L__BB1_24:
	setp.ge.s32 	%p18, %r5, %r46;
	@%p18 bra 	$L__BB1_26;
	cvta.to.global.u64 	%rd23, %rd4;
	mul.wide.s32 	%rd24, %r5, 4;
	add.s64 	%rd25, %rd23, %rd24;
	st.global.f32 	[%rd25], %f87;
$L__BB1_26:
	ret;

}
	// .globl	_Z12reg_pipelineILi3ELi1EEvPfS0_i
.visible .entry _Z12reg_pipelineILi3ELi1EEvPfS0_i(
	.param .u64 .ptr .align 1 _Z12reg_pipelineILi3ELi1EEvPfS0_i_param_0,
	.param .u64 .ptr .align 1 _Z12reg_pipelineILi3ELi1EEvPfS0_i_param_1,
	.param .u32 _Z12reg_pipelineILi3ELi1EEvPfS0_i_param_2
)
{
	.local .align 4 .b8 	__local_depot2[12];
	.reg .b64 	%SP;
	.reg .b64 	%SPL;
	.reg .pred 	%p<20>;
	.reg .b32 	%r<95>;
	.reg .b32 	%f<53>;
	.reg .b64 	%rd<136>;

	mov.u64 	%SPL, __local_depot2;
	ld.param.u64 	%rd50, [_Z12reg_pipelineILi3ELi1EEvPfS0_i_param_0];
	ld.param.u32 	%r47, [_Z12reg_pipelineILi3ELi1EEvPfS0_i_param_2];
	cvta.to.global.u64 	%rd1, %rd50;
	add.u64 	%rd2, %SPL, 0;
	mov.u32 	%r1, %tid.x;
	mov.u32 	%r48, %ctaid.x;
	mov.u32 	%r2, %nctaid.x;
	shl.b32 	%r3, %r48, 8;
	add.s32 	%r87, %r3, %r1;
	setp.lt.s32 	%p1, %r87, %r47;
	@%p1 bra 	$L__BB2_1;
	bra.uni 	$L__BB2_2;
$L__BB2_1:
	mul.wide.s32 	%rd53, %r87, 4;
	add.s64 	%rd54, %rd1, %rd53;
	ld.global.nc.f32 	%f16, [%rd54];
	st.local.f32 	[%rd2], %f16;
$L__BB2_2:
	shl.b32 	%r14, %r2, 8;
	add.s32 	%r15, %r87, %r14;
	setp.ge.s32 	%p2, %r15, %r47;
	@%p2 bra 	$L__BB2_4;
	mul.wide.s32 	%rd55, %r15, 4;
	add.s64 	%rd56, %rd1, %rd55;
	ld.global.nc.f32 	%f17, [%rd56];
	st.local.f32 	[%rd2+4], %f17;
$L__BB2_4:
	shl.b32 	%r16, %r2, 9;
	add.s32 	%r17, %r87, %r16;
	setp.ge.s32 	%p3, %r17, %r47;
	@%p3 bra 	$L__BB2_6;
	mul.wide.s32 	%rd57, %r17, 4;
	add.s64 	%rd58, %rd1, %rd57;
	ld.global.nc.f32 	%f18, [%rd58];
	st.local.f32 	[%rd2+8], %f18;
$L__BB2_6:
	add.s32 	%r49, %r14, %r47;
	add.s32 	%r50, %r49, -1;
	div.s32 	%r18, %r50, %r14;
	setp.gt.s32 	%p4, %r18, 0;
	mov.f32 	%f44, 0f00000000;
	@%p4 bra 	$L__BB2_7;
	bra.uni 	$L__BB2_34;
$L__BB2_7:
	add.s32 	%r52, %r18, 2;
	max.s32 	%r53, %r52, 3;
	add.s32 	%r5, %r53, -2;
	and.b32  	%r6, %r5, 3;
	setp.lt.s32 	%p5, %r52, 6;
	mov.f32 	%f44, 0f00000000;
	mov.b32 	%r91, 3;
	@%p5 bra 	$L__BB2_27;
	add.s64 	%rd131, %rd2, 24;
	add.s64 	%rd129, %rd2, 8;
	add.s64 	%rd127, %rd2, 20;
	add.s64 	%rd125, %rd2, 4;
	and.b32  	%r54, %r5, -4;
	neg.s32 	%r90, %r54;
	add.s64 	%rd123, %rd2, 16;
	add.s64 	%rd119, %rd2, 12;
	add.s32 	%r55, %r1, %r16;
	add.s32 	%r89, %r55, %r3;
	shl.b32 	%r56, %r2, 10;
	add.s32 	%r57, %r1, %r14;
	add.s32 	%r88, %r57, %r3;
	mad.lo.s32 	%r58, %r2, 1536, %r1;
	add.s32 	%r86, %r58, %r3;
	mad.lo.s32 	%r59, %r2, 1280, %r1;
	add.s32 	%r85, %r59, %r3;
	or.b32  	%r60, %r1, %r56;
	add.s32 	%r84, %r60, %r3;
	mad.lo.s32 	%r61, %r2, 768, %r1;
	add.s32 	%r83, %r61, %r3;
	mov.f32 	%f44, 0f00000000;
	mov.b64 	%rd130, 6;
	mov.b64 	%rd128, 2;
	mov.b64 	%rd126, 5;
	mov.b64 	%rd124, 1;
	mov.b64 	%rd122, 4;
	mov.b64 	%rd120, 0;
	mov.b64 	%rd118, 3;
	mov.u64 	%rd121, %rd2;
$L__BB2_9:
	setp.ge.s32 	%p6, %r87, %r47;
	@%p6 bra 	$L__BB2_11;
	mul.hi.u64 	%rd66, %rd120, -6148914691236517205;
	shr.u64 	%rd67, %rd66, 1;
	mad.lo.s64 	%rd68, %rd67, -12, %rd121;
	ld.local.f32 	%f23, [%rd68];
	fma.rn.f32 	%f24, %f23, %f23, %f23;
	add.f32 	%f25, %f24, 0f00000000;
	add.f32 	%f44, %f44, %f25;
$L__BB2_11:
	mul.hi.u64 	%rd69, %rd118, -6148914691236517205;
	shr.u64 	%rd70, %rd69, 1;
	mad.lo.s64 	%rd23, %rd70, -12, %rd119;
	setp.ge.s32 	%p7, %r83, %r47;
	@%p7 bra 	$L__BB2_13;
	ld.param.u64 	%rd112, [_Z12reg_pipelineILi3ELi1EEvPfS0_i_param_0];
	cvta.to.global.u64 	%rd71, %rd112;
	mul.wide.s32 	%rd72, %r83, 4;
	add.s64 	%rd73, %rd71, %rd72;
	ld.global.nc.f32 	%f26, [%rd73];
	st.local.f32 	[%rd23], %f26;
$L__BB2_13:
	setp.ge.s32 	%p8, %r88, %r47;
	@%p8 bra 	$L__BB2_15;
	mul.hi.u64 	%rd74, %rd124, -6148914691236517205;
	shr.u64 	%rd75, %rd74, 1;
	mad.lo.s64 	%rd76, %rd75, -12, %rd125;
	ld.local.f32 	%f27, [%rd76];
	fma.rn.f32 	%f28, %f27, %f27, %f27;
	add.f32 	%f29, %f28, 0f00000000;
	add.f32 	%f44, %f44, %f29;
$L__BB2_15:
	setp.ge.s32 	%p9, %r84, %r47;
	@%p9 bra 	$L__BB2_17;
	ld.param.u64 	%rd113, [_Z12reg_pipelineILi3ELi1EEvPfS0_i_param_0];
	cvta.to.global.u64 	%rd77, %rd113;
	mul.wide.s32 	%rd78, %r84, 4;
	add.s64 	%rd79, %rd77, %rd78;
	ld.global.nc.f32 	%f30, [%rd79];
	mul.hi.u64 	%rd80, %rd122, -6148914691236517205;
	shr.u64 	%rd81, %rd80, 1;
	mad.lo.s64 	%rd82, %rd81, -12, %rd123;
	st.local.f32 	[%rd82], %f30;
$L__BB2_17:
	setp.ge.s32 	%p10, %r89, %r47;
	@%p10 bra 	$L__BB2_19;
	mul.hi.u64 	%rd83, %rd128, -6148914691236517205;
	shr.u64 	%rd84, %rd83, 1;
	mad.lo.s64 	%rd85, %rd84, -12, %rd129;
	ld.local.f32 	%f31, [%rd85];
	fma.rn.f32 	%f32, %f31, %f31, %f31;
	add.f32 	%f33, %f32, 0f00000000;
	add.f32 	%f44, %f44, %f33;
$L__BB2_19:
	setp.ge.s32 	%p11, %r85, %r47;
	@%p11 bra 	$L__BB2_21;
	ld.param.u64 	%rd114, [_Z12reg_pipelineILi3ELi1EEvPfS0_i_param_0];
	cvta.to.global.u64 	%rd86, %rd114;
	mul.wide.s32 	%rd87, %r85, 4;
	add.s64 	%rd88, %rd86, %rd87;
	ld.global.nc.f32 	%f34, [%rd88];
	mul.hi.u64 	%rd89, %rd126, -6148914691236517205;
	shr.u64 	%rd90, %rd89, 1;
	mad.lo.s64 	%rd91, %rd90, -12, %rd127;
	st.local.f32 	[%rd91], %f34;
$L__BB2_21:
	@%p7 bra 	$L__BB2_23;
	ld.local.f32 	%f35, [%rd23];
	fma.rn.f32 	%f36, %f35, %f35, %f35;
	add.f32 	%f37, %f36, 0f00000000;
	add.f32 	%f44, %f44, %f37;
$L__BB2_23:
	setp.ge.s32 	%p13, %r86, %r47;
	@%p13 bra 	$L__BB2_25;
	ld.param.u64 	%rd115, [_Z12reg_pipelineILi3ELi1EEvPfS0_i_param_0];
	cvta.to.global.u64 	%rd92, %rd115;
	mul.wide.s32 	%rd93, %r86, 4;
	add.s64 	%rd94, %rd92, %rd93;
	ld.global.nc.f32 	%f38, [%rd94];
	mul.hi.u64 	%rd95, %rd130, -6148914691236517205;
	shr.u64 	%rd96, %rd95, 1;
	mad.lo.s64 	%rd97, %rd96, -12, %rd131;
	st.local.f32 	[%rd97], %f38;
$L__BB2_25:
	add.s64 	%rd120, %rd120, 4;
	add.s64 	%rd131, %rd131, 16;
	add.s64 	%rd130, %rd130, 4;
	add.s64 	%rd129, %rd129, 16;
	add.s64 	%rd128, %rd128, 4;
	add.s64 	%rd127, %rd127, 16;
	add.s64 	%rd126, %rd126, 4;
	add.s64 	%rd125, %rd125, 16;
	add.s64 	%rd124, %rd124, 4;
	add.s32 	%r90, %r90, 4;
	add.s64 	%rd123, %rd123, 16;
	add.s64 	%rd122, %rd122, 4;
	add.s64 	%rd121, %rd121, 16;
	add.s64 	%rd119, %rd119, 16;
	add.s64 	%rd118, %rd118, 4;
	mov.u32 	%r62, %nctaid.x;
	shl.b32 	%r63, %r62, 10;
	add.s32 	%r89, %r89, %r63;
	add.s32 	%r88, %r88, %r63;
	add.s32 	%r87, %r87, %r63;
	add.s32 	%r86, %r86, %r63;
	add.s32 	%r85, %r85, %r63;
	add.s32 	%r84, %r84, %r63;
	add.s32 	%r83, %r83, %r63;
	setp.ne.s32 	%p14, %r90, 0;
	@%p14 bra 	$L__BB2_9;
	cvt.u32.u64 	%r64, %rd120;
	add.s32 	%r91, %r64, 3;
$L__BB2_27:
	setp.eq.s32 	%p15, %r6, 0;
	@%p15 bra 	$L__BB2_34;
	add.s32 	%r65, %r91, -3;
	cvt.u64.u32 	%rd134, %r65;
	mul.wide.u32 	%rd98, %r65, 4;
	add.s64 	%rd135, %rd2, %rd98;
	cvt.u64.u32 	%rd132, %r91;
	mul.wide.u32 	%rd99, %r91, 4;
	add.s64 	%rd133, %rd2, %rd99;
	add.s32 	%r66, %r91, 16777213;
	mov.u32 	%r67, %nctaid.x;
	mul.lo.s32 	%r68, %r67, %r66;
	shl.b32 	%r69, %r68, 8;
	mov.u32 	%r70, %tid.x;
	add.s32 	%r71, %r70, %r69;
	mov.u32 	%r72, %ctaid.x;
	shl.b32 	%r73, %r72, 8;
	add.s32 	%r94, %r71, %r73;
	add.s32 	%r74, %r91, 16777216;
	mul.lo.s32 	%r75, %r67, %r74;
	shl.b32 	%r76, %r75, 8;
	add.s32 	%r77, %r70, %r76;
	add.s32 	%r93, %r77, %r73;
	neg.s32 	%r92, %r6;
$L__BB2_29:
	.pragma "nounroll";
	setp.ge.s32 	%p16, %r94, %r47;
	@%p16 bra 	$L__BB2_31;
	mul.hi.u64 	%rd100, %rd134, -6148914691236517205;
	shr.u64 	%rd101, %rd100, 1;
	mad.lo.s64 	%rd102, %rd101, -12, %rd135;
	ld.local.f32 	%f39, [%rd102];
	fma.rn.f32 	%f40, %f39, %f39, %f39;
	add.f32 	%f41, %f40, 0f00000000;
	add.f32 	%f44, %f44, %f41;
$L__BB2_31:
	setp.ge.s32 	%p17, %r93, %r47;
	@%p17 bra 	$L__BB2_33;
	ld.param.u64 	%rd116, [_Z12reg_pipelineILi3ELi1EEvPfS0_i_param_0];
	cvta.to.global.u64 	%rd103, %rd116;
	mul.wide.s32 	%rd104, %r93, 4;
	add.s64 	%rd105, %rd103, %rd104;
	ld.global.nc.f32 	%f42, [%rd105];
	mul.hi.u64 	%rd106, %rd132, -6148914691236517205;
	shr.u64 	%rd107, %rd106, 1;
	mad.lo.s64 	%rd108, %rd107, -12, %rd133;
	st.local.f32 	[%rd108], %f42;
$L__BB2_33:
	add.s64 	%rd135, %rd135, 4;
	add.s64 	%rd134, %rd134, 1;
	add.s64 	%rd133, %rd133, 4;
	add.s64 	%rd132, %rd132, 1;
	shl.b32 	%r79, %r67, 8;
	add.s32 	%r94, %r94, %r79;
	add.s32 	%r93, %r93, %r79;
	add.s32 	%r92, %r92, 1;
	setp.ne.s32 	%p18, %r92, 0;
	@%p18 bra 	$L__BB2_29;
$L__BB2_34:
	mov.u32 	%r80, %ctaid.x;
	shl.b32 	%r81, %r80, 8;
	mov.u32 	%r82, %tid.x;
	add.s32 	%r46, %r81, %r82;
	setp.ge.s32 	%p19, %r46, %r47;
	@%p19 bra 	$L__BB2_36;
	ld.param.u64 	%rd117, [_Z12reg_pipelineILi3ELi1EEvPfS0_i_param_1];
	cvta.to.global.u64 	%rd109, %rd117;
	mul.wide.s32 	%rd110, %r46, 4;
	add.s64 	%rd111, %rd109, %rd110;
	st.global.f32 	[%rd111], %f44;
$L__BB2_36:
	ret;

}
	// .globl	_Z12reg_pipelineILi4ELi1EEvPfS0_i
.visible .entry _Z12reg_pipelineILi4ELi1EEvPfS0_i(
	.param .u64 .ptr .align 1 _Z12reg_pipelineILi4ELi1EEvPfS0_i_param_0,
	.param .u64 .ptr .align 1 _Z12reg_pipelineILi4ELi1EEvPfS0_i_param_1,
	.param .u32 _Z12reg_pipelineILi4ELi1EEvPfS0_i_param_2
)
{
	.local .align 16 .b8 	__local_depot3[16];
	.reg .b64 	%SP;
	.reg .b64 	%SPL;
	.reg .pred 	%p<21>;
	.reg .b32 	%r<98>;
	.reg .b32 	%f<94>;
	.reg .b64 	%rd<31>;

	mov.u64 	%SPL, __local_depot3;
	ld.param.u64 	%rd5, [_Z12reg_pipelineILi4ELi1EEvPfS0_i_param_0];
	ld.param.u32 	%r55, [_Z12reg_pipelineILi4ELi1EEvPfS0_i_param_2];
	cvta.to.global.u64 	%rd1, %rd5;
	add.u64 	%rd2, %SPL, 0;
	mov.u32 	%r1, %tid.x;
	mov.u32 	%r2, %ctaid.x;
	mov.u32 	%r3, %nctaid.x;
	shl.b32 	%r4, %r2, 8;
	add.s32 	%r5, %r4, %r1;
	setp.lt.s32 	%p1, %r5, %r55;
	@%p1 bra 	$L__BB3_1;
	bra.uni 	$L__BB3_2;
$L__BB3_1:
	mul.wide.s32 	%rd7, %r5, 4;
	add.s64 	%rd8, %rd1, %rd7;
	ld.global.nc.f32 	%f82, [%rd8];
	st.local.f32 	[%rd2], %f82;
$L__BB3_2:
	shl.b32 	%r16, %r3, 8;
	add.s32 	%r17, %r5, %r16;
	setp.ge.s32 	%p2, %r17, %r55;
	@%p2 bra 	$L__BB3_4;
	mul.wide.s32 	%rd9, %r17, 4;
	add.s64 	%rd10, %rd1, %rd9;
	ld.global.nc.f32 	%f84, [%rd10];
	st.local.f32 	[%rd2+4], %f84;
$L__BB3_4:
	shl.b32 	%r18, %r3, 9;
	add.s32 	%r19, %r5, %r18;
	setp.ge.s32 	%p3, %r19, %r55;
	@%p3 bra 	$L__BB3_6;
	mul.wide.s32 	%rd11, %r19, 4;
	add.s64 	%rd12, %rd1, %rd11;
	ld.global.nc.f32 	%f86, [%rd12];
	st.local.f32 	[%rd2+8], %f86;
$L__BB3_6:
	add.s32 	%r56, %r3, %r2;
	shl.b32 	%r57, %r56, 8;
	add.s32 	%r58, %r18, %r57;
	add.s32 	%r20, %r58, %r1;
	setp.ge.s32 	%p4, %r20, %r55;
	@%p4 bra 	$L__BB3_8;
	mul.wide.s32 	%rd13, %r20, 4;
	add.s64 	%rd14, %rd1, %rd13;
	ld.global.nc.f32 	%f88, [%rd14];
	st.local.f32 	[%rd2+12], %f88;
$L__BB3_8:
	add.s32 	%r59, %r16, %r55;
	add.s32 	%r60, %r59, -1;
	div.s32 	%r21, %r60, %r16;
	setp.gt.s32 	%p5, %r21, 0;
	mov.f32 	%f93, 0f00000000;
	@%p5 bra 	$L__BB3_9;
	bra.uni 	$L__BB3_28;
$L__BB3_9:
	add.s32 	%r62, %r21, 3;
	max.s32 	%r63, %r62, 4;
	add.s32 	%r6, %r63, -3;
	and.b32  	%r7, %r6, 3;
	setp.lt.s32 	%p6, %r62, 7;
	mov.f32 	%f93, 0f00000000;
	mov.b32 	%r97, 4;
	@%p6 bra 	$L__BB3_21;
	ld.local.v4.f32 	{%f81, %f83, %f85, %f87}, [%rd2];
	and.b32  	%r65, %r6, -4;
	neg.s32 	%r92, %r65;
	mad.lo.s32 	%r66, %r3, 768, %r1;
	add.s32 	%r90, %r66, %r4;
	shl.b32 	%r67, %r3, 10;
	add.s32 	%r68, %r1, %r18;
	add.s32 	%r89, %r68, %r4;
	add.s32 	%r69, %r1, %r16;
	add.s32 	%r88, %r69, %r4;
	mad.lo.s32 	%r70, %r3, 1280, %r1;
	add.s32 	%r87, %r70, %r4;
	or.b32  	%r71, %r1, %r67;
	add.s32 	%r86, %r71, %r4;
	mad.lo.s32 	%r72, %r3, 1792, %r1;
	add.s32 	%r85, %r72, %r4;
	mad.lo.s32 	%r73, %r3, 1536, %r1;
	add.s32 	%r84, %r73, %r4;
	mov.f32 	%f93, 0f00000000;
	mov.b32 	%r91, 0;
	mov.u32 	%r83, %r5;
$L__BB3_11:
	setp.lt.s32 	%p7, %r83, %r55;
	fma.rn.f32 	%f52, %f82, %f82, %f82;
	add.f32 	%f53, %f52, 0f00000000;
	add.f32 	%f54, %f93, %f53;
	selp.f32 	%f22, %f54, %f93, %p7;
	setp.ge.s32 	%p8, %r86, %r55;
	@%p8 bra 	$L__BB3_13;
	mul.wide.s32 	%rd15, %r86, 4;
	add.s64 	%rd16, %rd1, %rd15;
	ld.global.nc.f32 	%f81, [%rd16];
	mov.f32 	%f82, %f81;
$L__BB3_13:
	setp.lt.s32 	%p9, %r88, %r55;
	fma.rn.f32 	%f55, %f84, %f84, %f84;
	add.f32 	%f56, %f55, 0f00000000;
	add.f32 	%f57, %f22, %f56;
	selp.f32 	%f26, %f57, %f22, %p9;
	setp.ge.s32 	%p10, %r87, %r55;
	@%p10 bra 	$L__BB3_15;
	mul.wide.s32 	%rd17, %r87, 4;
	add.s64 	%rd18, %rd1, %rd17;
	ld.global.nc.f32 	%f83, [%rd18];
	mov.f32 	%f84, %f83;
$L__BB3_15:
	setp.lt.s32 	%p11, %r89, %r55;
	fma.rn.f32 	%f58, %f86, %f86, %f86;
	add.f32 	%f59, %f58, 0f00000000;
	add.f32 	%f60, %f26, %f59;
	selp.f32 	%f30, %f60, %f26, %p11;
	setp.ge.s32 	%p12, %r84, %r55;
	@%p12 bra 	$L__BB3_17;
	mul.wide.s32 	%rd19, %r84, 4;
	add.s64 	%rd20, %rd1, %rd19;
	ld.global.nc.f32 	%f85, [%rd20];
	mov.f32 	%f86, %f85;
$L__BB3_17:
	setp.lt.s32 	%p13, %r90, %r55;
	fma.rn.f32 	%f61, %f88, %f88, %f88;
	add.f32 	%f62, %f61, 0f00000000;
	add.f32 	%f63, %f30, %f62;
	selp.f32 	%f93, %f63, %f30, %p13;
	setp.ge.s32 	%p14, %r85, %r55;
	@%p14 bra 	$L__BB3_19;
	mul.wide.s32 	%rd21, %r85, 4;
	add.s64 	%rd22, %rd1, %rd21;
	ld.global.nc.f32 	%f87, [%rd22];
	mov.f32 	%f88, %f87;
$L__BB3_19:
	add.s32 	%r92, %r92, 4;
	add.s32 	%r91, %r91, 4;
	shl.b32 	%r74, %r3, 10;
	add.s32 	%r90, %r90, %r74;
	add.s32 	%r89, %r89, %r74;
	add.s32 	%r88, %r88, %r74;
	add.s32 	%r87, %r87, %r74;
	add.s32 	%r86, %r86, %r74;
	add.s32 	%r85, %r85, %r74;
	add.s32 	%r84, %r84, %r74;
	add.s32 	%r83, %r83, %r74;
	setp.ne.s32 	%p15, %r92, 0;
	@%p15 bra 	$L__BB3_11;
	st.local.v4.f32 	[%rd2], {%f81, %f83, %f85, %f87};
	add.s32 	%r97, %r91, 4;
$L__BB3_21:
	setp.eq.s32 	%p16, %r7, 0;
	@%p16 bra 	$L__BB3_28;
	mul.lo.s32 	%r75, %r3, %r97;
	shl.b32 	%r76, %r75, 8;
	add.s32 	%r77, %r1, %r76;
	add.s32 	%r96, %r77, %r4;
	add.s32 	%r78, %r97, 16777212;
	mul.lo.s32 	%r79, %r3, %r78;
	shl.b32 	%r80, %r79, 8;
	add.s32 	%r81, %r1, %r80;
	add.s32 	%r95, %r81, %r4;
	neg.s32 	%r94, %r7;
$L__BB3_23:
	.pragma "nounroll";
	setp.ge.s32 	%p17, %r95, %r55;
	shl.b32 	%r82, %r97, 2;
	cvt.u64.u32 	%rd23, %r82;
	and.b64  	%rd24, %rd23, 12;
	add.s64 	%rd3, %rd2, %rd24;
	@%p17 bra 	$L__BB3_25;
	ld.local.f32 	%f64, [%rd3];
	fma.rn.f32 	%f65, %f64, %f64, %f64;
	add.f32 	%f66, %f65, 0f00000000;
	add.f32 	%f93, %f93, %f66;
$L__BB3_25:
	setp.ge.s32 	%p18, %r96, %r55;
	@%p18 bra 	$L__BB3_27;
	mul.wide.s32 	%rd25, %r96, 4;
	add.s64 	%rd26, %rd1, %rd25;
	ld.global.nc.f32 	%f67, [%rd26];
	st.local.f32 	[%rd3], %f67;
$L__BB3_27:
	add.s32 	%r97, %r97, 1;
	add.s32 	%r96, %r96, %r16;
	add.s32 	%r95, %r95, %r16;
	add.s32 	%r94, %r94, 1;
	setp.ne.s32 	%p19, %r94, 0;
	@%p19 bra 	$L__BB3_23;
$L__BB3_28:
	setp.ge.s32 	%p20, %r5, %r55;
	@%p20 bra 	$L__BB3_30;
	ld.param.u64 	%rd30, [_Z12reg_pipelineILi4ELi1EEvPfS0_i_param_1];
	cvta.to.global.u64 	%rd27, %rd30;
	mul.wide.s32 	%rd28, %r5, 4;
	add.s64 	%rd29, %rd27, %rd28;
	st.global.f32 	[%rd29], %f93;
$L__BB3_30:
	ret;

}
	// .globl	_Z15shared_pipelineILi2ELi1EEvPfS0_i
.visible .entry _Z15shared_pipelineILi2ELi1EEvPfS0_i(
	.param .u64 .ptr .align 1 _Z15shared_pipelineILi2ELi1EEvPfS0_i_param_0,
	.param .u64 .ptr .align 1 _Z15shared_pipelineILi2ELi1EEvPfS0_i_param_1,
	.param .u32 _Z15shared_pipelineILi2ELi1EEvPfS0_i_param_2
)
{
	.reg .pred 	%p<19>;
	.reg .b32 	%r<93>;
	.reg .b32 	%f<45>;
	.reg .b64 	%rd<21>;
	// demoted variable
	.shared .align 16 .b8 _ZZ15shared_pipelineILi2ELi1EEvPfS0_iE1d[2048];
	ld.param.u64 	%rd3, [_Z15shared_pipelineILi2ELi1EEvPfS0_i_param_0];
	ld.param.u64 	%rd2, [_Z15shared_pipelineILi2ELi1EEvPfS0_i_param_1];
	ld.param.u32 	%r49, [_Z15shared_pipelineILi2ELi1EEvPfS0_i_param_2];
	mov.u32 	%r1, %tid.x;
	mov.u32 	%r2, %ctaid.x;
	mov.u32 	%r3, %nctaid.x;
	shl.b32 	%r50, %r1, 2;
	mov.u32 	%r51, _ZZ15shared_pipelineILi2ELi1EEvPfS0_iE1d;
	add.s32 	%r4, %r51, %r50;
	cvta.to.global.u64 	%rd1, %rd3;
	shl.b32 	%r5, %r2, 8;
	add.s32 	%r6, %r5, %r1;
	setp.lt.s32 	%p1, %r6, %r49;
	@%p1 bra 	$L__BB4_1;
	bra.uni 	$L__BB4_2;
$L__BB4_1:
	mul.wide.s32 	%rd5, %r6, 4;
	add.s64 	%rd4, %rd1, %rd5;
	// begin inline asm
	cp.async.ca.shared.global [%r4], [%rd4], 4, 4;
	// end inline asm
$L__BB4_2:
	// begin inline asm
	cp.async.commit_group;
	// end inline asm
	add.s32 	%r53, %r2, %r3;
	shl.b32 	%r54, %r53, 8;
	add.s32 	%r16, %r54, %r1;
	setp.ge.s32 	%p2, %r16, %r49;
	@%p2 bra 	$L__BB4_4;
	add.s32 	%r55, %r4, 1024;
	mul.wide.s32 	%rd7, %r16, 4;
	add.s64 	%rd6, %rd1, %rd7;
	// begin inline asm
	cp.async.ca.shared.global [%r55], [%rd6], 4, 4;
	// end inline asm
$L__BB4_4:
	// begin inline asm
	cp.async.commit_group;
	// end inline asm
	shl.b32 	%r17, %r3, 8;
	add.s32 	%r56, %r17, %r49;
	add.s32 	%r57, %r56, -1;
	div.s32 	%r18, %r57, %r17;
	setp.gt.s32 	%p3, %r18, 0;
	mov.f32 	%f36, 0f00000000;
	@%p3 bra 	$L__BB4_5;
	bra.uni 	$L__BB4_32;
$L__BB4_5:
	and.b32  	%r7, %r18, 3;
	setp.lt.u32 	%p4, %r18, 4;
	mov.f32 	%f36, 0f00000000;
	mov.b32 	%r92, 2;
	@%p4 bra 	$L__BB4_25;
	add.s32 	%r8, %r4, 1024;
	and.b32  	%r60, %r18, 2147483644;
	neg.s32 	%r87, %r60;
	add.s32 	%r85, %r6, %r17;
	shl.b32 	%r11, %r3, 10;
	mad.lo.s32 	%r61, %r3, 768, %r1;
	add.s32 	%r84, %r61, %r5;
	shl.b32 	%r62, %r3, 9;
	add.s32 	%r63, %r1, %r62;
	add.s32 	%r83, %r63, %r5;
	mad.lo.s32 	%r64, %r3, 1280, %r1;
	add.s32 	%r82, %r64, %r5;
	or.b32  	%r65, %r1, %r11;
	add.s32 	%r81, %r65, %r5;
	mov.f32 	%f36, 0f00000000;
	mov.b32 	%r86, 0;
	mov.u32 	%r80, %r6;
$L__BB4_7:
	// begin inline asm
	cp.async.wait_group 1;
	// end inline asm
	setp.ge.s32 	%p5, %r80, %r49;
	@%p5 bra 	$L__BB4_9;
	ld.shared.f32 	%f20, [%r4];
	fma.rn.f32 	%f21, %f20, %f20, %f20;
	add.f32 	%f22, %f21, 0f00000000;
	add.f32 	%f36, %f36, %f22;
$L__BB4_9:
	setp.ge.s32 	%p6, %r83, %r49;
	@%p6 bra 	$L__BB4_11;
	mul.wide.s32 	%rd9, %r83, 4;
	add.s64 	%rd8, %rd1, %rd9;
	// begin inline asm
	cp.async.ca.shared.global [%r4], [%rd8], 4, 4;
	// end inline asm
$L__BB4_11:
	// begin inline asm
	cp.async.commit_group;
	// end inline asm
	// begin inline asm
	cp.async.wait_group 1;
	// end inline asm
	setp.ge.s32 	%p7, %r85, %r49;
	@%p7 bra 	$L__BB4_13;
	ld.shared.f32 	%f23, [%r8];
	fma.rn.f32 	%f24, %f23, %f23, %f23;
	add.f32 	%f25, %f24, 0f00000000;
	add.f32 	%f36, %f36, %f25;
$L__BB4_13:
	setp.ge.s32 	%p8, %r84, %r49;
	@%p8 bra 	$L__BB4_15;
	mul.wide.s32 	%rd11, %r84, 4;
	add.s64 	%rd10, %rd1, %rd11;
	// begin inline asm
	cp.async.ca.shared.global [%r8], [%rd10], 4, 4;
	// end inline asm
$L__BB4_15:
	setp.ge.s32 	%p9, %r83, %r49;
	// begin inline asm
	cp.async.commit_group;
	// end inline asm
	// begin inline asm
	cp.async.wait_group 1;
	// end inline asm
	@%p9 bra 	$L__BB4_17;
	ld.shared.f32 	%f26, [%r4];
	fma.rn.f32 	%f27, %f26, %f26, %f26;
	add.f32 	%f28, %f27, 0f00000000;
	add.f32 	%f36, %f36, %f28;
$L__BB4_17:
	setp.ge.s32 	%p10, %r81, %r49;
	@%p10 bra 	$L__BB4_19;
	mul.wide.s32 	%rd13, %r81, 4;
	add.s64 	%rd12, %rd1, %rd13;
	// begin inline asm
	cp.async.ca.shared.global [%r4], [%rd12], 4, 4;
	// end inline asm
$L__BB4_19:
	setp.ge.s32 	%p11, %r84, %r49;
	// begin inline asm
	cp.async.commit_group;
	// end inline asm
	// begin inline asm
	cp.async.wait_group 1;
	// end inline asm
	@%p11 bra 	$L__BB4_21;
	ld.shared.f32 	%f29, [%r8];
	fma.rn.f32 	%f30, %f29, %f29, %f29;
	add.f32 	%f31, %f30, 0f00000000;
	add.f32 	%f36, %f36, %f31;
$L__BB4_21:
	setp.ge.s32 	%p12, %r82, %r49;
	@%p12 bra 	$L__BB4_23;
	mul.wide.s32 	%rd15, %r82, 4;
	add.s64 	%rd14, %rd1, %rd15;
	// begin inline asm
	cp.async.ca.shared.global [%r8], [%rd14], 4, 4;
	// end inline asm
$L__BB4_23:
	// begin inline asm
	cp.async.commit_group;
	// end inline asm
	add.s32 	%r87, %r87, 4;
	add.s32 	%r86, %r86, 4;
	add.s32 	%r85, %r85, %r11;
	add.s32 	%r84, %r84, %r11;
	add.s32 	%r83, %r83, %r11;
	add.s32 	%r82, %r82, %r11;
	add.s32 	%r81, %r81, %r11;
	add.s32 	%r80, %r80, %r11;
	setp.ne.s32 	%p13, %r87, 0;
	@%p13 bra 	$L__BB4_7;
	add.s32 	%r92, %r86, 2;
$L__BB4_25:
	setp.eq.s32 	%p14, %r7, 0;
	@%p14 bra 	$L__BB4_32;
	mul.lo.s32 	%r70, %r3, %r92;
	shl.b32 	%r71, %r70, 8;
	add.s32 	%r72, %r1, %r71;
	add.s32 	%r91, %r72, %r5;
	add.s32 	%r73, %r92, 16777214;
	mul.lo.s32 	%r74, %r3, %r73;
	shl.b32 	%r75, %r74, 8;
	add.s32 	%r76, %r1, %r75;
	add.s32 	%r90, %r76, %r5;
	neg.s32 	%r89, %r7;
$L__BB4_27:
	.pragma "nounroll";
	// begin inline asm
	cp.async.wait_group 1;
	// end inline asm
	setp.ge.s32 	%p15, %r90, %r49;
	shl.b32 	%r77, %r92, 10;
	and.b32  	%r78, %r77, 1024;
	add.s32 	%r44, %r4, %r78;
	@%p15 bra 	$L__BB4_29;
	ld.shared.f32 	%f32, [%r44];
	fma.rn.f32 	%f33, %f32, %f32, %f32;
	add.f32 	%f34, %f33, 0f00000000;
	add.f32 	%f36, %f36, %f34;
$L__BB4_29:
	setp.ge.s32 	%p16, %r91, %r49;
	@%p16 bra 	$L__BB4_31;
	mul.wide.s32 	%rd17, %r91, 4;
	add.s64 	%rd16, %rd1, %rd17;
	// begin inline asm
	cp.async.ca.shared.global [%r44], [%rd16], 4, 4;
	// end inline asm
$L__BB4_31:
	// begin inline asm
	cp.async.commit_group;
	// end inline asm
	add.s32 	%r92, %r92, 1;
	add.s32 	%r91, %r91, %r17;
	add.s32 	%r90, %r90, %r17;
	add.s32 	%r89, %r89, 1;
	setp.ne.s32 	%p17, %r89, 0;
	@%p17 bra 	$L__BB4_27;
$L__BB4_32:
	setp.ge.s32 	%p18, %r6, %r49;
	@%p18 bra 	$L__BB4_34;
	cvta.to.global.u64 	%rd18, %rd2;
	mul.wide.s32 	%rd19, %r6, 4;
	add.s64 	%rd20, %rd18, %rd19;
	st.global.f32 	[%rd20], %f36;
$L__BB4_34:
	ret;

}
	// .globl	_Z15shared_pipelineILi3ELi1EEvPfS0_i
.visible .entry _Z15shared_pipelineILi3ELi1EEvPfS0_i(
	.param .u64 .ptr .align 1 _Z15shared_pipelineILi3ELi1EEvPfS0_i_param_0,
	.param .u64 .ptr .align 1 _Z15shared_pipelineILi3ELi1EEvPfS0_i_param_1,
	.param .u32 _Z15shared_pipelineILi3ELi1EEvPfS0_i_param_2
)
{
	.reg .pred 	%p<20>;
	.reg .b32 	%r<192>;
	.reg .b32 	%f<45>;
	.reg .b64 	%rd<24>;
	// demoted variable
	.shared .align 16 .b8 _ZZ15shared_pipelineILi3ELi1EEvPfS0_iE1d[3072];
	ld.param.u64 	%rd3, [_Z15shared_pipelineILi3ELi1EEvPfS0_i_param_0];
	ld.param.u32 	%r78, [_Z15shared_pipelineILi3ELi1EEvPfS0_i_param_2];
	mov.u32 	%r1, %tid.x;
	mov.u32 	%r79, %ctaid.x;
	mov.u32 	%r2, %nctaid.x;
	shl.b32 	%r180, %r1, 2;
	mov.u32 	%r81, _ZZ15shared_pipelineILi3ELi1EEvPfS0_iE1d;
	add.s32 	%r174, %r81, %r180;
	cvta.to.global.u64 	%rd1, %rd3;
	shl.b32 	%r4, %r79, 8;
	add.s32 	%r5, %r4, %r1;
	setp.lt.s32 	%p1, %r5, %r78;
	@%p1 bra 	$L__BB5_1;
	bra.uni 	$L__BB5_2;
$L__BB5_1:
	mul.wide.s32 	%rd5, %r5, 4;
	add.s64 	%rd4, %rd1, %rd5;
	// begin inline asm
	cp.async.ca.shared.global [%r174], [%rd4], 4, 4;
	// end inline asm
$L__BB5_2:
	// begin inline asm
	cp.async.commit_group;
	// end inline asm
	shl.b32 	%r16, %r2, 8;
	add.s32 	%r17, %r5, %r16;
	setp.ge.s32 	%p2, %r17, %r78;
	@%p2 bra 	$L__BB5_4;
	add.s32 	%r83, %r174, 1024;
	mul.wide.s32 	%rd7, %r17, 4;
	add.s64 	%rd6, %rd1, %rd7;
	// begin inline asm
	cp.async.ca.shared.global [%r83], [%rd6], 4, 4;
	// end inline asm
$L__BB5_4:
	// begin inline asm
	cp.async.commit_group;
	// end inline asm
	shl.b32 	%r18, %r2, 9;
	add.s32 	%r19, %r5, %r18;
	setp.ge.s32 	%p3, %r19, %r78;
	@%p3 bra 	$L__BB5_6;
	add.s32 	%r84, %r174, 2048;
	mul.wide.s32 	%rd9, %r19, 4;
	add.s64 	%rd8, %rd1, %rd9;
	// begin inline asm
	cp.async.ca.shared.global [%r84], [%rd8], 4, 4;
	// end inline asm
$L__BB5_6:
	// begin inline asm
	cp.async.commit_group;
	// end inline asm
	add.s32 	%r85, %r16, %r78;
	add.s32 	%r86, %r85, -1;
	div.s32 	%r20, %r86, %r16;
	setp.gt.s32 	%p4, %r20, 0;
	mov.f32 	%f36, 0f00000000;
	@%p4 bra 	$L__BB5_7;
	bra.uni 	$L__BB5_34;
$L__BB5_7:
	add.s32 	%r88, %r20, 2;
	max.s32 	%r89, %r88, 3;
	add.s32 	%r6, %r89, -2;
	and.b32  	%r7, %r6, 3;
	setp.lt.s32 	%p5, %r88, 6;
	mov.f32 	%f36, 0f00000000;
	mov.b32 	%r191, 3;
	@%p5 bra 	$L__BB5_27;
	and.b32  	%r97, %r6, -4;
	neg.s32 	%r176, %r97;
	add.s32 	%r98, %r1, %r18;
	add.s32 	%r173, %r98, %r4;
	shl.b32 	%r99, %r2, 10;
	add.s32 	%r100, %r1, %r16;
	add.s32 	%r172, %r100, %r4;
	mad.lo.s32 	%r101, %r2, 1536, %r1;
	add.s32 	%r170, %r101, %r4;
	mad.lo.s32 	%r102, %r2, 1280, %r1;
	add.s32 	%r169, %r102, %r4;
	or.b32  	%r103, %r1, %r99;
	add.s32 	%r168, %r103, %r4;
	mad.lo.s32 	%r104, %r2, 768, %r1;
	add.s32 	%r167, %r104, %r4;
	mov.f32 	%f36, 0f00000000;
	mov.b32 	%r183, 3;
	mov.b32 	%r182, 0;
	mov.b32 	%r181, 6;
	mov.b32 	%r179, 2;
	mov.b32 	%r178, 5;
	mov.b32 	%r177, 1;
	mov.b32 	%r175, 4;
	mov.u32 	%r171, %r5;
$L__BB5_9:
	mul.hi.u32 	%r105, %r183, -1431655765;
	shr.u32 	%r106, %r105, 1;
	mul.lo.s32 	%r38, %r106, -3072;
	// begin inline asm
	cp.async.wait_group 2;
	// end inline asm
	setp.ge.s32 	%p6, %r171, %r78;
	@%p6 bra 	$L__BB5_11;
	mul.hi.u32 	%r107, %r182, -1431655765;
	shr.u32 	%r108, %r107, 1;
	mad.lo.s32 	%r109, %r108, -3072, %r174;
	ld.shared.f32 	%f20, [%r109];
	fma.rn.f32 	%f21, %f20, %f20, %f20;
	add.f32 	%f22, %f21, 0f00000000;
	add.f32 	%f36, %f36, %f22;
$L__BB5_11:
	setp.ge.s32 	%p7, %r167, %r78;
	@%p7 bra 	$L__BB5_13;
	mov.u32 	%r111, _ZZ15shared_pipelineILi3ELi1EEvPfS0_iE1d;
	add.s32 	%r112, %r111, %r180;
	add.s32 	%r113, %r112, %r38;
	add.s32 	%r110, %r113, 3072;
	mul.wide.s32 	%rd11, %r167, 4;
	add.s64 	%rd10, %rd1, %rd11;
	// begin inline asm
	cp.async.ca.shared.global [%r110], [%rd10], 4, 4;
	// end inline asm
$L__BB5_13:
	// begin inline asm
	cp.async.commit_group;
	// end inline asm
	// begin inline asm
	cp.async.wait_group 2;
	// end inline asm
	setp.ge.s32 	%p8, %r172, %r78;
	@%p8 bra 	$L__BB5_15;
	mul.hi.u32 	%r114, %r177, -1431655765;
	shr.u32 	%r115, %r114, 1;
	mad.lo.s32 	%r116, %r115, -3072, %r180;
	mov.u32 	%r117, _ZZ15shared_pipelineILi3ELi1EEvPfS0_iE1d;
	add.s32 	%r118, %r117, %r116;
	ld.shared.f32 	%f23, [%r118+1024];
	fma.rn.f32 	%f24, %f23, %f23, %f23;
	add.f32 	%f25, %f24, 0f00000000;
	add.f32 	%f36, %f36, %f25;
$L__BB5_15:
	setp.ge.s32 	%p9, %r168, %r78;
	@%p9 bra 	$L__BB5_17;
	mov.u32 	%r120, _ZZ15shared_pipelineILi3ELi1EEvPfS0_iE1d;
	add.s32 	%r121, %r120, %r180;
	mul.hi.u32 	%r122, %r175, -1431655765;
	shr.u32 	%r123, %r122, 1;
	mad.lo.s32 	%r124, %r123, -3072, %r121;
	add.s32 	%r119, %r124, 4096;
	mul.wide.s32 	%rd13, %r168, 4;
	add.s64 	%rd12, %rd1, %rd13;
	// begin inline asm
	cp.async.ca.shared.global [%r119], [%rd12], 4, 4;
	// end inline asm
$L__BB5_17:
	// begin inline asm
	cp.async.commit_group;
	// end inline asm
	// begin inline asm
	cp.async.wait_group 2;
	// end inline asm
	setp.ge.s32 	%p10, %r173, %r78;
	@%p10 bra 	$L__BB5_19;
	mul.hi.u32 	%r125, %r179, -1431655765;
	shr.u32 	%r126, %r125, 1;
	mad.lo.s32 	%r127, %r126, -3072, %r180;
	mov.u32 	%r128, _ZZ15shared_pipelineILi3ELi1EEvPfS0_iE1d;
	add.s32 	%r129, %r128, %r127;
	ld.shared.f32 	%f26, [%r129+2048];
	fma.rn.f32 	%f27, %f26, %f26, %f26;
	add.f32 	%f28, %f27, 0f00000000;
	add.f32 	%f36, %f36, %f28;
$L__BB5_19:
	setp.ge.s32 	%p11, %r169, %r78;
	@%p11 bra 	$L__BB5_21;
	mov.u32 	%r131, _ZZ15shared_pipelineILi3ELi1EEvPfS0_iE1d;
	add.s32 	%r132, %r131, %r180;
	mul.hi.u32 	%r133, %r178, -1431655765;
	shr.u32 	%r134, %r133, 1;
	mad.lo.s32 	%r135, %r134, -3072, %r132;
	add.s32 	%r130, %r135, 5120;
	mul.wide.s32 	%rd15, %r169, 4;
	add.s64 	%rd14, %rd1, %rd15;
	// begin inline asm
	cp.async.ca.shared.global [%r130], [%rd14], 4, 4;
	// end inline asm
$L__BB5_21:
	// begin inline asm
	cp.async.commit_group;
	// end inline asm
	// begin inline asm
	cp.async.wait_group 2;
	// end inline asm
	@%p7 bra 	$L__BB5_23;
	add.s32 	%r136, %r180, %r38;
	mov.u32 	%r137, _ZZ15shared_pipelineILi3ELi1EEvPfS0_iE1d;
	add.s32 	%r138, %r137, %r136;
	ld.shared.f32 	%f29, [%r138+3072];
	fma.rn.f32 	%f30, %f29, %f29, %f29;
	add.f32 	%f31, %f30, 0f00000000;
	add.f32 	%f36, %f36, %f31;
$L__BB5_23:
	setp.ge.s32 	%p13, %r170, %r78;
	@%p13 bra 	$L__BB5_25;
	mov.u32 	%r140, _ZZ15shared_pipelineILi3ELi1EEvPfS0_iE1d;
	add.s32 	%r141, %r140, %r180;
	mul.hi.u32 	%r142, %r181, -1431655765;
	shr.u32 	%r143, %r142, 1;
	mad.lo.s32 	%r144, %r143, -3072, %r141;
	add.s32 	%r139, %r144, 6144;
	mul.wide.s32 	%rd17, %r170, 4;
	add.s64 	%rd16, %rd1, %rd17;
	// begin inline asm
	cp.async.ca.shared.global [%r139], [%rd16], 4, 4;
	// end inline asm
$L__BB5_25:
	// begin inline asm
	cp.async.commit_group;
	// end inline asm
	add.s32 	%r183, %r183, 4;
	add.s32 	%r182, %r182, 4;
	add.s32 	%r181, %r181, 4;
	add.s32 	%r180, %r180, 4096;
	add.s32 	%r179, %r179, 4;
	add.s32 	%r178, %r178, 4;
	add.s32 	%r177, %r177, 4;
	add.s32 	%r176, %r176, 4;
	add.s32 	%r175, %r175, 4;
	add.s32 	%r174, %r174, 4096;
	mov.u32 	%r145, %nctaid.x;
	shl.b32 	%r146, %r145, 10;
	add.s32 	%r173, %r173, %r146;
	add.s32 	%r172, %r172, %r146;
	add.s32 	%r171, %r171, %r146;
	add.s32 	%r170, %r170, %r146;
	add.s32 	%r169, %r169, %r146;
	add.s32 	%r168, %r168, %r146;
	add.s32 	%r167, %r167, %r146;
	setp.ne.s32 	%p14, %r176, 0;
	@%p14 bra 	$L__BB5_9;
	add.s32 	%r191, %r182, 3;
$L__BB5_27:
	setp.eq.s32 	%p15, %r7, 0;
	@%p15 bra 	$L__BB5_34;
	shl.b32 	%r147, %r191, 10;
	shl.b32 	%r148, %r1, 2;
	add.s32 	%r149, %r147, %r148;
	mov.u32 	%r150, _ZZ15shared_pipelineILi3ELi1EEvPfS0_iE1d;
	add.s32 	%r188, %r149, %r150;
	add.s32 	%r190, %r188, -3072;
	add.s32 	%r189, %r191, -3;
	add.s32 	%r151, %r191, 16777213;
	mov.u32 	%r152, %nctaid.x;
	mul.lo.s32 	%r153, %r152, %r151;
	shl.b32 	%r154, %r153, 8;
	add.s32 	%r155, %r1, %r154;
	add.s32 	%r187, %r155, %r4;
	add.s32 	%r156, %r191, 16777216;
	mul.lo.s32 	%r157, %r152, %r156;
	shl.b32 	%r158, %r157, 8;
	add.s32 	%r159, %r1, %r158;
	add.s32 	%r186, %r159, %r4;
	neg.s32 	%r185, %r7;
$L__BB5_29:
	.pragma "nounroll";
	// begin inline asm
	cp.async.wait_group 2;
	// end inline asm
	setp.ge.s32 	%p16, %r187, %r78;
	@%p16 bra 	$L__BB5_31;
	mul.hi.u32 	%r160, %r189, -1431655765;
	shr.u32 	%r161, %r160, 1;
	mad.lo.s32 	%r162, %r161, -3072, %r190;
	ld.shared.f32 	%f32, [%r162];
	fma.rn.f32 	%f33, %f32, %f32, %f32;
	add.f32 	%f34, %f33, 0f00000000;
	add.f32 	%f36, %f36, %f34;
$L__BB5_31:
	setp.ge.s32 	%p17, %r186, %r78;
	@%p17 bra 	$L__BB5_33;
	mul.wide.s32 	%rd19, %r186, 4;
	add.s64 	%rd18, %rd1, %rd19;
	mul.hi.u32 	%r164, %r191, -1431655765;
	shr.u32 	%r165, %r164, 1;
	mul.lo.s32 	%r166, %r165, 3072;
	sub.s32 	%r163, %r188, %r166;
	// begin inline asm
	cp.async.ca.shared.global [%r163], [%rd18], 4, 4;
	// end inline asm
$L__BB5_33:
	// begin inline asm
	cp.async.commit_group;
	// end inline asm
	add.s32 	%r191, %r191, 1;
	add.s32 	%r190, %r190, 1024;
	add.s32 	%r189, %r189, 1;
	add.s32 	%r188, %r188, 1024;
	add.s32 	%r187, %r187, %r16;
	add.s32 	%r186, %r186, %r16;
	add.s32 	%r185, %r185, 1;
	setp.ne.s32 	%p18, %r185, 0;
	@%p18 bra 	$L__BB5_29;
$L__BB5_34:
	setp.ge.s32 	%p19, %r5, %r78;
	@%p19 bra 	$L__BB5_36;
	ld.param.u64 	%rd23, [_Z15shared_pipelineILi3ELi1EEvPfS0_i_param_1];
	cvta.to.global.u64 	%rd20, %rd23;
	mul.wide.s32 	%rd21, %r5, 4;
	add.s64 	%rd22, %rd20, %rd21;
	st.global.f32 	[%rd22], %f36;
$L__BB5_36:
	ret;

}
	// .globl	_Z15shared_pipelineILi4ELi1EEvPfS0_i
.visible .entry _Z15shared_pipelineILi4ELi1EEvPfS0_i(
	.param .u64 .ptr .align 1 _Z15shared_pipelineILi4ELi1EEvPfS0_i_param_0,
	.param .u64 .ptr .align 1 _Z15shared_pipelineILi4ELi1EEvPfS0_i_param_1,
	.param .u32 _Z15shared_pipelineILi4ELi1EEvPfS0_i_param_2
)
{
	.reg .pred 	%p<21>;
	.reg .b32 	%r<114>;
	.reg .b32 	%f<45>;
	.reg .b64 	%rd<25>;
	// demoted variable
	.shared .align 16 .b8 _ZZ15shared_pipelineILi4ELi1EEvPfS0_iE1d[4096];
	ld.param.u64 	%rd3, [_Z15shared_pipelineILi4ELi1EEvPfS0_i_param_0];
	ld.param.u64 	%rd2, [_Z15shared_pipelineILi4ELi1EEvPfS0_i_param_1];
	ld.param.u32 	%r61, [_Z15shared_pipelineILi4ELi1EEvPfS0_i_param_2];
	mov.u32 	%r1, %tid.x;
	mov.u32 	%r2, %ctaid.x;
	mov.u32 	%r3, %nctaid.x;
	shl.b32 	%r62, %r1, 2;
	mov.u32 	%r63, _ZZ15shared_pipelineILi4ELi1EEvPfS0_iE1d;
	add.s32 	%r4, %r63, %r62;
	cvta.to.global.u64 	%rd1, %rd3;
	shl.b32 	%r5, %r2, 8;
	add.s32 	%r6, %r5, %r1;
	setp.lt.s32 	%p1, %r6, %r61;
	@%p1 bra 	$L__BB6_1;
	bra.uni 	$L__BB6_2;
$L__BB6_1:
	mul.wide.s32 	%rd5, %r6, 4;
	add.s64 	%rd4, %rd1, %rd5;
	// begin inline asm
	cp.async.ca.shared.global [%r4], [%rd4], 4, 4;
	// end inline asm
$L__BB6_2:
	// begin inline asm
	cp.async.commit_group;
	// end inline asm
	shl.b32 	%r21, %r3, 8;
	add.s32 	%r22, %r6, %r21;
	setp.ge.s32 	%p2, %r22, %r61;
	@%p2 bra 	$L__BB6_4;
	add.s32 	%r65, %r4, 1024;
	mul.wide.s32 	%rd7, %r22, 4;
	add.s64 	%rd6, %rd1, %rd7;
	// begin inline asm
	cp.async.ca.shared.global [%r65], [%rd6], 4, 4;
	// end inline asm
$L__BB6_4:
	// begin inline asm
	cp.async.commit_group;
	// end inline asm
	shl.b32 	%r23, %r3, 9;
	add.s32 	%r24, %r6, %r23;
	setp.ge.s32 	%p3, %r24, %r61;
	@%p3 bra 	$L__BB6_6;
	add.s32 	%r66, %r4, 2048;
	mul.wide.s32 	%rd9, %r24, 4;
	add.s64 	%rd8, %rd1, %rd9;
	// begin inline asm
	cp.async.ca.shared.global [%r66], [%rd8], 4, 4;
	// end inline asm
$L__BB6_6:
	// begin inline asm
	cp.async.commit_group;
	// end inline asm
	add.s32 	%r67, %r3, %r2;
	shl.b32 	%r68, %r67, 8;
	add.s32 	%r69, %r23, %r68;
	add.s32 	%r25, %r69, %r1;
	setp.ge.s32 	%p4, %r25, %r61;
	@%p4 bra 	$L__BB6_8;
	add.s32 	%r70, %r4, 3072;
	mul.wide.s32 	%rd11, %r25, 4;
	add.s64 	%rd10, %rd1, %rd11;
	// begin inline asm
	cp.async.ca.shared.global [%r70], [%rd10], 4, 4;
	// end inline asm
$L__BB6_8:
	// begin inline asm
	cp.async.commit_group;
	// end inline asm
	add.s32 	%r71, %r21, %r61;
	add.s32 	%r72, %r71, -1;
	div.s32 	%r26, %r72, %r21;
	setp.gt.s32 	%p5, %r26, 0;
	mov.f32 	%f36, 0f00000000;
	@%p5 bra 	$L__BB6_9;
	bra.uni 	$L__BB6_36;
$L__BB6_9:
	add.s32 	%r74, %r26, 3;
	max.s32 	%r75, %r74, 4;
	add.s32 	%r7, %r75, -3;
	and.b32  	%r8, %r7, 3;
	setp.lt.s32 	%p6, %r74, 7;
	mov.f32 	%f36, 0f00000000;
	mov.b32 	%r113, 4;
	@%p6 bra 	$L__BB6_29;
	add.s32 	%r9, %r4, 1024;
	add.s32 	%r10, %r4, 2048;
	add.s32 	%r11, %r4, 3072;
	and.b32  	%r77, %r7, -4;
	neg.s32 	%r108, %r77;
	mad.lo.s32 	%r78, %r3, 768, %r1;
	add.s32 	%r106, %r78, %r5;
	shl.b32 	%r14, %r3, 10;
	add.s32 	%r79, %r1, %r23;
	add.s32 	%r105, %r79, %r5;
	add.s32 	%r80, %r1, %r21;
	add.s32 	%r104, %r80, %r5;
	mad.lo.s32 	%r81, %r3, 1280, %r1;
	add.s32 	%r103, %r81, %r5;
	or.b32  	%r82, %r1, %r14;
	add.s32 	%r102, %r82, %r5;
	mad.lo.s32 	%r83, %r3, 1792, %r1;
	add.s32 	%r101, %r83, %r5;
	mad.lo.s32 	%r84, %r3, 1536, %r1;
	add.s32 	%r100, %r84, %r5;
	mov.f32 	%f36, 0f00000000;
	mov.b32 	%r107, 0;
	mov.u32 	%r99, %r6;
$L__BB6_11:
	// begin inline asm
	cp.async.wait_group 3;
	// end inline asm
	setp.ge.s32 	%p7, %r99, %r61;
	@%p7 bra 	$L__BB6_13;
	ld.shared.f32 	%f20, [%r4];
	fma.rn.f32 	%f21, %f20, %f20, %f20;
	add.f32 	%f22, %f21, 0f00000000;
	add.f32 	%f36, %f36, %f22;
$L__BB6_13:
	setp.ge.s32 	%p8, %r102, %r61;
	@%p8 bra 	$L__BB6_15;
	mul.wide.s32 	%rd13, %r102, 4;
	add.s64 	%rd12, %rd1, %rd13;
	// begin inline asm
	cp.async.ca.shared.global [%r4], [%rd12], 4, 4;
	// end inline asm
$L__BB6_15:
	// begin inline asm
	cp.async.commit_group;
	// end inline asm
	// begin inline asm
	cp.async.wait_group 3;
	// end inline asm
	setp.ge.s32 	%p9, %r104, %r61;
	@%p9 bra 	$L__BB6_17;
	ld.shared.f32 	%f23, [%r9];
	fma.rn.f32 	%f24, %f23, %f23, %f23;
	add.f32 	%f25, %f24, 0f00000000;
	add.f32 	%f36, %f36, %f25;
$L__BB6_17:
	setp.ge.s32 	%p10, %r103, %r61;
	@%p10 bra 	$L__BB6_19;
	mul.wide.s32 	%rd15, %r103, 4;
	add.s64 	%rd14, %rd1, %rd15;
	// begin inline asm
	cp.async.ca.shared.global [%r9], [%rd14], 4, 4;
	// end inline asm
$L__BB6_19:
	// begin inline asm
	cp.async.commit_group;
	// end inline asm
	// begin inline asm
	cp.async.wait_group 3;
	// end inline asm
	setp.ge.s32 	%p11, %r105, %r61;
	@%p11 bra 	$L__BB6_21;
	ld.shared.f32 	%f26, [%r10];
	fma.rn.f32 	%f27, %f26, %f26, %f26;
	add.f32 	%f28, %f27, 0f00000000;
	add.f32 	%f36, %f36, %f28;
$L__BB6_21:
	setp.ge.s32 	%p12, %r100, %r61;
	@%p12 bra 	$L__BB6_23;
	mul.wide.s32 	%rd17, %r100, 4;
	add.s64 	%rd16, %rd1, %rd17;
	// begin inline asm
	cp.async.ca.shared.global [%r10], [%rd16], 4, 4;
	// end inline asm
$L__BB6_23:
	// begin inline asm
	cp.async.commit_group;
	// end inline asm
	// begin inline asm
	cp.async.wait_group 3;
	// end inline asm
	setp.ge.s32 	%p13, %r106, %r61;
	@%p13 bra 	$L__BB6_25;
	ld.shared.f32 	%f29, [%r11];
	fma.rn.f32 	%f30, %f29, %f29, %f29;
	add.f32 	%f31, %f30, 0f00000000;
	add.f32 	%f36, %f36, %f31;
$L__BB6_25:
	setp.ge.s32 	%p14, %r101, %r61;
	@%p14 bra 	$L__BB6_27;
	mul.wide.s32 	%rd19, %r101, 4;
	add.s64 	%rd18, %rd1, %rd19;
	// begin inline asm
	cp.async.ca.shared.global [%r11], [%rd18], 4, 4;
	// end inline asm
$L__BB6_27:
	// begin inline asm
	cp.async.commit_group;
	// end inline asm
	add.s32 	%r108, %r108, 4;
	add.s32 	%r107, %r107, 4;
	add.s32 	%r106, %r106, %r14;
	add.s32 	%r105, %r105, %r14;
	add.s32 	%r104, %r104, %r14;
	add.s32 	%r103, %r103, %r14;
	add.s32 	%r102, %r102, %r14;
	add.s32 	%r101, %r101, %r14;
	add.s32 	%r100, %r100, %r14;
	add.s32 	%r99, %r99, %r14;
	setp.ne.s32 	%p15, %r108, 0;
	@%p15 bra 	$L__BB6_11;
	add.s32 	%r113, %r107, 4;
$L__BB6_29:
	setp.eq.s32 	%p16, %r8, 0;
	@%p16 bra 	$L__BB6_36;
	mul.lo.s32 	%r89, %r3, %r113;
	shl.b32 	%r90, %r89, 8;
	add.s32 	%r91, %r1, %r90;
	add.s32 	%r112, %r91, %r5;
	add.s32 	%r92, %r113, 16777212;
	mul.lo.s32 	%r93, %r3, %r92;
	shl.b32 	%r94, %r93, 8;
	add.s32 	%r95, %r1, %r94;
	add.s32 	%r111, %r95, %r5;
	neg.s32 	%r110, %r8;
$L__BB6_31:
	.pragma "nounroll";
	// begin inline asm
	cp.async.wait_group 3;
	// end inline asm
	setp.ge.s32 	%p17, %r111, %r61;
	shl.b32 	%r96, %r113, 10;
	and.b32  	%r97, %r96, 3072;
	add.s32 	%r56, %r4, %r97;
	@%p17 bra 	$L__BB6_33;
	ld.shared.f32 	%f32, [%r56];
	fma.rn.f32 	%f33, %f32, %f32, %f32;
	add.f32 	%f34, %f33, 0f00000000;
	add.f32 	%f36, %f36, %f34;
$L__BB6_33:
	setp.ge.s32 	%p18, %r112, %r61;
	@%p18 bra 	$L__BB6_35;
	mul.wide.s32 	%rd21, %r112, 4;
	add.s64 	%rd20, %rd1, %rd21;
	// begin inline asm
	cp.async.ca.shared.global [%r56], [%rd20], 4, 4;
	// end inline asm
$L__BB6_35:
	// begin inline asm
	cp.async.commit_group;
	// end inline asm
	add.s32 	%r113, %r113, 1;
	add.s32 	%r112, %r112, %r21;
	add.s32 	%r111, %r111, %r21;
	add.s32 	%r110, %r110, 1;
	setp.ne.s32 	%p19, %r110, 0;
	@%p19 bra 	$L__BB6_31;
$L__BB6_36:
	setp.ge.s32 	%p20, %r6, %r61;
	@%p20 bra 	$L__BB6_38;
	cvta.to.global.u64 	%rd22, %rd2;
	mul.wide.s32 	%rd23, %r6, 4;
	add.s64 	%rd24, %rd22, %rd23;
	st.global.f32 	[%rd24], %f36;
$L__BB6_38:
	ret;

}
	// .globl	_Z19warp_specialize_regILi1EEvPfS0_i
.visible .entry _Z19warp_specialize_regILi1EEvPfS0_i(
	.param .u64 .ptr .align 1 _Z19warp_specialize_regILi1EEvPfS0_i_param_0,
	.param .u64 .ptr .align 1 _Z19warp_specialize_regILi1EEvPfS0_i_param_1,
	.param .u32 _Z19warp_specialize_regILi1EEvPfS0_i_param_2
)
{
	.reg .pred 	%p<14>;
	.reg .b32 	%r<100>;
	.reg .b32 	%f<45>;
	.reg .b64 	%rd<22>;
	// demoted variable
	.shared .align 16 .b8 _ZZ19warp_specialize_regILi1EEvPfS0_iE1d[1024];
	ld.param.u64 	%rd3, [_Z19warp_specialize_regILi1EEvPfS0_i_param_0];
	ld.param.u64 	%rd4, [_Z19warp_specialize_regILi1EEvPfS0_i_param_1];
	ld.param.u32 	%r31, [_Z19warp_specialize_regILi1EEvPfS0_i_param_2];
	mov.u32 	%r1, %tid.x;
	and.b32  	%r2, %r1, 32;
	setp.ne.s32 	%p1, %r2, 0;
	@%p1 bra 	$L__BB7_2;
	and.b32  	%r33, %r1, 960;
	mov.u32 	%r34, %ctaid.x;
	shl.b32 	%r35, %r34, 7;
	and.b32  	%r36, %r35, 2147483520;
	add.s32 	%r37, %r36, %r33;
	mul.wide.s32 	%rd6, %r37, 4;
	add.s64 	%rd7, %rd3, %rd6;
	shl.b32 	%r38, %r1, 2;
	and.b32  	%r39, %r38, 3840;
	mov.u32 	%r40, _ZZ19warp_specialize_regILi1EEvPfS0_iE1d;
	add.s32 	%r41, %r40, %r39;
	mov.u32 	%r42, %tid.y;
	mov.u32 	%r43, %tid.z;
	mov.u32 	%r44, %ntid.x;
	mov.u32 	%r45, %ntid.y;
	mad.lo.s32 	%r46, %r43, %r45, %r42;
	mad.lo.s32 	%r47, %r46, %r44, %r1;
	and.b32  	%r48, %r47, 31;
	min.u32 	%r49, %r48, 7;
	shl.b32 	%r50, %r49, 2;
	add.s32 	%r32, %r41, %r50;
	mul.wide.u32 	%rd8, %r49, 4;
	add.s64 	%rd5, %rd7, %rd8;
	// begin inline asm
	cp.async.ca.shared.global [%r32], [%rd5], 4, 4;
	// end inline asm
	// begin inline asm
	cp.async.commit_group;
	// end inline asm
$L__BB7_2:
	mov.u32 	%r3, %nctaid.x;
	shl.b32 	%r4, %r3, 7;
	and.b32  	%r51, %r4, 2147483520;
	add.s32 	%r52, %r51, %r31;
	add.s32 	%r53, %r52, -1;
	div.s32 	%r5, %r53, %r51;
	setp.lt.s32 	%p2, %r5, 1;
	mov.f32 	%f35, 0f00000000;
	@%p2 bra 	$L__BB7_24;
	mov.u32 	%r55, %ctaid.x;
	shl.b32 	%r56, %r55, 7;
	and.b32  	%r57, %r56, 2147483520;
	add.s32 	%r6, %r57, %r1;
	shl.b32 	%r58, %r1, 2;
	and.b32  	%r59, %r58, 3968;
	mov.u32 	%r60, _ZZ19warp_specialize_regILi1EEvPfS0_iE1d;
	add.s32 	%r61, %r60, %r59;
	mov.u32 	%r62, %tid.y;
	mov.u32 	%r63, %tid.z;
	mov.u32 	%r64, %ntid.x;
	mov.u32 	%r65, %ntid.y;
	mad.lo.s32 	%r66, %r63, %r65, %r62;
	mad.lo.s32 	%r67, %r66, %r64, %r1;
	and.b32  	%r68, %r67, 31;
	min.u32 	%r69, %r68, 7;
	shl.b32 	%r70, %r69, 2;
	add.s32 	%r7, %r61, %r70;
	add.s32 	%r8, %r60, %r58;
	and.b32  	%r9, %r5, 3;
	setp.lt.u32 	%p3, %r5, 4;
	mul.wide.u32 	%rd9, %r69, 4;
	add.s64 	%rd1, %rd3, %rd9;
	mov.f32 	%f35, 0f00000000;
	mov.b32 	%r99, 0;
	@%p3 bra 	$L__BB7_18;
	and.b32  	%r99, %r5, 2147483644;
	neg.s32 	%r95, %r99;
	shl.b32 	%r12, %r3, 8;
	mov.f32 	%f35, 0f00000000;
	mov.b32 	%r92, 0;
	mov.u32 	%r93, %r4;
	mov.u32 	%r94, %r12;
$L__BB7_5:
	setp.ne.s32 	%p4, %r2, 0;
	@%p4 bra 	$L__BB7_7;
	// begin inline asm
	cp.async.wait_group 1;
	// end inline asm
	bar.warp.sync 	-1;
	ld.shared.f32 	%f20, [%r8];
	fma.rn.f32 	%f21, %f20, %f20, %f20;
	add.f32 	%f22, %f21, 0f00000000;
	add.f32 	%f35, %f35, %f22;
	bra.uni 	$L__BB7_8;
$L__BB7_7:
	and.b32  	%r73, %r92, 2147483392;
	add.s32 	%r74, %r6, %r73;
	mul.wide.s32 	%rd11, %r74, 4;
	add.s64 	%rd10, %rd1, %rd11;
	// begin inline asm
	cp.async.ca.shared.global [%r7], [%rd10], 4, 4;
	// end inline asm
	// begin inline asm
	cp.async.commit_group;
	// end inline asm
$L__BB7_8:
	setp.ne.s32 	%p5, %r2, 0;
	and.b32  	%r75, %r93, 2147483520;
	add.s32 	%r76, %r6, %r75;
	mul.wide.s32 	%rd12, %r76, 4;
	add.s64 	%rd2, %rd1, %rd12;
	@%p5 bra 	$L__BB7_10;
	// begin inline asm
	cp.async.ca.shared.global [%r7], [%rd2], 4, 4;
	// end inline asm
	// begin inline asm
	cp.async.commit_group;
	// end inline asm
	bra.uni 	$L__BB7_11;
$L__BB7_10:
	// begin inline asm
	cp.async.wait_group 1;
	// end inline asm
	bar.warp.sync 	-1;
	ld.shared.f32 	%f23, [%r8];
	fma.rn.f32 	%f24, %f23, %f23, %f23;
	add.f32 	%f25, %f24, 0f00000000;
	add.f32 	%f35, %f35, %f25;
$L__BB7_11:
	setp.eq.s32 	%p6, %r2, 0;
	@%p6 bra 	$L__BB7_13;
	// begin inline asm
	cp.async.ca.shared.global [%r7], [%rd2], 4, 4;
	// end inline asm
	// begin inline asm
	cp.async.commit_group;
	// end inline asm
	bra.uni 	$L__BB7_14;
$L__BB7_13:
	// begin inline asm
	cp.async.wait_group 1;
	// end inline asm
	bar.warp.sync 	-1;
	ld.shared.f32 	%f26, [%r8];
	fma.rn.f32 	%f27, %f26, %f26, %f26;
	add.f32 	%f28, %f27, 0f00000000;
	add.f32 	%f35, %f35, %f28;
$L__BB7_14:
	setp.ne.s32 	%p7, %r2, 0;
	@%p7 bra 	$L__BB7_16;
	and.b32  	%r80, %r94, 2147483392;
	add.s32 	%r81, %r6, %r80;
	mul.wide.s32 	%rd16, %r81, 4;
	add.s64 	%rd15, %rd1, %rd16;
	// begin inline asm
	cp.async.ca.shared.global [%r7], [%rd15], 4, 4;
	// end inline asm
	// begin inline asm
	cp.async.commit_group;
	// end inline asm
	bra.uni 	$L__BB7_17;
$L__BB7_16:
	// begin inline asm
	cp.async.wait_group 1;
	// end inline asm
	bar.warp.sync 	-1;
	ld.shared.f32 	%f29, [%r8];
	fma.rn.f32 	%f30, %f29, %f29, %f29;
	add.f32 	%f31, %f30, 0f00000000;
	add.f32 	%f35, %f35, %f31;
$L__BB7_17:
	add.s32 	%r95, %r95, 4;
	add.s32 	%r94, %r94, %r12;
	add.s32 	%r93, %r93, %r12;
	add.s32 	%r92, %r92, %r12;
	setp.ne.s32 	%p8, %r95, 0;
	@%p8 bra 	$L__BB7_5;
$L__BB7_18:
	setp.eq.s32 	%p9, %r9, 0;
	@%p9 bra 	$L__BB7_24;
	shr.u32 	%r82, %r1, 5;
	add.s32 	%r98, %r99, %r82;
	neg.s32 	%r97, %r9;
$L__BB7_20:
	.pragma "nounroll";
	add.s32 	%r99, %r99, 1;
	and.b32  	%r83, %r98, 1;
	setp.eq.b32 	%p10, %r83, 1;
	not.pred 	%p11, %p10;
	@%p11 bra 	$L__BB7_22;
	shr.u32 	%r85, %r99, 1;
	mul.lo.s32 	%r86, %r4, %r85;
	and.b32  	%r87, %r86, 2147483520;
	add.s32 	%r88, %r6, %r87;
	mul.wide.s32 	%rd18, %r88, 4;
	add.s64 	%rd17, %rd1, %rd18;
	// begin inline asm
	cp.async.ca.shared.global [%r7], [%rd17], 4, 4;
	// end inline asm
	// begin inline asm
	cp.async.commit_group;
	// end inline asm
	bra.uni 	$L__BB7_23;
$L__BB7_22:
	// begin inline asm
	cp.async.wait_group 1;
	// end inline asm
	bar.warp.sync 	-1;
	ld.shared.f32 	%f32, [%r8];
	fma.rn.f32 	%f33, %f32, %f32, %f32;
	add.f32 	%f34, %f33, 0f00000000;
	add.f32 	%f35, %f35, %f34;
$L__BB7_23:
	add.s32 	%r98, %r98, 1;
	add.s32 	%r97, %r97, 1;
	setp.ne.s32 	%p12, %r97, 0;
	@%p12 bra 	$L__BB7_20;
$L__BB7_24:
	mov.u32 	%r89, %ctaid.x;
	shl.b32 	%r90, %r89, 7;
	and.b32  	%r91, %r90, 2147483520;
	add.s32 	%r30, %r91, %r1;
	setp.ge.s32 	%p13, %r30, %r31;
	@%p13 bra 	$L__BB7_26;
	cvta.to.global.u64 	%rd19, %rd4;
	mul.wide.s32 	%rd20, %r30, 4;
	add.s64 	%rd21, %rd19, %rd20;
	st.global.f32 	[%rd21], %f35;
$L__BB7_26:
	ret;

}
	// .globl	_Z22warp_specialize_sharedILi2ELi1EEvPfS0_i
.visible .entry _Z22warp_specialize_sharedILi2ELi1EEvPfS0_i(
	.param .u64 .ptr .align 1 _Z22warp_specialize_sharedILi2ELi1EEvPfS0_i_param_0,
	.param .u64 .ptr .align 1 _Z22warp_specialize_sharedILi2ELi1EEvPfS0_i_param_1,
	.param .u32 _Z22warp_specialize_sharedILi2ELi1EEvPfS0_i_param_2
)
{
	.reg .pred 	%p<25>;
	.reg .b32 	%r<129>;
	.reg .b32 	%f<45>;
	.reg .b64 	%rd<30>;
	// demoted variable
	.shared .align 16 .b8 _ZZ22warp_specialize_sharedILi2ELi1EEvPfS0_iE1d[1024];
	// demoted variable
	.shared .align 8 .b8 _ZZ22warp_specialize_sharedILi2ELi1EEvPfS0_iE3bar[64];
	ld.param.u64 	%rd2, [_Z22warp_specialize_sharedILi2ELi1EEvPfS0_i_param_0];
	ld.param.u64 	%rd3, [_Z22warp_specialize_sharedILi2ELi1EEvPfS0_i_param_1];
	ld.param.u32 	%r48, [_Z22warp_specialize_sharedILi2ELi1EEvPfS0_i_param_2];
	mov.u32 	%r1, %tid.x;
	shr.u32 	%r2, %r1, 6;
	and.b32  	%r3, %r1, 32;
	and.b32  	%r4, %r1, 31;
	and.b32  	%r49, %r1, 63;
	setp.ne.s32 	%p1, %r49, 0;
	shl.b32 	%r50, %r2, 3;
	mov.u32 	%r51, _ZZ22warp_specialize_sharedILi2ELi1EEvPfS0_iE3bar;
	add.s32 	%r5, %r51, %r50;
	@%p1 bra 	$L__BB8_2;
	mov.b32 	%r55, 32;
	// begin inline asm
	mbarrier.init.shared.b64 [%r5], %r55;
	// end inline asm
	add.s32 	%r54, %r5, 32;
	// begin inline asm
	mbarrier.init.shared.b64 [%r54], %r55;
	// end inline asm
$L__BB8_2:
	setp.ne.s32 	%p2, %r3, 0;
	bar.sync 	0;
	@%p2 bra 	$L__BB8_5;
	shl.b32 	%r56, %r2, 5;
	or.b32  	%r6, %r56, %r4;
	mov.u32 	%r57, %ctaid.x;
	shl.b32 	%r58, %r57, 7;
	and.b32  	%r59, %r58, 2147483520;
	add.s32 	%r7, %r6, %r59;
	setp.ge.s32 	%p3, %r7, %r48;
	@%p3 bra 	$L__BB8_5;
	shl.b32 	%r62, %r6, 2;
	mov.u32 	%r63, _ZZ22warp_specialize_sharedILi2ELi1EEvPfS0_iE1d;
	add.s32 	%r60, %r63, %r62;
	cvta.to.global.u64 	%rd5, %rd2;
	mul.wide.s32 	%rd6, %r7, 4;
	add.s64 	%rd4, %rd5, %rd6;
	// begin inline asm
	cp.async.ca.shared.global [%r60], [%rd4], 4, 4;
	// end inline asm
	// begin inline asm
	cp.async.mbarrier.arrive.shared.b64 [%r5];
	// end inline asm
$L__BB8_5:
	mov.u32 	%r8, %nctaid.x;
	shl.b32 	%r9, %r8, 7;
	and.b32  	%r64, %r9, 2147483520;
	add.s32 	%r65, %r64, %r48;
	add.s32 	%r66, %r65, -1;
	div.s32 	%r10, %r66, %r64;
	setp.lt.s32 	%p4, %r10, 1;
	mov.f32 	%f39, 0f00000000;
	@%p4 bra 	$L__BB8_38;
	shl.b32 	%r68, %r2, 5;
	or.b32  	%r69, %r68, %r4;
	shl.b32 	%r70, %r69, 2;
	mov.u32 	%r71, _ZZ22warp_specialize_sharedILi2ELi1EEvPfS0_iE1d;
	add.s32 	%r11, %r71, %r70;
	mov.u32 	%r72, %ctaid.x;
	shl.b32 	%r73, %r72, 7;
	and.b32  	%r74, %r73, 2147483520;
	add.s32 	%r12, %r69, %r74;
	cvta.to.global.u64 	%rd1, %rd2;
	and.b32  	%r13, %r10, 3;
	setp.lt.u32 	%p5, %r10, 4;
	mov.f32 	%f39, 0f00000000;
	mov.b32 	%r128, 1;
	@%p5 bra 	$L__BB8_30;
	add.s32 	%r14, %r11, 512;
	add.s32 	%r15, %r5, 32;
	and.b32  	%r76, %r10, 2147483644;
	neg.s32 	%r123, %r76;
	shl.b32 	%r17, %r8, 9;
	mul.lo.s32 	%r121, %r8, 384;
	shl.b32 	%r120, %r8, 8;
	mov.f32 	%f39, 0f00000000;
	mov.b32 	%r124, 2;
	mov.u32 	%r119, %r9;
	mov.u32 	%r122, %r17;
$L__BB8_8:
	setp.eq.s32 	%p6, %r3, 0;
	@%p6 bra 	$L__BB8_10;
	mov.b64 	%rd8, 0;
	// begin inline asm
	mbarrier.arrive.shared.b64 %rd8, [%r5];
	// end inline asm
	// begin inline asm
	{
	.reg .pred p;
	waitLoop: 
	mbarrier.test_wait.shared.b64 p, [%r5], %rd8;
	@!p nanosleep.u32 50;
	@!p bra waitLoop;
	}
	
	// end inline asm
	ld.shared.f32 	%f20, [%r11];
	fma.rn.f32 	%f21, %f20, %f20, %f20;
	add.f32 	%f22, %f21, 0f00000000;
	add.f32 	%f39, %f39, %f22;
	bra.uni 	$L__BB8_13;
$L__BB8_10:
	add.s32 	%r79, %r124, -1;
	setp.ge.s32 	%p7, %r79, %r10;
	@%p7 bra 	$L__BB8_13;
	and.b32  	%r80, %r119, 2147483520;
	add.s32 	%r26, %r12, %r80;
	setp.ge.s32 	%p8, %r26, %r48;
	@%p8 bra 	$L__BB8_13;
	mul.wide.s32 	%rd10, %r26, 4;
	add.s64 	%rd9, %rd1, %rd10;
	// begin inline asm
	cp.async.ca.shared.global [%r14], [%rd9], 4, 4;
	// end inline asm
	// begin inline asm
	cp.async.mbarrier.arrive.shared.b64 [%r15];
	// end inline asm
$L__BB8_13:
	setp.eq.s32 	%p9, %r3, 0;
	@%p9 bra 	$L__BB8_15;
	mov.b64 	%rd12, 0;
	// begin inline asm
	mbarrier.arrive.shared.b64 %rd12, [%r15];
	// end inline asm
	// begin inline asm
	{
	.reg .pred p;
	waitLoop: 
	mbarrier.test_wait.shared.b64 p, [%r15], %rd12;
	@!p nanosleep.u32 50;
	@!p bra waitLoop;
	}
	
	// end inline asm
	ld.shared.f32 	%f23, [%r14];
	fma.rn.f32 	%f24, %f23, %f23, %f23;
	add.f32 	%f25, %f24, 0f00000000;
	add.f32 	%f39, %f39, %f25;
	bra.uni 	$L__BB8_18;
$L__BB8_15:
	setp.ge.s32 	%p10, %r124, %r10;
	@%p10 bra 	$L__BB8_18;
	and.b32  	%r85, %r120, 2147483520;
	add.s32 	%r27, %r12, %r85;
	setp.ge.s32 	%p11, %r27, %r48;
	@%p11 bra 	$L__BB8_18;
	mul.wide.s32 	%rd14, %r27, 4;
	add.s64 	%rd13, %rd1, %rd14;
	// begin inline asm
	cp.async.ca.shared.global [%r11], [%rd13], 4, 4;
	// end inline asm
	// begin inline asm
	cp.async.mbarrier.arrive.shared.b64 [%r5];
	// end inline asm
$L__BB8_18:
	setp.eq.s32 	%p12, %r3, 0;
	@%p12 bra 	$L__BB8_20;
	mov.b64 	%rd16, 0;
	// begin inline asm
	mbarrier.arrive.shared.b64 %rd16, [%r5];
	// end inline asm
	// begin inline asm
	{
	.reg .pred p;
	waitLoop: 
	mbarrier.test_wait.shared.b64 p, [%r5], %rd16;
	@!p nanosleep.u32 50;
	@!p bra waitLoop;
	}
	
	// end inline asm
	ld.shared.f32 	%f26, [%r11];
	fma.rn.f32 	%f27, %f26, %f26, %f26;
	add.f32 	%f28, %f27, 0f00000000;
	add.f32 	%f39, %f39, %f28;
	bra.uni 	$L__BB8_23;
$L__BB8_20:
	add.s32 	%r90, %r124, 1;
	setp.ge.s32 	%p13, %r90, %r10;
	@%p13 bra 	$L__BB8_23;
	and.b32  	%r91, %r121, 2147483520;
	add.s32 	%r28, %r12, %r91;
	setp.ge.s32 	%p14, %r28, %r48;
	@%p14 bra 	$L__BB8_23;
	mul.wide.s32 	%rd18, %r28, 4;
	add.s64 	%rd17, %rd1, %rd18;
	// begin inline asm
	cp.async.ca.shared.global [%r14], [%rd17], 4, 4;
	// end inline asm
	// begin inline asm
	cp.async.mbarrier.arrive.shared.b64 [%r15];
	// end inline asm
$L__BB8_23:
	setp.eq.s32 	%p15, %r3, 0;
	@%p15 bra 	$L__BB8_25;
	mov.b64 	%rd20, 0;
	// begin inline asm
	mbarrier.arrive.shared.b64 %rd20, [%r15];
	// end inline asm
	// begin inline asm
	{
	.reg .pred p;
	waitLoop: 
	mbarrier.test_wait.shared.b64 p, [%r15], %rd20;
	@!p nanosleep.u32 50;
	@!p bra waitLoop;
	}
	
	// end inline asm
	ld.shared.f32 	%f29, [%r14];
	fma.rn.f32 	%f30, %f29, %f29, %f29;
	add.f32 	%f31, %f30, 0f00000000;
	add.f32 	%f39, %f39, %f31;
	bra.uni 	$L__BB8_28;
$L__BB8_25:
	add.s32 	%r96, %r124, 2;
	setp.ge.s32 	%p16, %r96, %r10;
	@%p16 bra 	$L__BB8_28;
	and.b32  	%r97, %r122, 2147483520;
	add.s32 	%r29, %r12, %r97;
	setp.ge.s32 	%p17, %r29, %r48;
	@%p17 bra 	$L__BB8_28;
	mul.wide.s32 	%rd22, %r29, 4;
	add.s64 	%rd21, %rd1, %rd22;
	// begin inline asm
	cp.async.ca.shared.global [%r11], [%rd21], 4, 4;
	// end inline asm
	// begin inline asm
	cp.async.mbarrier.arrive.shared.b64 [%r5];
	// end inline asm
$L__BB8_28:
	add.s32 	%r124, %r124, 4;
	add.s32 	%r123, %r123, 4;
	add.s32 	%r122, %r122, %r17;
	add.s32 	%r121, %r121, %r17;
	add.s32 	%r120, %r120, %r17;
	add.s32 	%r119, %r119, %r17;
	setp.ne.s32 	%p18, %r123, 0;
	@%p18 bra 	$L__BB8_8;
	add.s32 	%r128, %r124, -1;
$L__BB8_30:
	setp.eq.s32 	%p19, %r13, 0;
	@%p19 bra 	$L__BB8_38;
	mul.lo.s32 	%r100, %r8, %r128;
	shl.b32 	%r127, %r100, 7;
	neg.s32 	%r126, %r13;
$L__BB8_32:
	.pragma "nounroll";
	setp.eq.s32 	%p20, %r3, 0;
	@%p20 bra 	$L__BB8_34;
	shl.b32 	%r103, %r128, 5;
	not.b32 	%r104, %r103;
	and.b32  	%r105, %r104, 32;
	add.s32 	%r102, %r5, %r105;
	mov.b64 	%rd24, 0;
	// begin inline asm
	mbarrier.arrive.shared.b64 %rd24, [%r102];
	// end inline asm
	// begin inline asm
	{
	.reg .pred p;
	waitLoop: 
	mbarrier.test_wait.shared.b64 p, [%r102], %rd24;
	@!p nanosleep.u32 50;
	@!p bra waitLoop;
	}
	
	// end inline asm
	shl.b32 	%r106, %r128, 9;
	not.b32 	%r107, %r106;
	and.b32  	%r108, %r107, 512;
	add.s32 	%r109, %r11, %r108;
	ld.shared.f32 	%f32, [%r109];
	fma.rn.f32 	%f33, %f32, %f32, %f32;
	add.f32 	%f34, %f33, 0f00000000;
	add.f32 	%f39, %f39, %f34;
	bra.uni 	$L__BB8_37;
$L__BB8_34:
	setp.ge.s32 	%p21, %r128, %r10;
	@%p21 bra 	$L__BB8_37;
	and.b32  	%r110, %r127, 2147483520;
	add.s32 	%r43, %r12, %r110;
	setp.ge.s32 	%p22, %r43, %r48;
	@%p22 bra 	$L__BB8_37;
	shl.b32 	%r113, %r128, 9;
	and.b32  	%r114, %r113, 512;
	add.s32 	%r111, %r11, %r114;
	mul.wide.s32 	%rd26, %r43, 4;
	add.s64 	%rd25, %rd1, %rd26;
	// begin inline asm
	cp.async.ca.shared.global [%r111], [%rd25], 4, 4;
	// end inline asm
	shl.b32 	%r115, %r128, 5;
	and.b32  	%r116, %r115, 32;
	add.s32 	%r112, %r5, %r116;
	// begin inline asm
	cp.async.mbarrier.arrive.shared.b64 [%r112];
	// end inline asm
$L__BB8_37:
	add.s32 	%r128, %r128, 1;
	add.s32 	%r127, %r127, %r9;
	add.s32 	%r126, %r126, 1;
	setp.ne.s32 	%p23, %r126, 0;
	@%p23 bra 	$L__BB8_32;
$L__BB8_38:
	mov.u32 	%r117, %ctaid.x;
	shl.b32 	%r118, %r117, 8;
	add.s32 	%r47, %r118, %r1;
	setp.ge.s32 	%p24, %r47, %r48;
	@%p24 bra 	$L__BB8_40;
	cvta.to.global.u64 	%rd27, %rd3;
	mul.wide.s32 	%rd28, %r47, 4;
	add.s64 	%rd29, %rd27, %rd28;
	st.global.f32 	[%rd29], %f39;
$L__BB8_40:
	ret;

}
	// .globl	_Z22warp_specialize_sharedILi3ELi1EEvPfS0_i
.visible .entry _Z22warp_specialize_sharedILi3ELi1EEvPfS0_i(
	.param .u64 .ptr .align 1 _Z22warp_specialize_sharedILi3ELi1EEvPfS0_i_param_0,
	.param .u64 .ptr .align 1 _Z22warp_specialize_sharedILi3ELi1EEvPfS0_i_param_1,
	.param .u32 _Z22warp_specialize_sharedILi3ELi1EEvPfS0_i_param_2
)
{
	.reg .pred 	%p<26>;
	.reg .b32 	%r<198>;
	.reg .b32 	%f<45>;
	.reg .b64 	%rd<32>;
	// demoted variable
	.shared .align 16 .b8 _ZZ22warp_specialize_sharedILi3ELi1EEvPfS0_iE1d[1536];
	// demoted variable
	.shared .align 8 .b8 _ZZ22warp_specialize_sharedILi3ELi1EEvPfS0_iE3bar[96];
	ld.param.u64 	%rd3, [_Z22warp_specialize_sharedILi3ELi1EEvPfS0_i_param_0];
	ld.param.u64 	%rd4, [_Z22warp_specialize_sharedILi3ELi1EEvPfS0_i_param_1];
	ld.param.u32 	%r49, [_Z22warp_specialize_sharedILi3ELi1EEvPfS0_i_param_2];
	mov.u32 	%r1, %tid.x;
	shr.u32 	%r2, %r1, 6;
	and.b32  	%r3, %r1, 32;
	and.b32  	%r4, %r1, 31;
	and.b32  	%r50, %r1, 63;
	setp.ne.s32 	%p1, %r50, 0;
	shl.b32 	%r51, %r2, 3;
	mov.u32 	%r52, _ZZ22warp_specialize_sharedILi3ELi1EEvPfS0_iE3bar;
	add.s32 	%r5, %r52, %r51;
	@%p1 bra 	$L__BB9_2;
	mov.b32 	%r58, 32;
	// begin inline asm
	mbarrier.init.shared.b64 [%r5], %r58;
	// end inline asm
	add.s32 	%r55, %r5, 32;
	// begin inline asm
	mbarrier.init.shared.b64 [%r55], %r58;
	// end inline asm
	add.s32 	%r57, %r5, 64;
	// begin inline asm
	mbarrier.init.shared.b64 [%r57], %r58;
	// end inline asm
$L__BB9_2:
	setp.ne.s32 	%p2, %r3, 0;
	bar.sync 	0;
	@%p2 bra 	$L__BB9_7;
	shl.b32 	%r59, %r2, 5;
	or.b32  	%r60, %r59, %r4;
	mov.u32 	%r61, %ctaid.x;
	shl.b32 	%r62, %r61, 7;
	and.b32  	%r63, %r62, 2147483520;
	add.s32 	%r6, %r60, %r63;
	shl.b32 	%r64, %r60, 2;
	mov.u32 	%r65, _ZZ22warp_specialize_sharedILi3ELi1EEvPfS0_iE1d;
	add.s32 	%r7, %r65, %r64;
	cvta.to.global.u64 	%rd1, %rd3;
	setp.ge.s32 	%p3, %r6, %r49;
	@%p3 bra 	$L__BB9_5;
	mul.wide.s32 	%rd6, %r6, 4;
	add.s64 	%rd5, %rd1, %rd6;
	// begin inline asm
	cp.async.ca.shared.global [%r7], [%rd5], 4, 4;
	// end inline asm
	// begin inline asm
	cp.async.mbarrier.arrive.shared.b64 [%r5];
	// end inline asm
$L__BB9_5:
	mov.u32 	%r68, %nctaid.x;
	shl.b32 	%r69, %r68, 7;
	and.b32  	%r70, %r69, 2147483520;
	add.s32 	%r8, %r6, %r70;
	setp.ge.s32 	%p4, %r8, %r49;
	@%p4 bra 	$L__BB9_7;
	add.s32 	%r71, %r7, 512;
	mul.wide.s32 	%rd8, %r8, 4;
	add.s64 	%rd7, %rd1, %rd8;
	// begin inline asm
	cp.async.ca.shared.global [%r71], [%rd7], 4, 4;
	// end inline asm
	add.s32 	%r72, %r5, 32;
	// begin inline asm
	cp.async.mbarrier.arrive.shared.b64 [%r72];
	// end inline asm
$L__BB9_7:
	mov.u32 	%r9, %nctaid.x;
	shl.b32 	%r10, %r9, 7;
	and.b32  	%r73, %r10, 2147483520;
	add.s32 	%r74, %r73, %r49;
	add.s32 	%r75, %r74, -1;
	div.s32 	%r11, %r75, %r73;
	setp.lt.s32 	%p5, %r11, 1;
	mov.f32 	%f39, 0f00000000;
	@%p5 bra 	$L__BB9_39;
	shl.b32 	%r77, %r2, 5;
	or.b32  	%r12, %r77, %r4;
	mov.u32 	%r78, %ctaid.x;
	shl.b32 	%r79, %r78, 7;
	and.b32  	%r80, %r79, 2147483520;
	add.s32 	%r13, %r12, %r80;
	cvta.to.global.u64 	%rd2, %rd3;
	and.b32  	%r14, %r11, 3;
	setp.lt.u32 	%p6, %r11, 4;
	mov.f32 	%f39, 0f00000000;
	mov.b32 	%r190, 2;
	@%p6 bra 	$L__BB9_31;
	shl.b32 	%r82, %r12, 2;
	mov.u32 	%r83, _ZZ22warp_specialize_sharedILi3ELi1EEvPfS0_iE1d;
	add.s32 	%r15, %r83, %r82;
	and.b32  	%r16, %r11, 2147483644;
	mov.f32 	%f39, 0f00000000;
	mov.b32 	%r190, 2;
$L__BB9_10:
	setp.eq.s32 	%p7, %r3, 0;
	@%p7 bra 	$L__BB9_12;
	add.s32 	%r86, %r190, -2;
	mul.hi.u32 	%r87, %r86, -1431655765;
	shr.u32 	%r88, %r87, 1;
	mul.lo.s32 	%r89, %r88, 3;
	sub.s32 	%r90, %r86, %r89;
	shl.b32 	%r91, %r90, 5;
	add.s32 	%r85, %r5, %r91;
	mov.b64 	%rd10, 0;
	// begin inline asm
	mbarrier.arrive.shared.b64 %rd10, [%r85];
	// end inline asm
	// begin inline asm
	{
	.reg .pred p;
	waitLoop: 
	mbarrier.test_wait.shared.b64 p, [%r85], %rd10;
	@!p nanosleep.u32 50;
	@!p bra waitLoop;
	}
	
	// end inline asm
	shl.b32 	%r92, %r90, 9;
	add.s32 	%r93, %r15, %r92;
	ld.shared.f32 	%f20, [%r93];
	fma.rn.f32 	%f21, %f20, %f20, %f20;
	add.f32 	%f22, %f21, 0f00000000;
	add.f32 	%f39, %f39, %f22;
	bra.uni 	$L__BB9_15;
$L__BB9_12:
	setp.ge.s32 	%p8, %r190, %r11;
	@%p8 bra 	$L__BB9_15;
	mul.lo.s32 	%r94, %r10, %r190;
	and.b32  	%r95, %r94, 2147483392;
	add.s32 	%r18, %r13, %r95;
	setp.ge.s32 	%p9, %r18, %r49;
	@%p9 bra 	$L__BB9_15;
	mul.hi.u32 	%r98, %r190, -1431655765;
	shr.u32 	%r99, %r98, 1;
	mul.lo.s32 	%r100, %r99, 3;
	sub.s32 	%r101, %r190, %r100;
	shl.b32 	%r102, %r101, 9;
	add.s32 	%r96, %r15, %r102;
	mul.wide.s32 	%rd12, %r18, 4;
	add.s64 	%rd11, %rd2, %rd12;
	// begin inline asm
	cp.async.ca.shared.global [%r96], [%rd11], 4, 4;
	// end inline asm
	shl.b32 	%r103, %r101, 5;
	add.s32 	%r97, %r5, %r103;
	// begin inline asm
	cp.async.mbarrier.arrive.shared.b64 [%r97];
	// end inline asm
$L__BB9_15:
	setp.eq.s32 	%p10, %r3, 0;
	add.s32 	%r19, %r190, 1;
	@%p10 bra 	$L__BB9_17;
	add.s32 	%r106, %r190, -1;
	mul.hi.u32 	%r107, %r106, -1431655765;
	shr.u32 	%r108, %r107, 1;
	mul.lo.s32 	%r109, %r108, 3;
	sub.s32 	%r110, %r106, %r109;
	shl.b32 	%r111, %r110, 5;
	add.s32 	%r105, %r5, %r111;
	mov.b64 	%rd14, 0;
	// begin inline asm
	mbarrier.arrive.shared.b64 %rd14, [%r105];
	// end inline asm
	// begin inline asm
	{
	.reg .pred p;
	waitLoop: 
	mbarrier.test_wait.shared.b64 p, [%r105], %rd14;
	@!p nanosleep.u32 50;
	@!p bra waitLoop;
	}
	
	// end inline asm
	shl.b32 	%r112, %r110, 9;
	add.s32 	%r113, %r15, %r112;
	ld.shared.f32 	%f23, [%r113];
	fma.rn.f32 	%f24, %f23, %f23, %f23;
	add.f32 	%f25, %f24, 0f00000000;
	add.f32 	%f39, %f39, %f25;
	bra.uni 	$L__BB9_20;
$L__BB9_17:
	setp.ge.s32 	%p11, %r19, %r11;
	@%p11 bra 	$L__BB9_20;
	mul.lo.s32 	%r114, %r10, %r19;
	and.b32  	%r115, %r114, 2147483520;
	add.s32 	%r20, %r13, %r115;
	setp.ge.s32 	%p12, %r20, %r49;
	@%p12 bra 	$L__BB9_20;
	mul.hi.u32 	%r118, %r19, -1431655765;
	shr.u32 	%r119, %r118, 1;
	mul.lo.s32 	%r120, %r119, 3;
	sub.s32 	%r121, %r19, %r120;
	shl.b32 	%r122, %r121, 9;
	add.s32 	%r116, %r15, %r122;
	mul.wide.s32 	%rd16, %r20, 4;
	add.s64 	%rd15, %rd2, %rd16;
	// begin inline asm
	cp.async.ca.shared.global [%r116], [%rd15], 4, 4;
	// end inline asm
	shl.b32 	%r123, %r121, 5;
	add.s32 	%r117, %r5, %r123;
	// begin inline asm
	cp.async.mbarrier.arrive.shared.b64 [%r117];
	// end inline asm
$L__BB9_20:
	setp.eq.s32 	%p13, %r3, 0;
	add.s32 	%r21, %r190, 2;
	@%p13 bra 	$L__BB9_22;
	mul.hi.u32 	%r126, %r190, -1431655765;
	shr.u32 	%r127, %r126, 1;
	mul.lo.s32 	%r128, %r127, 3;
	sub.s32 	%r129, %r190, %r128;
	shl.b32 	%r130, %r129, 5;
	add.s32 	%r125, %r5, %r130;
	mov.b64 	%rd18, 0;
	// begin inline asm
	mbarrier.arrive.shared.b64 %rd18, [%r125];
	// end inline asm
	// begin inline asm
	{
	.reg .pred p;
	waitLoop: 
	mbarrier.test_wait.shared.b64 p, [%r125], %rd18;
	@!p nanosleep.u32 50;
	@!p bra waitLoop;
	}
	
	// end inline asm
	shl.b32 	%r131, %r129, 9;
	add.s32 	%r132, %r15, %r131;
	ld.shared.f32 	%f26, [%r132];
	fma.rn.f32 	%f27, %f26, %f26, %f26;
	add.f32 	%f28, %f27, 0f00000000;
	add.f32 	%f39, %f39, %f28;
	bra.uni 	$L__BB9_25;
$L__BB9_22:
	setp.ge.s32 	%p14, %r21, %r11;
	@%p14 bra 	$L__BB9_25;
	mul.lo.s32 	%r133, %r10, %r21;
	and.b32  	%r134, %r133, 2147483392;
	add.s32 	%r22, %r13, %r134;
	setp.ge.s32 	%p15, %r22, %r49;
	@%p15 bra 	$L__BB9_25;
	mul.hi.u32 	%r137, %r21, -1431655765;
	shr.u32 	%r138, %r137, 1;
	mul.lo.s32 	%r139, %r138, 3;
	sub.s32 	%r140, %r21, %r139;
	shl.b32 	%r141, %r140, 9;
	add.s32 	%r135, %r15, %r141;
	mul.wide.s32 	%rd20, %r22, 4;
	add.s64 	%rd19, %rd2, %rd20;
	// begin inline asm
	cp.async.ca.shared.global [%r135], [%rd19], 4, 4;
	// end inline asm
	shl.b32 	%r142, %r140, 5;
	add.s32 	%r136, %r5, %r142;
	// begin inline asm
	cp.async.mbarrier.arrive.shared.b64 [%r136];
	// end inline asm
$L__BB9_25:
	setp.eq.s32 	%p16, %r3, 0;
	add.s32 	%r23, %r190, 3;
	@%p16 bra 	$L__BB9_27;
	mul.hi.u32 	%r145, %r19, -1431655765;
	shr.u32 	%r146, %r145, 1;
	mul.lo.s32 	%r147, %r146, 3;
	sub.s32 	%r148, %r19, %r147;
	shl.b32 	%r149, %r148, 5;
	add.s32 	%r144, %r5, %r149;
	mov.b64 	%rd22, 0;
	// begin inline asm
	mbarrier.arrive.shared.b64 %rd22, [%r144];
	// end inline asm
	// begin inline asm
	{
	.reg .pred p;
	waitLoop: 
	mbarrier.test_wait.shared.b64 p, [%r144], %rd22;
	@!p nanosleep.u32 50;
	@!p bra waitLoop;
	}
	
	// end inline asm
	shl.b32 	%r150, %r148, 9;
	add.s32 	%r151, %r15, %r150;
	ld.shared.f32 	%f29, [%r151];
	fma.rn.f32 	%f30, %f29, %f29, %f29;
	add.f32 	%f31, %f30, 0f00000000;
	add.f32 	%f39, %f39, %f31;
	bra.uni 	$L__BB9_30;
$L__BB9_27:
	setp.ge.s32 	%p17, %r23, %r11;
	@%p17 bra 	$L__BB9_30;
	mul.lo.s32 	%r152, %r10, %r23;
	and.b32  	%r153, %r152, 2147483520;
	add.s32 	%r24, %r13, %r153;
	setp.ge.s32 	%p18, %r24, %r49;
	@%p18 bra 	$L__BB9_30;
	mul.hi.u32 	%r156, %r23, -1431655765;
	shr.u32 	%r157, %r156, 1;
	mul.lo.s32 	%r158, %r157, 3;
	sub.s32 	%r159, %r23, %r158;
	shl.b32 	%r160, %r159, 9;
	add.s32 	%r154, %r15, %r160;
	mul.wide.s32 	%rd24, %r24, 4;
	add.s64 	%rd23, %rd2, %rd24;
	// begin inline asm
	cp.async.ca.shared.global [%r154], [%rd23], 4, 4;
	// end inline asm
	shl.b32 	%r161, %r159, 5;
	add.s32 	%r155, %r5, %r161;
	// begin inline asm
	cp.async.mbarrier.arrive.shared.b64 [%r155];
	// end inline asm
$L__BB9_30:
	add.s32 	%r190, %r190, 4;
	setp.ne.s32 	%p19, %r21, %r16;
	@%p19 bra 	$L__BB9_10;
$L__BB9_31:
	setp.eq.s32 	%p20, %r14, 0;
	@%p20 bra 	$L__BB9_39;
	shl.b32 	%r162, %r190, 5;
	add.s32 	%r164, %r162, %r52;
	add.s32 	%r196, %r164, %r51;
	shl.b32 	%r166, %r190, 9;
	mov.u32 	%r167, _ZZ22warp_specialize_sharedILi3ELi1EEvPfS0_iE1d;
	shl.b32 	%r168, %r2, 7;
	add.s32 	%r169, %r166, %r168;
	add.s32 	%r170, %r169, %r167;
	shl.b32 	%r171, %r4, 2;
	add.s32 	%r195, %r170, %r171;
	mul.lo.s32 	%r172, %r9, %r190;
	shl.b32 	%r194, %r172, 7;
	or.b32  	%r173, %r169, %r171;
	add.s32 	%r174, %r173, %r167;
	add.s32 	%r193, %r174, -1024;
	add.s32 	%r192, %r190, -2;
	neg.s32 	%r191, %r14;
$L__BB9_33:
	.pragma "nounroll";
	setp.eq.s32 	%p21, %r3, 0;
	@%p21 bra 	$L__BB9_35;
	mul.hi.u32 	%r177, %r192, -1431655765;
	shr.u32 	%r178, %r177, 1;
	mad.lo.s32 	%r179, %r178, -96, %r196;
	add.s32 	%r176, %r179, -64;
	mov.b64 	%rd26, 0;
	// begin inline asm
	mbarrier.arrive.shared.b64 %rd26, [%r176];
	// end inline asm
	// begin inline asm
	{
	.reg .pred p;
	waitLoop: 
	mbarrier.test_wait.shared.b64 p, [%r176], %rd26;
	@!p nanosleep.u32 50;
	@!p bra waitLoop;
	}
	
	// end inline asm
	mad.lo.s32 	%r180, %r178, -1536, %r193;
	ld.shared.f32 	%f32, [%r180];
	fma.rn.f32 	%f33, %f32, %f32, %f32;
	add.f32 	%f34, %f33, 0f00000000;
	add.f32 	%f39, %f39, %f34;
	bra.uni 	$L__BB9_38;
$L__BB9_35:
	setp.ge.s32 	%p22, %r190, %r11;
	@%p22 bra 	$L__BB9_38;
	and.b32  	%r181, %r194, 2147483520;
	add.s32 	%r40, %r13, %r181;
	setp.ge.s32 	%p23, %r40, %r49;
	@%p23 bra 	$L__BB9_38;
	mul.hi.u32 	%r184, %r190, -1431655765;
	shr.u32 	%r185, %r184, 1;
	mul.wide.s32 	%rd28, %r40, 4;
	add.s64 	%rd27, %rd2, %rd28;
	mul.lo.s32 	%r186, %r185, 1536;
	sub.s32 	%r182, %r195, %r186;
	// begin inline asm
	cp.async.ca.shared.global [%r182], [%rd27], 4, 4;
	// end inline asm
	mad.lo.s32 	%r183, %r185, -96, %r196;
	// begin inline asm
	cp.async.mbarrier.arrive.shared.b64 [%r183];
	// end inline asm
$L__BB9_38:
	add.s32 	%r190, %r190, 1;
	add.s32 	%r196, %r196, 32;
	add.s32 	%r195, %r195, 512;
	add.s32 	%r194, %r194, %r10;
	add.s32 	%r193, %r193, 512;
	add.s32 	%r192, %r192, 1;
	add.s32 	%r191, %r191, 1;
	setp.ne.s32 	%p24, %r191, 0;
	@%p24 bra 	$L__BB9_33;
$L__BB9_39:
	mov.u32 	%r187, %ctaid.x;
	shl.b32 	%r188, %r187, 8;
	add.s32 	%r48, %r188, %r1;
	setp.ge.s32 	%p25, %r48, %r49;
	@%p25 bra 	$L__BB9_41;
	cvta.to.global.u64 	%rd29, %rd4;
	mul.wide.s32 	%rd30, %r48, 4;
	add.s64 	%rd31, %rd29, %rd30;
	st.global.f32 	[%rd31], %f39;
$L__BB9_41:
	ret;

}
	// .globl	_Z22warp_specialize_sharedILi4ELi1EEvPfS0_i
.visible .entry _Z22warp_specialize_sharedILi4ELi1EEvPfS0_i(
	.param .u64 .ptr .align 1 _Z22warp_specialize_sharedILi4ELi1EEvPfS0_i_param_0,
	.param .u64 .ptr .align 1 _Z22warp_specialize_sharedILi4ELi1EEvPfS0_i_param_1,
	.param .u32 _Z22warp_specialize_sharedILi4ELi1EEvPfS0_i_param_2
)
{
	.reg .pred 	%p<27>;
	.reg .b32 	%r<150>;
	.reg .b32 	%f<45>;
	.reg .b64 	%rd<34>;
	// demoted variable
	.shared .align 16 .b8 _ZZ22warp_specialize_sharedILi4ELi1EEvPfS0_iE1d[2048];
	// demoted variable
	.shared .align 8 .b8 _ZZ22warp_specialize_sharedILi4ELi1EEvPfS0_iE3bar[128];
	ld.param.u64 	%rd3, [_Z22warp_specialize_sharedILi4ELi1EEvPfS0_i_param_0];
	ld.param.u64 	%rd4, [_Z22warp_specialize_sharedILi4ELi1EEvPfS0_i_param_1];
	ld.param.u32 	%r57, [_Z22warp_specialize_sharedILi4ELi1EEvPfS0_i_param_2];
	mov.u32 	%r1, %tid.x;
	shr.u32 	%r2, %r1, 6;
	and.b32  	%r3, %r1, 32;
	and.b32  	%r4, %r1, 31;
	and.b32  	%r58, %r1, 63;
	setp.ne.s32 	%p1, %r58, 0;
	shl.b32 	%r59, %r2, 3;
	mov.u32 	%r60, _ZZ22warp_specialize_sharedILi4ELi1EEvPfS0_iE3bar;
	add.s32 	%r5, %r60, %r59;
	@%p1 bra 	$L__BB10_2;
	mov.b32 	%r68, 32;
	// begin inline asm
	mbarrier.init.shared.b64 [%r5], %r68;
	// end inline asm
	add.s32 	%r63, %r5, 32;
	// begin inline asm
	mbarrier.init.shared.b64 [%r63], %r68;
	// end inline asm
	add.s32 	%r65, %r5, 64;
	// begin inline asm
	mbarrier.init.shared.b64 [%r65], %r68;
	// end inline asm
	add.s32 	%r67, %r5, 96;
	// begin inline asm
	mbarrier.init.shared.b64 [%r67], %r68;
	// end inline asm
$L__BB10_2:
	setp.ne.s32 	%p2, %r3, 0;
	bar.sync 	0;
	@%p2 bra 	$L__BB10_9;
	shl.b32 	%r69, %r2, 5;
	or.b32  	%r70, %r69, %r4;
	mov.u32 	%r71, %ctaid.x;
	shl.b32 	%r72, %r71, 7;
	and.b32  	%r73, %r72, 2147483520;
	add.s32 	%r6, %r70, %r73;
	mov.u32 	%r7, %nctaid.x;
	shl.b32 	%r74, %r70, 2;
	mov.u32 	%r75, _ZZ22warp_specialize_sharedILi4ELi1EEvPfS0_iE1d;
	add.s32 	%r8, %r75, %r74;
	cvta.to.global.u64 	%rd1, %rd3;
	setp.ge.s32 	%p3, %r6, %r57;
	@%p3 bra 	$L__BB10_5;
	mul.wide.s32 	%rd6, %r6, 4;
	add.s64 	%rd5, %rd1, %rd6;
	// begin inline asm
	cp.async.ca.shared.global [%r8], [%rd5], 4, 4;
	// end inline asm
	// begin inline asm
	cp.async.mbarrier.arrive.shared.b64 [%r5];
	// end inline asm
$L__BB10_5:
	shl.b32 	%r78, %r7, 7;
	and.b32  	%r79, %r78, 2147483520;
	add.s32 	%r9, %r6, %r79;
	setp.ge.s32 	%p4, %r9, %r57;
	@%p4 bra 	$L__BB10_7;
	add.s32 	%r80, %r8, 512;
	mul.wide.s32 	%rd8, %r9, 4;
	add.s64 	%rd7, %rd1, %rd8;
	// begin inline asm
	cp.async.ca.shared.global [%r80], [%rd7], 4, 4;
	// end inline asm
	add.s32 	%r81, %r5, 32;
	// begin inline asm
	cp.async.mbarrier.arrive.shared.b64 [%r81];
	// end inline asm
$L__BB10_7:
	shl.b32 	%r82, %r7, 8;
	and.b32  	%r83, %r82, 2147483392;
	add.s32 	%r10, %r6, %r83;
	setp.ge.s32 	%p5, %r10, %r57;
	@%p5 bra 	$L__BB10_9;
	add.s32 	%r84, %r8, 1024;
	mul.wide.s32 	%rd10, %r10, 4;
	add.s64 	%rd9, %rd1, %rd10;
	// begin inline asm
	cp.async.ca.shared.global [%r84], [%rd9], 4, 4;
	// end inline asm
	add.s32 	%r85, %r5, 64;
	// begin inline asm
	cp.async.mbarrier.arrive.shared.b64 [%r85];
	// end inline asm
$L__BB10_9:
	mov.u32 	%r11, %nctaid.x;
	shl.b32 	%r12, %r11, 7;
	and.b32  	%r86, %r12, 2147483520;
	add.s32 	%r87, %r86, %r57;
	add.s32 	%r88, %r87, -1;
	div.s32 	%r13, %r88, %r86;
	setp.lt.s32 	%p6, %r13, 1;
	mov.f32 	%f39, 0f00000000;
	@%p6 bra 	$L__BB10_42;
	shl.b32 	%r90, %r2, 5;
	or.b32  	%r91, %r90, %r4;
	shl.b32 	%r92, %r91, 2;
	mov.u32 	%r93, _ZZ22warp_specialize_sharedILi4ELi1EEvPfS0_iE1d;
	add.s32 	%r14, %r93, %r92;
	mov.u32 	%r94, %ctaid.x;
	shl.b32 	%r95, %r94, 7;
	and.b32  	%r96, %r95, 2147483520;
	add.s32 	%r15, %r91, %r96;
	cvta.to.global.u64 	%rd2, %rd3;
	add.s32 	%r97, %r13, 2;
	max.s32 	%r98, %r97, 3;
	add.s32 	%r16, %r98, -2;
	and.b32  	%r17, %r16, 3;
	setp.lt.s32 	%p7, %r97, 6;
	mov.f32 	%f39, 0f00000000;
	mov.b32 	%r146, 3;
	@%p7 bra 	$L__BB10_34;
	add.s32 	%r18, %r14, 1536;
	add.s32 	%r19, %r5, 64;
	add.s32 	%r20, %r14, 1024;
	mul.lo.s32 	%r144, %r11, 768;
	shl.b32 	%r22, %r11, 9;
	mul.lo.s32 	%r143, %r11, 640;
	and.b32  	%r100, %r16, -4;
	neg.s32 	%r142, %r100;
	mul.lo.s32 	%r140, %r11, 384;
	mov.f32 	%f39, 0f00000000;
	mov.b32 	%r145, 6;
	mov.u32 	%r141, %r22;
$L__BB10_12:
	setp.eq.s32 	%p8, %r3, 0;
	add.s32 	%r32, %r145, -3;
	@%p8 bra 	$L__BB10_14;
	mov.b64 	%rd12, 0;
	// begin inline asm
	mbarrier.arrive.shared.b64 %rd12, [%r5];
	// end inline asm
	// begin inline asm
	{
	.reg .pred p;
	waitLoop: 
	mbarrier.test_wait.shared.b64 p, [%r5], %rd12;
	@!p nanosleep.u32 50;
	@!p bra waitLoop;
	}
	
	// end inline asm
	ld.shared.f32 	%f20, [%r14];
	fma.rn.f32 	%f21, %f20, %f20, %f20;
	add.f32 	%f22, %f21, 0f00000000;
	add.f32 	%f39, %f39, %f22;
	bra.uni 	$L__BB10_17;
$L__BB10_14:
	setp.ge.s32 	%p9, %r32, %r13;
	@%p9 bra 	$L__BB10_17;
	and.b32  	%r103, %r140, 2147483520;
	add.s32 	%r33, %r15, %r103;
	setp.ge.s32 	%p10, %r33, %r57;
	@%p10 bra 	$L__BB10_17;
	add.s32 	%r105, %r5, 96;
	mul.wide.s32 	%rd14, %r33, 4;
	add.s64 	%rd13, %rd2, %rd14;
	// begin inline asm
	cp.async.ca.shared.global [%r18], [%rd13], 4, 4;
	// end inline asm
	// begin inline asm
	cp.async.mbarrier.arrive.shared.b64 [%r105];
	// end inline asm
$L__BB10_17:
	@%p8 bra 	$L__BB10_19;
	add.s32 	%r107, %r5, 32;
	mov.b64 	%rd16, 0;
	// begin inline asm
	mbarrier.arrive.shared.b64 %rd16, [%r107];
	// end inline asm
	// begin inline asm
	{
	.reg .pred p;
	waitLoop: 
	mbarrier.test_wait.shared.b64 p, [%r107], %rd16;
	@!p nanosleep.u32 50;
	@!p bra waitLoop;
	}
	
	// end inline asm
	ld.shared.f32 	%f23, [%r14+512];
	fma.rn.f32 	%f24, %f23, %f23, %f23;
	add.f32 	%f25, %f24, 0f00000000;
	add.f32 	%f39, %f39, %f25;
	bra.uni 	$L__BB10_22;
$L__BB10_19:
	add.s32 	%r108, %r32, 1;
	setp.ge.s32 	%p12, %r108, %r13;
	@%p12 bra 	$L__BB10_22;
	and.b32  	%r109, %r141, 2147483520;
	add.s32 	%r34, %r15, %r109;
	setp.ge.s32 	%p13, %r34, %r57;
	@%p13 bra 	$L__BB10_22;
	mul.wide.s32 	%rd18, %r34, 4;
	add.s64 	%rd17, %rd2, %rd18;
	// begin inline asm
	cp.async.ca.shared.global [%r14], [%rd17], 4, 4;
	// end inline asm
	// begin inline asm
	cp.async.mbarrier.arrive.shared.b64 [%r5];
	// end inline asm
$L__BB10_22:
	@%p8 bra 	$L__BB10_24;
	mov.b64 	%rd20, 0;
	// begin inline asm
	mbarrier.arrive.shared.b64 %rd20, [%r19];
	// end inline asm
	// begin inline asm
	{
	.reg .pred p;
	waitLoop: 
	mbarrier.test_wait.shared.b64 p, [%r19], %rd20;
	@!p nanosleep.u32 50;
	@!p bra waitLoop;
	}
	
	// end inline asm
	ld.shared.f32 	%f26, [%r20];
	fma.rn.f32 	%f27, %f26, %f26, %f26;
	add.f32 	%f28, %f27, 0f00000000;
	add.f32 	%f39, %f39, %f28;
	bra.uni 	$L__BB10_27;
$L__BB10_24:
	add.s32 	%r114, %r32, 2;
	setp.ge.s32 	%p15, %r114, %r13;
	@%p15 bra 	$L__BB10_27;
	and.b32  	%r115, %r143, 2147483520;
	add.s32 	%r35, %r15, %r115;
	setp.ge.s32 	%p16, %r35, %r57;
	@%p16 bra 	$L__BB10_27;
	add.s32 	%r116, %r14, 512;
	add.s32 	%r117, %r5, 32;
	mul.wide.s32 	%rd22, %r35, 4;
	add.s64 	%rd21, %rd2, %rd22;
	// begin inline asm
	cp.async.ca.shared.global [%r116], [%rd21], 4, 4;
	// end inline asm
	// begin inline asm
	cp.async.mbarrier.arrive.shared.b64 [%r117];
	// end inline asm
$L__BB10_27:
	setp.eq.s32 	%p17, %r3, 0;
	@%p17 bra 	$L__BB10_29;
	add.s32 	%r119, %r5, 96;
	mov.b64 	%rd24, 0;
	// begin inline asm
	mbarrier.arrive.shared.b64 %rd24, [%r119];
	// end inline asm
	// begin inline asm
	{
	.reg .pred p;
	waitLoop: 
	mbarrier.test_wait.shared.b64 p, [%r119], %rd24;
	@!p nanosleep.u32 50;
	@!p bra waitLoop;
	}
	
	// end inline asm
	ld.shared.f32 	%f29, [%r18];
	fma.rn.f32 	%f30, %f29, %f29, %f29;
	add.f32 	%f31, %f30, 0f00000000;
	add.f32 	%f39, %f39, %f31;
	bra.uni 	$L__BB10_32;
$L__BB10_29:
	setp.ge.s32 	%p18, %r145, %r13;
	@%p18 bra 	$L__BB10_32;
	and.b32  	%r120, %r144, 2147483520;
	add.s32 	%r36, %r15, %r120;
	setp.ge.s32 	%p19, %r36, %r57;
	@%p19 bra 	$L__BB10_32;
	mul.wide.s32 	%rd26, %r36, 4;
	add.s64 	%rd25, %rd2, %rd26;
	// begin inline asm
	cp.async.ca.shared.global [%r20], [%rd25], 4, 4;
	// end inline asm
	// begin inline asm
	cp.async.mbarrier.arrive.shared.b64 [%r19];
	// end inline asm
$L__BB10_32:
	add.s32 	%r145, %r145, 4;
	add.s32 	%r144, %r144, %r22;
	add.s32 	%r143, %r143, %r22;
	add.s32 	%r142, %r142, 4;
	add.s32 	%r141, %r141, %r22;
	add.s32 	%r140, %r140, %r22;
	setp.ne.s32 	%p20, %r142, 0;
	@%p20 bra 	$L__BB10_12;
	add.s32 	%r146, %r145, -3;
$L__BB10_34:
	setp.eq.s32 	%p21, %r17, 0;
	@%p21 bra 	$L__BB10_42;
	add.s32 	%r149, %r146, 1;
	mul.lo.s32 	%r123, %r11, %r146;
	shl.b32 	%r148, %r123, 7;
	neg.s32 	%r147, %r17;
$L__BB10_36:
	.pragma "nounroll";
	setp.eq.s32 	%p22, %r3, 0;
	add.s32 	%r51, %r149, -1;
	@%p22 bra 	$L__BB10_38;
	shl.b32 	%r126, %r149, 5;
	and.b32  	%r127, %r126, 96;
	add.s32 	%r125, %r5, %r127;
	mov.b64 	%rd28, 0;
	// begin inline asm
	mbarrier.arrive.shared.b64 %rd28, [%r125];
	// end inline asm
	// begin inline asm
	{
	.reg .pred p;
	waitLoop: 
	mbarrier.test_wait.shared.b64 p, [%r125], %rd28;
	@!p nanosleep.u32 50;
	@!p bra waitLoop;
	}
	
	// end inline asm
	shl.b32 	%r128, %r149, 9;
	and.b32  	%r129, %r128, 1536;
	add.s32 	%r130, %r14, %r129;
	ld.shared.f32 	%f32, [%r130];
	fma.rn.f32 	%f33, %f32, %f32, %f32;
	add.f32 	%f34, %f33, 0f00000000;
	add.f32 	%f39, %f39, %f34;
	bra.uni 	$L__BB10_41;
$L__BB10_38:
	setp.ge.s32 	%p23, %r51, %r13;
	@%p23 bra 	$L__BB10_41;
	and.b32  	%r131, %r148, 2147483520;
	add.s32 	%r52, %r15, %r131;
	setp.ge.s32 	%p24, %r52, %r57;
	@%p24 bra 	$L__BB10_41;
	shl.b32 	%r134, %r51, 9;
	and.b32  	%r135, %r134, 1536;
	add.s32 	%r132, %r14, %r135;
	mul.wide.s32 	%rd30, %r52, 4;
	add.s64 	%rd29, %rd2, %rd30;
	// begin inline asm
	cp.async.ca.shared.global [%r132], [%rd29], 4, 4;
	// end inline asm
	shl.b32 	%r136, %r51, 5;
	and.b32  	%r137, %r136, 96;
	add.s32 	%r133, %r5, %r137;
	// begin inline asm
	cp.async.mbarrier.arrive.shared.b64 [%r133];
	// end inline asm
$L__BB10_41:
	add.s32 	%r149, %r149, 1;
	add.s32 	%r148, %r148, %r12;
	add.s32 	%r147, %r147, 1;
	setp.ne.s32 	%p25, %r147, 0;
	@%p25 bra 	$L__BB10_36;
$L__BB10_42:
	mov.u32 	%r138, %ctaid.x;
	shl.b32 	%r139, %r138, 8;
	add.s32 	%r56, %r139, %r1;
	setp.ge.s32 	%p26, %r56, %r57;
	@%p26 bra 	$L__BB10_44;
	cvta.to.global.u64 	%rd31, %rd4;
	mul.wide.s32 	%rd32, %r56, 4;
	add.s64 	%rd33, %rd31, %rd32;
	st.global.f32 	[%rd33], %f39;
$L__BB10_44:
	ret;

}
	// .globl	_Z25warp_specialize_shared_v2ILi2ELi1EEvPfS0_i
.visible .entry _Z25warp_specialize_shared_v2ILi2ELi1EEvPfS0_i(
	.param .u64 .ptr .align 1 _Z25warp_specialize_shared_v2ILi2ELi1EEvPfS0_i_param_0,
	.param .u64 .ptr .align 1 _Z25warp_specialize_shared_v2ILi2ELi1EEvPfS0_i_param_1,
	.param .u32 _Z25warp_specialize_shared_v2ILi2ELi1EEvPfS0_i_param_2
)
{
	.reg .pred 	%p<14>;
	.reg .b32 	%r<72>;
	.reg .b32 	%f<13>;
	.reg .b64 	%rd<23>;
	// demoted variable
	.shared .align 16 .b8 _ZZ25warp_specialize_shared_v2ILi2ELi1EEvPfS0_iE1d[1024];
	// demoted variable
	.shared .align 8 .b8 _ZZ25warp_specialize_shared_v2ILi2ELi1EEvPfS0_iE3bar[64];
	ld.param.u64 	%rd5, [_Z25warp_specialize_shared_v2ILi2ELi1EEvPfS0_i_param_0];
	ld.param.u64 	%rd6, [_Z25warp_specialize_shared_v2ILi2ELi1EEvPfS0_i_param_1];
	ld.param.u32 	%r21, [_Z25warp_specialize_shared_v2ILi2ELi1EEvPfS0_i_param_2];
	mov.u32 	%r1, %tid.x;
	shr.u32 	%r2, %r1, 6;
	and.b32  	%r3, %r1, 32;
	and.b32  	%r4, %r1, 31;
	and.b32  	%r22, %r1, 63;
	setp.ne.s32 	%p1, %r22, 0;
	shl.b32 	%r23, %r2, 3;
	mov.u32 	%r24, _ZZ25warp_specialize_shared_v2ILi2ELi1EEvPfS0_iE3bar;
	add.s32 	%r5, %r24, %r23;
	@%p1 bra 	$L__BB11_2;
	mov.b32 	%r28, 32;
	// begin inline asm
	mbarrier.init.shared.b64 [%r5], %r28;
	// end inline asm
	add.s32 	%r27, %r5, 32;
	// begin inline asm
	mbarrier.init.shared.b64 [%r27], %r28;
	// end inline asm
$L__BB11_2:
	setp.ne.s32 	%p2, %r3, 0;
	bar.sync 	0;
	@%p2 bra 	$L__BB11_6;
	shl.b32 	%r29, %r2, 5;
	or.b32  	%r6, %r29, %r4;
	mov.u32 	%r30, %ctaid.x;
	shl.b32 	%r31, %r30, 7;
	and.b32  	%r32, %r31, 2147483520;
	add.s32 	%r7, %r6, %r32;
	setp.ge.s32 	%p3, %r7, %r21;
	@%p3 bra 	$L__BB11_5;
	shl.b32 	%r34, %r6, 2;
	mov.u32 	%r35, _ZZ25warp_specialize_shared_v2ILi2ELi1EEvPfS0_iE1d;
	add.s32 	%r33, %r35, %r34;
	cvta.to.global.u64 	%rd8, %rd5;
	mul.wide.s32 	%rd9, %r7, 4;
	add.s64 	%rd7, %rd8, %rd9;
	// begin inline asm
	cp.async.ca.shared.global [%r33], [%rd7], 4, 4;
	// end inline asm
$L__BB11_5:
	// begin inline asm
	cp.async.mbarrier.arrive.shared.b64 [%r5];
	// end inline asm
$L__BB11_6:
	mov.u32 	%r37, %nctaid.x;
	shl.b32 	%r8, %r37, 7;
	and.b32  	%r38, %r8, 2147483520;
	add.s32 	%r39, %r38, %r21;
	add.s32 	%r40, %r39, -1;
	div.s32 	%r9, %r40, %r38;
	setp.lt.s32 	%p4, %r9, 1;
	mov.f32 	%f11, 0f00000000;
	@%p4 bra 	$L__BB11_23;
	shl.b32 	%r42, %r2, 5;
	or.b32  	%r43, %r42, %r4;
	shl.b32 	%r44, %r43, 2;
	mov.u32 	%r45, _ZZ25warp_specialize_shared_v2ILi2ELi1EEvPfS0_iE1d;
	add.s32 	%r10, %r45, %r44;
	mov.u32 	%r46, %ctaid.x;
	shl.b32 	%r47, %r46, 7;
	and.b32  	%r48, %r47, 2147483520;
	add.s32 	%r11, %r43, %r48;
	cvta.to.global.u64 	%rd1, %rd5;
	mov.f32 	%f11, 0f00000000;
	mov.b32 	%r70, 1;
$L__BB11_8:
	mov.u32 	%r12, %r70;
	setp.eq.s32 	%p5, %r3, 0;
	@%p5 bra 	$L__BB11_18;
	not.b32 	%r52, %r12;
	and.b32  	%r13, %r52, 1;
	shl.b32 	%r53, %r12, 5;
	not.b32 	%r54, %r53;
	and.b32  	%r55, %r54, 32;
	add.s32 	%r49, %r5, %r55;
	mov.b32 	%r50, 1;
	// begin inline asm
	mbarrier.arrive.shared::cta.b64                             %rd10,  [%r49], %r50;    // 2. 
	// end inline asm
	mov.b32 	%r71, 0;
	// begin inline asm
	mov.u64 %rd11, %globaltimer;
	// end inline asm
$L__BB11_10:
	// begin inline asm
	{
	.reg .pred p;
	mbarrier.try_wait.shared.b64 p, [%r49], %rd10;
	selp.b32 %r56, 1, 0, p;
	}
	// end inline asm
	setp.ne.s32 	%p6, %r56, 0;
	@%p6 bra 	$L__BB11_17;
	setp.gt.s32 	%p7, %r71, 15;
	@%p7 bra 	$L__BB11_13;
	add.s32 	%r71, %r71, 1;
	bra.uni 	$L__BB11_10;
$L__BB11_13:
	// begin inline asm
	mov.u64 %rd13, %globaltimer;
	// end inline asm
	sub.s64 	%rd4, %rd13, %rd11;
	setp.lt.s64 	%p8, %rd4, 4000000;
	@%p8 bra 	$L__BB11_15;
	mov.b32 	%r60, 1000000;
	// begin inline asm
	nanosleep.u32 %r60;
	// end inline asm
	bra.uni 	$L__BB11_10;
$L__BB11_15:
	setp.lt.s64 	%p9, %rd4, 40000;
	@%p9 bra 	$L__BB11_10;
	shr.s64 	%rd14, %rd4, 63;
	shr.u64 	%rd15, %rd14, 62;
	add.s64 	%rd16, %rd4, %rd15;
	shr.u64 	%rd17, %rd16, 2;
	cvt.u32.u64 	%r61, %rd17;
	// begin inline asm
	nanosleep.u32 %r61;
	// end inline asm
	bra.uni 	$L__BB11_10;
$L__BB11_17:
	shl.b32 	%r58, %r13, 9;
	add.s32 	%r59, %r10, %r58;
	ld.shared.f32 	%f7, [%r59];
	fma.rn.f32 	%f8, %f7, %f7, %f7;
	add.f32 	%f9, %f8, 0f00000000;
	add.f32 	%f11, %f11, %f9;
	bra.uni 	$L__BB11_22;
$L__BB11_18:
	setp.ge.s32 	%p10, %r12, %r9;
	@%p10 bra 	$L__BB11_22;
	mul.lo.s32 	%r62, %r8, %r12;
	and.b32  	%r63, %r62, 2147483520;
	add.s32 	%r17, %r11, %r63;
	and.b32  	%r18, %r12, 1;
	setp.ge.s32 	%p11, %r17, %r21;
	@%p11 bra 	$L__BB11_21;
	shl.b32 	%r65, %r18, 9;
	add.s32 	%r64, %r10, %r65;
	mul.wide.s32 	%rd19, %r17, 4;
	add.s64 	%rd18, %rd1, %rd19;
	// begin inline asm
	cp.async.ca.shared.global [%r64], [%rd18], 4, 4;
	// end inline asm
$L__BB11_21:
	shl.b32 	%r67, %r18, 5;
	add.s32 	%r66, %r5, %r67;
	// begin inline asm
	cp.async.mbarrier.arrive.shared.b64 [%r66];
	// end inline asm
$L__BB11_22:
	add.s32 	%r70, %r12, 1;
	setp.ne.s32 	%p12, %r12, %r9;
	@%p12 bra 	$L__BB11_8;
$L__BB11_23:
	mov.u32 	%r68, %ctaid.x;
	shl.b32 	%r69, %r68, 8;
	add.s32 	%r20, %r69, %r1;
	setp.ge.s32 	%p13, %r20, %r21;
	@%p13 bra 	$L__BB11_25;
	cvta.to.global.u64 	%rd20, %rd6;
	mul.wide.s32 	%rd21, %r20, 4;
	add.s64 	%rd22, %rd20, %rd21;
	st.global.f32 	[%rd22], %f11;
$L__BB11_25:
	ret;

}
	// .globl	_Z25warp_specialize_shared_v2ILi3ELi1EEvPfS0_i
.visible .entry _Z25warp_specialize_shared_v2ILi3ELi1EEvPfS0_i(
	.param .u64 .ptr .align 1 _Z25warp_specialize_shared_v2ILi3ELi1EEvPfS0_i_param_0,
	.param .u64 .ptr .align 1 _Z25warp_specialize_shared_v2ILi3ELi1EEvPfS0_i_param_1,
	.param .u32 _Z25warp_specialize_shared_v2ILi3ELi1EEvPfS0_i_param_2
)
{
	.reg .pred 	%p<15>;
	.reg .b32 	%r<86>;
	.reg .b32 	%f<13>;
	.reg .b64 	%rd<25>;
	// demoted variable
	.shared .align 16 .b8 _ZZ25warp_specialize_shared_v2ILi3ELi1EEvPfS0_iE1d[1536];
	// demoted variable
	.shared .align 8 .b8 _ZZ25warp_specialize_shared_v2ILi3ELi1EEvPfS0_iE3bar[96];
	ld.param.u64 	%rd6, [_Z25warp_specialize_shared_v2ILi3ELi1EEvPfS0_i_param_0];
	ld.param.u64 	%rd7, [_Z25warp_specialize_shared_v2ILi3ELi1EEvPfS0_i_param_1];
	ld.param.u32 	%r23, [_Z25warp_specialize_shared_v2ILi3ELi1EEvPfS0_i_param_2];
	mov.u32 	%r1, %tid.x;
	shr.u32 	%r2, %r1, 6;
	and.b32  	%r3, %r1, 32;
	and.b32  	%r4, %r1, 31;
	and.b32  	%r24, %r1, 63;
	setp.ne.s32 	%p1, %r24, 0;
	shl.b32 	%r25, %r2, 3;
	mov.u32 	%r26, _ZZ25warp_specialize_shared_v2ILi3ELi1EEvPfS0_iE3bar;
	add.s32 	%r5, %r26, %r25;
	@%p1 bra 	$L__BB12_2;
	mov.b32 	%r32, 32;
	// begin inline asm
	mbarrier.init.shared.b64 [%r5], %r32;
	// end inline asm
	add.s32 	%r29, %r5, 32;
	// begin inline asm
	mbarrier.init.shared.b64 [%r29], %r32;
	// end inline asm
	add.s32 	%r31, %r5, 64;
	// begin inline asm
	mbarrier.init.shared.b64 [%r31], %r32;
	// end inline asm
$L__BB12_2:
	setp.ne.s32 	%p2, %r3, 0;
	bar.sync 	0;
	@%p2 bra 	$L__BB12_8;
	shl.b32 	%r33, %r2, 5;
	or.b32  	%r34, %r33, %r4;
	mov.u32 	%r35, %ctaid.x;
	shl.b32 	%r36, %r35, 7;
	and.b32  	%r37, %r36, 2147483520;
	add.s32 	%r6, %r34, %r37;
	shl.b32 	%r38, %r34, 2;
	mov.u32 	%r39, _ZZ25warp_specialize_shared_v2ILi3ELi1EEvPfS0_iE1d;
	add.s32 	%r7, %r39, %r38;
	cvta.to.global.u64 	%rd1, %rd6;
	setp.ge.s32 	%p3, %r6, %r23;
	@%p3 bra 	$L__BB12_5;
	mul.wide.s32 	%rd9, %r6, 4;
	add.s64 	%rd8, %rd1, %rd9;
	// begin inline asm
	cp.async.ca.shared.global [%r7], [%rd8], 4, 4;
	// end inline asm
$L__BB12_5:
	// begin inline asm
	cp.async.mbarrier.arrive.shared.b64 [%r5];
	// end inline asm
	mov.u32 	%r42, %nctaid.x;
	shl.b32 	%r43, %r42, 7;
	and.b32  	%r44, %r43, 2147483520;
	add.s32 	%r8, %r6, %r44;
	setp.ge.s32 	%p4, %r8, %r23;
	@%p4 bra 	$L__BB12_7;
	add.s32 	%r45, %r7, 512;
	mul.wide.s32 	%rd11, %r8, 4;
	add.s64 	%rd10, %rd1, %rd11;
	// begin inline asm
	cp.async.ca.shared.global [%r45], [%rd10], 4, 4;
	// end inline asm
$L__BB12_7:
	add.s32 	%r46, %r5, 32;
	// begin inline asm
	cp.async.mbarrier.arrive.shared.b64 [%r46];
	// end inline asm
$L__BB12_8:
	mov.u32 	%r47, %nctaid.x;
	shl.b32 	%r9, %r47, 7;
	and.b32  	%r48, %r9, 2147483520;
	add.s32 	%r49, %r48, %r23;
	add.s32 	%r50, %r49, -1;
	div.s32 	%r10, %r50, %r48;
	setp.lt.s32 	%p5, %r10, 1;
	mov.f32 	%f11, 0f00000000;
	@%p5 bra 	$L__BB12_25;
	shl.b32 	%r52, %r2, 5;
	or.b32  	%r53, %r52, %r4;
	shl.b32 	%r54, %r53, 2;
	mov.u32 	%r55, _ZZ25warp_specialize_shared_v2ILi3ELi1EEvPfS0_iE1d;
	add.s32 	%r11, %r55, %r54;
	mov.u32 	%r56, %ctaid.x;
	shl.b32 	%r57, %r56, 7;
	and.b32  	%r58, %r57, 2147483520;
	add.s32 	%r12, %r53, %r58;
	cvta.to.global.u64 	%rd2, %rd6;
	add.s32 	%r13, %r10, 1;
	mov.f32 	%f11, 0f00000000;
	mov.b32 	%r84, 2;
$L__BB12_10:
	mov.u32 	%r14, %r84;
	setp.eq.s32 	%p6, %r3, 0;
	@%p6 bra 	$L__BB12_20;
	add.s32 	%r62, %r14, -2;
	mul.hi.u32 	%r63, %r62, -1431655765;
	shr.u32 	%r64, %r63, 1;
	mul.lo.s32 	%r65, %r64, 3;
	sub.s32 	%r15, %r62, %r65;
	shl.b32 	%r66, %r15, 5;
	add.s32 	%r59, %r5, %r66;
	mov.b32 	%r60, 1;
	// begin inline asm
	mbarrier.arrive.shared::cta.b64                             %rd12,  [%r59], %r60;    // 2. 
	// end inline asm
	mov.b32 	%r85, 0;
	// begin inline asm
	mov.u64 %rd13, %globaltimer;
	// end inline asm
$L__BB12_12:
	// begin inline asm
	{
	.reg .pred p;
	mbarrier.try_wait.shared.b64 p, [%r59], %rd12;
	selp.b32 %r67, 1, 0, p;
	}
	// end inline asm
	setp.ne.s32 	%p7, %r67, 0;
	@%p7 bra 	$L__BB12_19;
	setp.gt.s32 	%p8, %r85, 15;
	@%p8 bra 	$L__BB12_15;
	add.s32 	%r85, %r85, 1;
	bra.uni 	$L__BB12_12;
$L__BB12_15:
	// begin inline asm
	mov.u64 %rd15, %globaltimer;
	// end inline asm
	sub.s64 	%rd5, %rd15, %rd13;
	setp.lt.s64 	%p9, %rd5, 4000000;
	@%p9 bra 	$L__BB12_17;
	mov.b32 	%r71, 1000000;
	// begin inline asm
	nanosleep.u32 %r71;
	// end inline asm
	bra.uni 	$L__BB12_12;
$L__BB12_17:
	setp.lt.s64 	%p10, %rd5, 40000;
	@%p10 bra 	$L__BB12_12;
	shr.s64 	%rd16, %rd5, 63;
	shr.u64 	%rd17, %rd16, 62;
	add.s64 	%rd18, %rd5, %rd17;
	shr.u64 	%rd19, %rd18, 2;
	cvt.u32.u64 	%r72, %rd19;
	// begin inline asm
	nanosleep.u32 %r72;
	// end inline asm
	bra.uni 	$L__BB12_12;
$L__BB12_19:
	shl.b32 	%r69, %r15, 9;
	add.s32 	%r70, %r11, %r69;
	ld.shared.f32 	%f7, [%r70];
	fma.rn.f32 	%f8, %f7, %f7, %f7;
	add.f32 	%f9, %f8, 0f00000000;
	add.f32 	%f11, %f11, %f9;
	bra.uni 	$L__BB12_24;
$L__BB12_20:
	setp.ge.s32 	%p11, %r14, %r10;
	@%p11 bra 	$L__BB12_24;
	mul.lo.s32 	%r73, %r9, %r14;
	and.b32  	%r74, %r73, 2147483520;
	add.s32 	%r19, %r12, %r74;
	mul.hi.u32 	%r75, %r14, -1431655765;
	shr.u32 	%r76, %r75, 1;
	mul.lo.s32 	%r77, %r76, 3;
	sub.s32 	%r20, %r14, %r77;
	setp.ge.s32 	%p12, %r19, %r23;
	@%p12 bra 	$L__BB12_23;
	shl.b32 	%r79, %r20, 9;
	add.s32 	%r78, %r11, %r79;
	mul.wide.s32 	%rd21, %r19, 4;
	add.s64 	%rd20, %rd2, %rd21;
	// begin inline asm
	cp.async.ca.shared.global [%r78], [%rd20], 4, 4;
	// end inline asm
$L__BB12_23:
	shl.b32 	%r81, %r20, 5;
	add.s32 	%r80, %r5, %r81;
	// begin inline asm
	cp.async.mbarrier.arrive.shared.b64 [%r80];
	// end inline asm
$L__BB12_24:
	add.s32 	%r84, %r14, 1;
	setp.ne.s32 	%p13, %r14, %r13;
	@%p13 bra 	$L__BB12_10;
$L__BB12_25:
	mov.u32 	%r82, %ctaid.x;
	shl.b32 	%r83, %r82, 8;
	add.s32 	%r22, %r83, %r1;
	setp.ge.s32 	%p14, %r22, %r23;
	@%p14 bra 	$L__BB12_27;
	cvta.to.global.u64 	%rd22, %rd7;
	mul.wide.s32 	%rd23, %r22, 4;
	add.s64 	%rd24, %rd22, %rd23;
	st.global.f32 	[%rd24], %f11;
$L__BB12_27:
	ret;

}
	// .globl	_Z25warp_specialize_shared_v2ILi4ELi1EEvPfS0_i
.visible .entry _Z25warp_specialize_shared_v2ILi4ELi1EEvPfS0_i(
	.param .u64 .ptr .align 1 _Z25warp_specialize_shared_v2ILi4ELi1EEvPfS0_i_param_0,
	.param .u64 .ptr .align 1 _Z25warp_specialize_shared_v2ILi4ELi1EEvPfS0_i_param_1,
	.param .u32 _Z25warp_specialize_shared_v2ILi4ELi1EEvPfS0_i_param_2
)
{
	.reg .pred 	%p<16>;
	.reg .b32 	%r<89>;
	.reg .b32 	%f<13>;
	.reg .b64 	%rd<27>;
	// demoted variable
	.shared .align 16 .b8 _ZZ25warp_specialize_shared_v2ILi4ELi1EEvPfS0_iE1d[2048];
	// demoted variable
	.shared .align 8 .b8 _ZZ25warp_specialize_shared_v2ILi4ELi1EEvPfS0_iE3bar[128];
	ld.param.u64 	%rd6, [_Z25warp_specialize_shared_v2ILi4ELi1EEvPfS0_i_param_0];
	ld.param.u64 	%rd7, [_Z25warp_specialize_shared_v2ILi4ELi1EEvPfS0_i_param_1];
	ld.param.u32 	%r25, [_Z25warp_specialize_shared_v2ILi4ELi1EEvPfS0_i_param_2];
	mov.u32 	%r1, %tid.x;
	shr.u32 	%r2, %r1, 6;
	and.b32  	%r3, %r1, 32;
	and.b32  	%r4, %r1, 31;
	and.b32  	%r26, %r1, 63;
	setp.ne.s32 	%p1, %r26, 0;
	shl.b32 	%r27, %r2, 3;
	mov.u32 	%r28, _ZZ25warp_specialize_shared_v2ILi4ELi1EEvPfS0_iE3bar;
	add.s32 	%r5, %r28, %r27;
	@%p1 bra 	$L__BB13_2;
	mov.b32 	%r36, 32;
	// begin inline asm
	mbarrier.init.shared.b64 [%r5], %r36;
	// end inline asm
	add.s32 	%r31, %r5, 32;
	// begin inline asm
	mbarrier.init.shared.b64 [%r31], %r36;
	// end inline asm
	add.s32 	%r33, %r5, 64;
	// begin inline asm
	mbarrier.init.shared.b64 [%r33], %r36;
	// end inline asm
	add.s32 	%r35, %r5, 96;
	// begin inline asm
	mbarrier.init.shared.b64 [%r35], %r36;
	// end inline asm
$L__BB13_2:
	setp.ne.s32 	%p2, %r3, 0;
	bar.sync 	0;
	@%p2 bra 	$L__BB13_10;
	shl.b32 	%r37, %r2, 5;
	or.b32  	%r38, %r37, %r4;
	mov.u32 	%r39, %ctaid.x;
	shl.b32 	%r40, %r39, 7;
	and.b32  	%r41, %r40, 2147483520;
	add.s32 	%r6, %r38, %r41;
	mov.u32 	%r7, %nctaid.x;
	shl.b32 	%r42, %r38, 2;
	mov.u32 	%r43, _ZZ25warp_specialize_shared_v2ILi4ELi1EEvPfS0_iE1d;
	add.s32 	%r8, %r43, %r42;
	cvta.to.global.u64 	%rd1, %rd6;
	setp.ge.s32 	%p3, %r6, %r25;
	@%p3 bra 	$L__BB13_5;
	mul.wide.s32 	%rd9, %r6, 4;
	add.s64 	%rd8, %rd1, %rd9;
	// begin inline asm
	cp.async.ca.shared.global [%r8], [%rd8], 4, 4;
	// end inline asm
$L__BB13_5:
	// begin inline asm
	cp.async.mbarrier.arrive.shared.b64 [%r5];
	// end inline asm
	shl.b32 	%r46, %r7, 7;
	and.b32  	%r47, %r46, 2147483520;
	add.s32 	%r9, %r6, %r47;
	setp.ge.s32 	%p4, %r9, %r25;
	@%p4 bra 	$L__BB13_7;
	add.s32 	%r48, %r8, 512;
	mul.wide.s32 	%rd11, %r9, 4;
	add.s64 	%rd10, %rd1, %rd11;
	// begin inline asm
	cp.async.ca.shared.global [%r48], [%rd10], 4, 4;
	// end inline asm
$L__BB13_7:
	add.s32 	%r49, %r5, 32;
	// begin inline asm
	cp.async.mbarrier.arrive.shared.b64 [%r49];
	// end inline asm
	shl.b32 	%r50, %r7, 8;
	and.b32  	%r51, %r50, 2147483392;
	add.s32 	%r10, %r6, %r51;
	setp.ge.s32 	%p5, %r10, %r25;
	@%p5 bra 	$L__BB13_9;
	add.s32 	%r52, %r8, 1024;
	mul.wide.s32 	%rd13, %r10, 4;
	add.s64 	%rd12, %rd1, %rd13;
	// begin inline asm
	cp.async.ca.shared.global [%r52], [%rd12], 4, 4;
	// end inline asm
$L__BB13_9:
	add.s32 	%r53, %r5, 64;
	// begin inline asm
	cp.async.mbarrier.arrive.shared.b64 [%r53];
	// end inline asm
$L__BB13_10:
	mov.u32 	%r54, %nctaid.x;
	shl.b32 	%r11, %r54, 7;
	and.b32  	%r55, %r11, 2147483520;
	add.s32 	%r56, %r55, %r25;
	add.s32 	%r57, %r56, -1;
	div.s32 	%r12, %r57, %r55;
	setp.lt.s32 	%p6, %r12, 1;
	mov.f32 	%f11, 0f00000000;
	@%p6 bra 	$L__BB13_27;
	shl.b32 	%r59, %r2, 5;
	or.b32  	%r60, %r59, %r4;
	shl.b32 	%r61, %r60, 2;
	mov.u32 	%r62, _ZZ25warp_specialize_shared_v2ILi4ELi1EEvPfS0_iE1d;
	add.s32 	%r13, %r62, %r61;
	mov.u32 	%r63, %ctaid.x;
	shl.b32 	%r64, %r63, 7;
	and.b32  	%r65, %r64, 2147483520;
	add.s32 	%r14, %r60, %r65;
	cvta.to.global.u64 	%rd2, %rd6;
	add.s32 	%r66, %r12, 2;
	max.s32 	%r15, %r66, 3;
	mov.f32 	%f11, 0f00000000;
	mov.b32 	%r87, 3;
$L__BB13_12:
	mov.u32 	%r16, %r87;
	setp.eq.s32 	%p7, %r3, 0;
	@%p7 bra 	$L__BB13_22;
	add.s32 	%r70, %r16, 1;
	and.b32  	%r17, %r70, 3;
	shl.b32 	%r71, %r70, 5;
	and.b32  	%r72, %r71, 96;
	add.s32 	%r67, %r5, %r72;
	mov.b32 	%r68, 1;
	// begin inline asm
	mbarrier.arrive.shared::cta.b64                             %rd14,  [%r67], %r68;    // 2. 
	// end inline asm
	mov.b32 	%r88, 0;
	// begin inline asm
	mov.u64 %rd15, %globaltimer;
	// end inline asm
$L__BB13_14:
	// begin inline asm
	{
	.reg .pred p;
	mbarrier.try_wait.shared.b64 p, [%r67], %rd14;
	selp.b32 %r73, 1, 0, p;
	}
	// end inline asm
	setp.ne.s32 	%p8, %r73, 0;
	@%p8 bra 	$L__BB13_21;
	setp.gt.s32 	%p9, %r88, 15;
	@%p9 bra 	$L__BB13_17;
	add.s32 	%r88, %r88, 1;
	bra.uni 	$L__BB13_14;
$L__BB13_17:
	// begin inline asm
	mov.u64 %rd17, %globaltimer;
	// end inline asm
	sub.s64 	%rd5, %rd17, %rd15;
	setp.lt.s64 	%p10, %rd5, 4000000;
	@%p10 bra 	$L__BB13_19;
	mov.b32 	%r77, 1000000;
	// begin inline asm
	nanosleep.u32 %r77;
	// end inline asm
	bra.uni 	$L__BB13_14;
$L__BB13_19:
	setp.lt.s64 	%p11, %rd5, 40000;
	@%p11 bra 	$L__BB13_14;
	shr.s64 	%rd18, %rd5, 63;
	shr.u64 	%rd19, %rd18, 62;
	add.s64 	%rd20, %rd5, %rd19;
	shr.u64 	%rd21, %rd20, 2;
	cvt.u32.u64 	%r78, %rd21;
	// begin inline asm
	nanosleep.u32 %r78;
	// end inline asm
	bra.uni 	$L__BB13_14;
$L__BB13_21:
	shl.b32 	%r75, %r17, 9;
	add.s32 	%r76, %r13, %r75;
	ld.shared.f32 	%f7, [%r76];
	fma.rn.f32 	%f8, %f7, %f7, %f7;
	add.f32 	%f9, %f8, 0f00000000;
	add.f32 	%f11, %f11, %f9;
	bra.uni 	$L__BB13_26;
$L__BB13_22:
	setp.ge.s32 	%p12, %r16, %r12;
	@%p12 bra 	$L__BB13_26;
	mul.lo.s32 	%r79, %r11, %r16;
	and.b32  	%r80, %r79, 2147483520;
	add.s32 	%r21, %r14, %r80;
	and.b32  	%r22, %r16, 3;
	setp.ge.s32 	%p13, %r21, %r25;
	@%p13 bra 	$L__BB13_25;
	shl.b32 	%r82, %r22, 9;
	add.s32 	%r81, %r13, %r82;
	mul.wide.s32 	%rd23, %r21, 4;
	add.s64 	%rd22, %rd2, %rd23;
	// begin inline asm
	cp.async.ca.shared.global [%r81], [%rd22], 4, 4;
	// end inline asm
$L__BB13_25:
	shl.b32 	%r84, %r22, 5;
	add.s32 	%r83, %r5, %r84;
	// begin inline asm
	cp.async.mbarrier.arrive.shared.b64 [%r83];
	// end inline asm
$L__BB13_26:
	add.s32 	%r87, %r16, 1;
	setp.ne.s32 	%p14, %r16, %r15;
	@%p14 bra 	$L__BB13_12;
$L__BB13_27:
	mov.u32 	%r85, %ctaid.x;
	shl.b32 	%r86, %r85, 8;
	add.s32 	%r24, %r86, %r1;
	setp.ge.s32 	%p15, %r24, %r25;
	@%p15 bra 	$L__BB13_29;
	cvta.to.global.u64 	%rd24, %rd7;
	mul.wide.s32 	%rd25, %r24, 4;
	add.s64 	%rd26, %rd24, %rd25;
	st.global.f32 	[%rd26], %f11;
$L__BB13_29:
	ret;

}
	// .globl	_Z8baselineILi2EEvPfS0_i
.visible .entry _Z8baselineILi2EEvPfS0_i(
	.param .u64 .ptr .align 1 _Z8baselineILi2EEvPfS0_i_param_0,
	.param .u64 .ptr .align 1 _Z8baselineILi2EEvPfS0_i_param_1,
	.param .u32 _Z8baselineILi2EEvPfS0_i_param_2
)
{
	.reg .pred 	%p<4>;
	.reg .b32 	%r<11>;
	.reg .b32 	%f<18>;
	.reg .b64 	%rd<9>;

	ld.param.u64 	%rd2, [_Z8baselineILi2EEvPfS0_i_param_0];
	ld.param.u64 	%rd3, [_Z8baselineILi2EEvPfS0_i_param_1];
	ld.param.u32 	%r5, [_Z8baselineILi2EEvPfS0_i_param_2];
	mov.u32 	%r6, %tid.x;
	mov.u32 	%r7, %ctaid.x;
	shl.b32 	%r8, %r7, 8;
	add.s32 	%r1, %r8, %r6;
	setp.ge.s32 	%p1, %r1, %r5;
	mov.f32 	%f17, 0f00000000;
	@%p1 bra 	$L__BB14_3;
	mov.u32 	%r9, %nctaid.x;
	shl.b32 	%r2, %r9, 8;
	cvta.to.global.u64 	%rd1, %rd2;
	mov.f32 	%f17, 0f00000000;
	mov.u32 	%r10, %r1;
$L__BB14_2:
	mul.wide.s32 	%rd4, %r10, 4;
	add.s64 	%rd5, %rd1, %rd4;
	ld.global.nc.f32 	%f6, [%rd5];
	fma.rn.f32 	%f7, %f6, %f6, %f6;
	add.f32 	%f8, %f7, 0f00000000;
	add.f32 	%f9, %f6, %f8;
	mul.f32 	%f10, %f8, %f8;
	fma.rn.f32 	%f11, %f6, %f6, %f10;
	div.rn.f32 	%f12, %f9, %f11;
	add.f32 	%f13, %f6, %f12;
	fma.rn.f32 	%f14, %f13, %f13, %f13;
	add.f32 	%f15, %f8, %f14;
	add.f32 	%f17, %f17, %f15;
	add.s32 	%r10, %r10, %r2;
	setp.lt.s32 	%p2, %r10, %r5;
	@%p2 bra 	$L__BB14_2;
$L__BB14_3:
	setp.ge.s32 	%p3, %r1, %r5;
	@%p3 bra 	$L__BB14_5;
	cvta.to.global.u64 	%rd6, %rd3;
	mul.wide.s32 	%rd7, %r1, 4;
	add.s64 	%rd8, %rd6, %rd7;
	st.global.f32 	[%rd8], %f17;
$L__BB14_5:
	ret;

}
	// .globl	_Z12reg_pipelineILi2ELi2EEvPfS0_i
.visible .entry _Z12reg_pipelineILi2ELi2EEvPfS0_i(
	.param .u64 .ptr .align 1 _Z12reg_pipelineILi2ELi2EEvPfS0_i_param_0,
	.param .u64 .ptr .align 1 _Z12reg_pipelineILi2ELi2EEvPfS0_i_param_1,
	.param .u32 _Z12reg_pipelineILi2ELi2EEvPfS0_i_param_2
)
{
	.local .align 8 .b8 	__local_depot15[8];
	.reg .b64 	%SP;
	.reg .b64 	%SPL;
	.reg .pred 	%p<19>;
	.reg .b32 	%r<80>;
	.reg .b32 	%f<131>;
	.reg .b64 	%rd<27>;

	mov.u64 	%SPL, __local_depot15;
	ld.param.u64 	%rd5, [_Z12reg_pipelineILi2ELi2EEvPfS0_i_param_0];
	ld.param.u32 	%r46, [_Z12reg_pipelineILi2ELi2EEvPfS0_i_param_2];
	cvta.to.global.u64 	%rd1, %rd5;
	add.u64 	%rd2, %SPL, 0;
	mov.u32 	%r1, %tid.x;
	mov.u32 	%r2, %ctaid.x;
	mov.u32 	%r3, %nctaid.x;
	shl.b32 	%r4, %r2, 8;
	add.s32 	%r5, %r4, %r1;
	setp.lt.s32 	%p1, %r5, %r46;
	@%p1 bra 	$L__BB15_1;
	bra.uni 	$L__BB15_2;
$L__BB15_1:
	mul.wide.s32 	%rd7, %r5, 4;
	add.s64 	%rd8, %rd1, %rd7;
	ld.global.nc.f32 	%f111, [%rd8];
	st.local.f32 	[%rd2], %f111;
$L__BB15_2:
	add.s32 	%r47, %r2, %r3;
	shl.b32 	%r48, %r47, 8;
	add.s32 	%r14, %r48, %r1;
	setp.ge.s32 	%p2, %r14, %r46;
	@%p2 bra 	$L__BB15_4;
	mul.wide.s32 	%rd9, %r14, 4;
	add.s64 	%rd10, %rd1, %rd9;
	ld.global.nc.f32 	%f115, [%rd10];
	st.local.f32 	[%rd2+4], %f115;
$L__BB15_4:
	shl.b32 	%r15, %r3, 8;
	add.s32 	%r49, %r15, %r46;
	add.s32 	%r50, %r49, -1;
	div.s32 	%r16, %r50, %r15;
	setp.gt.s32 	%p3, %r16, 0;
	mov.f32 	%f108, 0f00000000;
	@%p3 bra 	$L__BB15_5;
	bra.uni 	$L__BB15_32;
$L__BB15_5:
	and.b32  	%r6, %r16, 3;
	setp.lt.u32 	%p4, %r16, 4;
	mov.f32 	%f108, 0f00000000;
	mov.b32 	%r79, 2;
	@%p4 bra 	$L__BB15_25;
	ld.local.v2.f32 	{%f109, %f113}, [%rd2];
	and.b32  	%r53, %r16, 2147483644;
	neg.s32 	%r74, %r53;
	add.s32 	%r72, %r5, %r15;
	shl.b32 	%r9, %r3, 10;
	mad.lo.s32 	%r54, %r3, 768, %r1;
	add.s32 	%r71, %r54, %r4;
	shl.b32 	%r55, %r3, 9;
	add.s32 	%r56, %r1, %r55;
	add.s32 	%r70, %r56, %r4;
	mad.lo.s32 	%r57, %r3, 1280, %r1;
	add.s32 	%r69, %r57, %r4;
	or.b32  	%r58, %r1, %r9;
	add.s32 	%r68, %r58, %r4;
	mov.f32 	%f108, 0f00000000;
	mov.b32 	%r73, 0;
	mov.u32 	%r67, %r5;
$L__BB15_7:
	setp.ge.s32 	%p5, %r67, %r46;
	@%p5 bra 	$L__BB15_9;
	fma.rn.f32 	%f52, %f111, %f111, %f111;
	add.f32 	%f53, %f52, 0f00000000;
	add.f32 	%f54, %f111, %f53;
	mul.f32 	%f55, %f53, %f53;
	fma.rn.f32 	%f56, %f111, %f111, %f55;
	div.rn.f32 	%f57, %f54, %f56;
	add.f32 	%f58, %f111, %f57;
	fma.rn.f32 	%f59, %f58, %f58, %f58;
	add.f32 	%f60, %f53, %f59;
	add.f32 	%f108, %f108, %f60;
$L__BB15_9:
	setp.ge.s32 	%p6, %r70, %r46;
	@%p6 bra 	$L__BB15_11;
	mul.wide.s32 	%rd11, %r70, 4;
	add.s64 	%rd12, %rd1, %rd11;
	ld.global.nc.f32 	%f109, [%rd12];
	mov.f32 	%f111, %f109;
$L__BB15_11:
	setp.ge.s32 	%p7, %r72, %r46;
	@%p7 bra 	$L__BB15_13;
	fma.rn.f32 	%f61, %f115, %f115, %f115;
	add.f32 	%f62, %f61, 0f00000000;
	add.f32 	%f63, %f115, %f62;
	mul.f32 	%f64, %f62, %f62;
	fma.rn.f32 	%f65, %f115, %f115, %f64;
	div.rn.f32 	%f66, %f63, %f65;
	add.f32 	%f67, %f115, %f66;
	fma.rn.f32 	%f68, %f67, %f67, %f67;
	add.f32 	%f69, %f62, %f68;
	add.f32 	%f108, %f108, %f69;
$L__BB15_13:
	setp.ge.s32 	%p8, %r71, %r46;
	@%p8 bra 	$L__BB15_15;
	mul.wide.s32 	%rd13, %r71, 4;
	add.s64 	%rd14, %rd1, %rd13;
	ld.global.nc.f32 	%f113, [%rd14];
	mov.f32 	%f115, %f113;
$L__BB15_15:
	@%p6 bra 	$L__BB15_17;
	fma.rn.f32 	%f70, %f111, %f111, %f111;
	add.f32 	%f71, %f70, 0f00000000;
	add.f32 	%f72, %f111, %f71;
	mul.f32 	%f73, %f71, %f71;
	fma.rn.f32 	%f74, %f111, %f111, %f73;
	div.rn.f32 	%f75, %f72, %f74;
	add.f32 	%f76, %f111, %f75;
	fma.rn.f32 	%f77, %f76, %f76, %f76;
	add.f32 	%f78, %f71, %f77;
	add.f32 	%f108, %f108, %f78;
$L__BB15_17:
	setp.ge.s32 	%p10, %r68, %r46;
	@%p10 bra 	$L__BB15_19;
	mul.wide.s32 	%rd15, %r68, 4;
	add.s64 	%rd16, %rd1, %rd15;
	ld.global.nc.f32 	%f109, [%rd16];
	mov.f32 	%f111, %f109;
$L__BB15_19:
	@%p8 bra 	$L__BB15_21;
	fma.rn.f32 	%f79, %f115, %f115, %f115;
	add.f32 	%f80, %f79, 0f00000000;
	add.f32 	%f81, %f115, %f80;
	mul.f32 	%f82, %f80, %f80;
	fma.rn.f32 	%f83, %f115, %f115, %f82;
	div.rn.f32 	%f84, %f81, %f83;
	add.f32 	%f85, %f115, %f84;
	fma.rn.f32 	%f86, %f85, %f85, %f85;
	add.f32 	%f87, %f80, %f86;
	add.f32 	%f108, %f108, %f87;
$L__BB15_21:
	setp.ge.s32 	%p12, %r69, %r46;
	@%p12 bra 	$L__BB15_23;
	mul.wide.s32 	%rd17, %r69, 4;
	add.s64 	%rd18, %rd1, %rd17;
	ld.global.nc.f32 	%f113, [%rd18];
	mov.f32 	%f115, %f113;
$L__BB15_23:
	add.s32 	%r74, %r74, 4;
	add.s32 	%r73, %r73, 4;
	add.s32 	%r72, %r72, %r9;
	add.s32 	%r71, %r71, %r9;
	add.s32 	%r70, %r70, %r9;
	add.s32 	%r69, %r69, %r9;
	add.s32 	%r68, %r68, %r9;
	add.s32 	%r67, %r67, %r9;
	setp.ne.s32 	%p13, %r74, 0;
	@%p13 bra 	$L__BB15_7;
	st.local.v2.f32 	[%rd2], {%f109, %f113};
	add.s32 	%r79, %r73, 2;
$L__BB15_25:
	setp.eq.s32 	%p14, %r6, 0;
	@%p14 bra 	$L__BB15_32;
	mul.lo.s32 	%r59, %r3, %r79;
	shl.b32 	%r60, %r59, 8;
	add.s32 	%r61, %r1, %r60;
	add.s32 	%r78, %r61, %r4;
	add.s32 	%r62, %r79, 16777214;
	mul.lo.s32 	%r63, %r3, %r62;
	shl.b32 	%r64, %r63, 8;
	add.s32 	%r65, %r1, %r64;
	add.s32 	%r77, %r65, %r4;
	neg.s32 	%r76, %r6;
$L__BB15_27:
	.pragma "nounroll";
	setp.ge.s32 	%p15, %r77, %r46;
	shl.b32 	%r66, %r79, 2;
	cvt.u64.u32 	%rd19, %r66;
	and.b64  	%rd20, %rd19, 4;
	add.s64 	%rd3, %rd2, %rd20;
	@%p15 bra 	$L__BB15_29;
	ld.local.f32 	%f88, [%rd3];
	fma.rn.f32 	%f89, %f88, %f88, %f88;
	add.f32 	%f90, %f89, 0f00000000;
	add.f32 	%f91, %f88, %f90;
	mul.f32 	%f92, %f90, %f90;
	fma.rn.f32 	%f93, %f88, %f88, %f92;
	div.rn.f32 	%f94, %f91, %f93;
	add.f32 	%f95, %f88, %f94;
	fma.rn.f32 	%f96, %f95, %f95, %f95;
	add.f32 	%f97, %f90, %f96;
	add.f32 	%f108, %f108, %f97;
$L__BB15_29:
	setp.ge.s32 	%p16, %r78, %r46;
	@%p16 bra 	$L__BB15_31;
	mul.wide.s32 	%rd21, %r78, 4;
	add.s64 	%rd22, %rd1, %rd21;
	ld.global.nc.f32 	%f98, [%rd22];
	st.local.f32 	[%rd3], %f98;
$L__BB15_31:
	add.s32 	%r79, %r79, 1;
	add.s32 	%r78, %r78, %r15;
	add.s32 	%r77, %r77, %r15;
	add.s32 	%r76, %r76, 1;
	setp.ne.s32 	%p17, %r76, 0;
	@%p17 bra 	$L__BB15_27;
$L__BB15_32:
	setp.ge.s32 	%p18, %r5, %r46;
	@%p18 bra 	$L__BB15_34;
	ld.param.u64 	%rd26, [_Z12reg_pipelineILi2ELi2EEvPfS0_i_param_1];
	cvta.to.global.u64 	%rd23, %rd26;
	mul.wide.s32 	%rd24, %r5, 4;
	add.s64 	%rd25, %rd23, %rd24;
	st.global.f32 	[%rd25], %f108;
$L__BB15_34:
	ret;

}
	// .globl	_Z12reg_pipelineILi3ELi2EEvPfS0_i
.visible .entry _Z12reg_pipelineILi3ELi2EEvPfS0_i(
	.param .u64 .ptr .align 1 _Z12reg_pipelineILi3ELi2EEvPfS0_i_param_0,
	.param .u64 .ptr .align 1 _Z12reg_pipelineILi3ELi2EEvPfS0_i_param_1,
	.param .u32 _Z12reg_pipelineILi3ELi2EEvPfS0_i_param_2
)
{
	.local .align 4 .b8 	__local_depot16[12];
	.reg .b64 	%SP;
	.reg .b64 	%SPL;
	.reg .pred 	%p<20>;
	.reg .b32 	%r<109>;
	.reg .b32 	%f<88>;
	.reg .b64 	%rd<136>;

	mov.u64 	%SPL, __local_depot16;
	ld.param.u64 	%rd50, [_Z12reg_pipelineILi3ELi2EEvPfS0_i_param_0];
	ld.param.u32 	%r47, [_Z12reg_pipelineILi3ELi2EEvPfS0_i_param_2];
	cvta.to.global.u64 	%rd1, %rd50;
	add.u64 	%rd2, %SPL, 0;
	mov.u32 	%r1, %tid.x;
	mov.u32 	%r48, %ctaid.x;
	mov.u32 	%r2, %nctaid.x;
	shl.b32 	%r3, %r48, 8;
	add.s32 	%r101, %r3, %r1;
	setp.lt.s32 	%p1, %r101, %r47;
	@%p1 bra 	$L__BB16_1;
	bra.uni 	$L__BB16_2;
$L__BB16_1:
	mul.wide.s32 	%rd53, %r101, 4;
	add.s64 	%rd54, %rd1, %rd53;
	ld.global.nc.f32 	%f16, [%rd54];
	st.local.f32 	[%rd2], %f16;
$L__BB16_2:
	ld.param.u32 	%r83, [_Z12reg_pipelineILi3ELi2EEvPfS0_i_param_2];
	shl.b32 	%r14, %r2, 8;
	add.s32 	%r15, %r101, %r14;
	setp.ge.s32 	%p2, %r15, %r83;
	@%p2 bra 	$L__BB16_4;
	mul.wide.s32 	%rd55, %r15, 4;
	add.s64 	%rd56, %rd1, %rd55;
	ld.global.nc.f32 	%f17, [%rd56];
	st.local.f32 	[%rd2+4], %f17;
$L__BB16_4:
	ld.param.u32 	%r84, [_Z12reg_pipelineILi3ELi2EEvPfS0_i_param_2];
	shl.b32 	%r16, %r2, 9;
	add.s32 	%r17, %r101, %r16;
	setp.ge.s32 	%p3, %r17, %r84;
	@%p3 bra 	$L__BB16_6;
	mul.wide.s32 	%rd57, %r17, 4;
	add.s64 	%rd58, %rd1, %rd57;
	ld.global.nc.f32 	%f18, [%rd58];
	st.local.f32 	[%rd2+8], %f18;
$L__BB16_6:
	ld.param.u32 	%r85, [_Z12reg_pipelineILi3ELi2EEvPfS0_i_param_2];
	add.s32 	%r49, %r14, %r85;
	add.s32 	%r50, %r49, -1;
	div.s32 	%r18, %r50, %r14;
	setp.gt.s32 	%p4, %r18, 0;
	mov.f32 	%f79, 0f00000000;
	@%p4 bra 	$L__BB16_7;
	bra.uni 	$L__BB16_34;
$L__BB16_7:
	add.s32 	%r52, %r18, 2;
	max.s32 	%r53, %r52, 3;
	add.s32 	%r5, %r53, -2;
	and.b32  	%r6, %r5, 3;
	setp.lt.s32 	%p5, %r52, 6;
	mov.f32 	%f79, 0f00000000;
	mov.b32 	%r105, 3;
	@%p5 bra 	$L__BB16_27;
	add.s64 	%rd131, %rd2, 24;
	add.s64 	%rd129, %rd2, 8;
	add.s64 	%rd127, %rd2, 20;
	add.s64 	%rd125, %rd2, 4;
	and.b32  	%r54, %r5, -4;
	neg.s32 	%r104, %r54;
	add.s64 	%rd123, %rd2, 16;
	add.s64 	%rd119, %rd2, 12;
	add.s32 	%r55, %r1, %r16;
	add.s32 	%r103, %r55, %r3;
	shl.b32 	%r56, %r2, 10;
	add.s32 	%r57, %r1, %r14;
	add.s32 	%r102, %r57, %r3;
	mad.lo.s32 	%r58, %r2, 1536, %r1;
	add.s32 	%r100, %r58, %r3;
	mad.lo.s32 	%r59, %r2, 1280, %r1;
	add.s32 	%r99, %r59, %r3;
	or.b32  	%r60, %r1, %r56;
	add.s32 	%r98, %r60, %r3;
	mad.lo.s32 	%r61, %r2, 768, %r1;
	add.s32 	%r97, %r61, %r3;
	mov.f32 	%f79, 0f00000000;
	mov.b64 	%rd130, 6;
	mov.b64 	%rd128, 2;
	mov.b64 	%rd126, 5;
	mov.b64 	%rd124, 1;
	mov.b64 	%rd122, 4;
	mov.b64 	%rd120, 0;
	mov.b64 	%rd118, 3;
	mov.u64 	%rd121, %rd2;
$L__BB16_9:
	ld.param.u32 	%r86, [_Z12reg_pipelineILi3ELi2EEvPfS0_i_param_2];
	setp.ge.s32 	%p6, %r101, %r86;
	@%p6 bra 	$L__BB16_11;
	mul.hi.u64 	%rd66, %rd120, -6148914691236517205;
	shr.u64 	%rd67, %rd66, 1;
	mad.lo.s64 	%rd68, %rd67, -12, %rd121;
	ld.local.f32 	%f23, [%rd68];
	fma.rn.f32 	%f24, %f23, %f23, %f23;
	add.f32 	%f25, %f24, 0f00000000;
	add.f32 	%f26, %f23, %f25;
	mul.f32 	%f27, %f25, %f25;
	fma.rn.f32 	%f28, %f23, %f23, %f27;
	div.rn.f32 	%f29, %f26, %f28;
	add.f32 	%f30, %f23, %f29;
	fma.rn.f32 	%f31, %f30, %f30, %f30;
	add.f32 	%f32, %f25, %f31;
	add.f32 	%f79, %f79, %f32;
$L__BB16_11:
	ld.param.u32 	%r87, [_Z12reg_pipelineILi3ELi2EEvPfS0_i_param_2];
	mul.hi.u64 	%rd69, %rd118, -6148914691236517205;
	shr.u64 	%rd70, %rd69, 1;
	mad.lo.s64 	%rd23, %rd70, -12, %rd119;
	setp.ge.s32 	%p7, %r97, %r87;
	@%p7 bra 	$L__BB16_13;
	ld.param.u64 	%rd112, [_Z12reg_pipelineILi3ELi2EEvPfS0_i_param_0];
	cvta.to.global.u64 	%rd71, %rd112;
	mul.wide.s32 	%rd72, %r97, 4;
	add.s64 	%rd73, %rd71, %rd72;
	ld.global.nc.f32 	%f33, [%rd73];
	st.local.f32 	[%rd23], %f33;
$L__BB16_13:
	ld.param.u32 	%r88, [_Z12reg_pipelineILi3ELi2EEvPfS0_i_param_2];
	setp.ge.s32 	%p8, %r102, %r88;
	@%p8 bra 	$L__BB16_15;
	mul.hi.u64 	%rd74, %rd124, -6148914691236517205;
	shr.u64 	%rd75, %rd74, 1;
	mad.lo.s64 	%rd76, %rd75, -12, %rd125;
	ld.local.f32 	%f34, [%rd76];
	fma.rn.f32 	%f35, %f34, %f34, %f34;
	add.f32 	%f36, %f35, 0f00000000;
	add.f32 	%f37, %f34, %f36;
	mul.f32 	%f38, %f36, %f36;
	fma.rn.f32 	%f39, %f34, %f34, %f38;
	div.rn.f32 	%f40, %f37, %f39;
	add.f32 	%f41, %f34, %f40;
	fma.rn.f32 	%f42, %f41, %f41, %f41;
	add.f32 	%f43, %f36, %f42;
	add.f32 	%f79, %f79, %f43;
$L__BB16_15:
	ld.param.u32 	%r89, [_Z12reg_pipelineILi3ELi2EEvPfS0_i_param_2];
	setp.ge.s32 	%p9, %r98, %r89;
	@%p9 bra 	$L__BB16_17;
	ld.param.u64 	%rd113, [_Z12reg_pipelineILi3ELi2EEvPfS0_i_param_0];
	cvta.to.global.u64 	%rd77, %rd113;
	mul.wide.s32 	%rd78, %r98, 4;
	add.s64 	%rd79, %rd77, %rd78;
	ld.global.nc.f32 	%f44, [%rd79];
	mul.hi.u64 	%rd80, %rd122, -6148914691236517205;
	shr.u64 	%rd81, %rd80, 1;
	mad.lo.s64 	%rd82, %rd81, -12, %rd123;
	st.local.f32 	[%rd82], %f44;
$L__BB16_17:
	ld.param.u32 	%r90, [_Z12reg_pipelineILi3ELi2EEvPfS0_i_param_2];
	setp.ge.s32 	%p10, %r103, %r90;
	@%p10 bra 	$L__BB16_19;
	mul.hi.u64 	%rd83, %rd128, -6148914691236517205;
	shr.u64 	%rd84, %rd83, 1;
	mad.lo.s64 	%rd85, %rd84, -12, %rd129;
	ld.local.f32 	%f45, [%rd85];
	fma.rn.f32 	%f46, %f45, %f45, %f45;
	add.f32 	%f47, %f46, 0f00000000;
	add.f32 	%f48, %f45, %f47;
	mul.f32 	%f49, %f47, %f47;
	fma.rn.f32 	%f50, %f45, %f45, %f49;
	div.rn.f32 	%f51, %f48, %f50;
	add.f32 	%f52, %f45, %f51;
	fma.rn.f32 	%f53, %f52, %f52, %f52;
	add.f32 	%f54, %f47, %f53;
	add.f32 	%f79, %f79, %f54;
$L__BB16_19:
	ld.param.u32 	%r91, [_Z12reg_pipelineILi3ELi2EEvPfS0_i_param_2];
	setp.ge.s32 	%p11, %r99, %r91;
	@%p11 bra 	$L__BB16_21;
	ld.param.u64 	%rd114, [_Z12reg_pipelineILi3ELi2EEvPfS0_i_param_0];
	cvta.to.global.u64 	%rd86, %rd114;
	mul.wide.s32 	%rd87, %r99, 4;
	add.s64 	%rd88, %rd86, %rd87;
	ld.global.nc.f32 	%f55, [%rd88];
	mul.hi.u64 	%rd89, %rd126, -6148914691236517205;
	shr.u64 	%rd90, %rd89, 1;
	mad.lo.s64 	%rd91, %rd90, -12, %rd127;
	st.local.f32 	[%rd91], %f55;
$L__BB16_21:
	ld.param.u32 	%r92, [_Z12reg_pipelineILi3ELi2EEvPfS0_i_param_2];
	setp.ge.s32 	%p12, %r97, %r92;
	@%p12 bra 	$L__BB16_23;
	ld.local.f32 	%f56, [%rd23];
	fma.rn.f32 	%f57, %f56, %f56, %f56;
	add.f32 	%f58, %f57, 0f00000000;
	add.f32 	%f59, %f56, %f58;
	mul.f32 	%f60, %f58, %f58;
	fma.rn.f32 	%f61, %f56, %f56, %f60;
	div.rn.f32 	%f62, %f59, %f61;
	add.f32 	%f63, %f56, %f62;
	fma.rn.f32 	%f64, %f63, %f63, %f63;
	add.f32 	%f65, %f58, %f64;
	add.f32 	%f79, %f79, %f65;
$L__BB16_23:
	ld.param.u32 	%r93, [_Z12reg_pipelineILi3ELi2EEvPfS0_i_param_2];
	setp.ge.s32 	%p13, %r100, %r93;
	@%p13 bra 	$L__BB16_25;
	ld.param.u64 	%rd115, [_Z12reg_pipelineILi3ELi2EEvPfS0_i_param_0];
	cvta.to.global.u64 	%rd92, %rd115;
	mul.wide.s32 	%rd93, %r100, 4;
	add.s64 	%rd94, %rd92, %rd93;
	ld.global.nc.f32 	%f66, [%rd94];
	mul.hi.u64 	%rd95, %rd130, -6148914691236517205;
	shr.u64 	%rd96, %rd95, 1;
	mad.lo.s64 	%rd97, %rd96, -12, %rd131;
	st.local.f32 	[%rd97], %f66;
$L__BB16_25:
	add.s64 	%rd120, %rd120, 4;
	add.s64 	%rd131, %rd131, 16;
	add.s64 	%rd130, %rd130, 4;
	add.s64 	%rd129, %rd129, 16;
	add.s64 	%rd128, %rd128, 4;
	add.s64 	%rd127, %rd127, 16;
	add.s64 	%rd126, %rd126, 4;
	add.s64 	%rd125, %rd125, 16;
	add.s64 	%rd124, %rd124, 4;
	add.s32 	%r104, %r104, 4;
	add.s64 	%rd123, %rd123, 16;
	add.s64 	%rd122, %rd122, 4;
	add.s64 	%rd121, %rd121, 16;
	add.s64 	%rd119, %rd119, 16;
	add.s64 	%rd118, %rd118, 4;
	mov.u32 	%r62, %nctaid.x;
	shl.b32 	%r63, %r62, 10;
	add.s32 	%r103, %r103, %r63;
	add.s32 	%r102, %r102, %r63;
	add.s32 	%r101, %r101, %r63;
	add.s32 	%r100, %r100, %r63;
	add.s32 	%r99, %r99, %r63;
	add.s32 	%r98, %r98, %r63;
	add.s32 	%r97, %r97, %r63;
	setp.ne.s32 	%p14, %r104, 0;
	@%p14 bra 	$L__BB16_9;
	cvt.u32.u64 	%r64, %rd120;
	add.s32 	%r105, %r64, 3;
$L__BB16_27:
	setp.eq.s32 	%p15, %r6, 0;
	@%p15 bra 	$L__BB16_34;
	add.s32 	%r65, %r105, -3;
	cvt.u64.u32 	%rd134, %r65;
	mul.wide.u32 	%rd98, %r65, 4;
	add.s64 	%rd135, %rd2, %rd98;
	cvt.u64.u32 	%rd132, %r105;
	mul.wide.u32 	%rd99, %r105, 4;
	add.s64 	%rd133, %rd2, %rd99;
	add.s32 	%r66, %r105, 16777213;
	mov.u32 	%r67, %nctaid.x;
	mul.lo.s32 	%r68, %r67, %r66;
	shl.b32 	%r69, %r68, 8;
	mov.u32 	%r70, %tid.x;
	add.s32 	%r71, %r70, %r69;
	mov.u32 	%r72, %ctaid.x;
	shl.b32 	%r73, %r72, 8;
	add.s32 	%r108, %r71, %r73;
	add.s32 	%r74, %r105, 16777216;
	mul.lo.s32 	%r75, %r67, %r74;
	shl.b32 	%r76, %r75, 8;
	add.s32 	%r77, %r70, %r76;
	add.s32 	%r107, %r77, %r73;
	neg.s32 	%r106, %r6;
$L__BB16_29:
	.pragma "nounroll";
	ld.param.u32 	%r94, [_Z12reg_pipelineILi3ELi2EEvPfS0_i_param_2];
	setp.ge.s32 	%p16, %r108, %r94;
	@%p16 bra 	$L__BB16_31;
	mul.hi.u64 	%rd100, %rd134, -6148914691236517205;
	shr.u64 	%rd101, %rd100, 1;
	mad.lo.s64 	%rd102, %rd101, -12, %rd135;
	ld.local.f32 	%f67, [%rd102];
	fma.rn.f32 	%f68, %f67, %f67, %f67;
	add.f32 	%f69, %f68, 0f00000000;
	add.f32 	%f70, %f67, %f69;
	mul.f32 	%f71, %f69, %f69;
	fma.rn.f32 	%f72, %f67, %f67, %f71;
	div.rn.f32 	%f73, %f70, %f72;
	add.f32 	%f74, %f67, %f73;
	fma.rn.f32 	%f75, %f74, %f74, %f74;
	add.f32 	%f76, %f69, %f75;
	add.f32 	%f79, %f79, %f76;
$L__BB16_31:
	ld.param.u32 	%r95, [_Z12reg_pipelineILi3ELi2EEvPfS0_i_param_2];
	setp.ge.s32 	%p17, %r107, %r95;
	@%p17 bra 	$L__BB16_33;
	ld.param.u64 	%rd116, [_Z12reg_pipelineILi3ELi2EEvPfS0_i_param_0];
	cvta.to.global.u64 	%rd103, %rd116;
	mul.wide.s32 	%rd104, %r107, 4;
	add.s64 	%rd105, %rd103, %rd104;
	ld.global.nc.f32 	%f77, [%rd105];
	mul.hi.u64 	%rd106, %rd132, -6148914691236517205;
	shr.u64 	%rd107, %rd106, 1;
	mad.lo.s64 	%rd108, %rd107, -12, %rd133;
	st.local.f32 	[%rd108], %f77;
$L__BB16_33:
	add.s64 	%rd135, %rd135, 4;
	add.s64 	%rd134, %rd134, 1;
	add.s64 	%rd133, %rd133, 4;
	add.s64 	%rd132, %rd132, 1;
	shl.b32 	%r79, %r67, 8;
	add.s32 	%r108, %r108, %r79;
	add.s32 	%r107, %r107, %r79;
	add.s32 	%r106, %r106, 1;
	setp.ne.s32 	%p18, %r106, 0;
	@%p18 bra 	$L__BB16_29;
$L__BB16_34:
	ld.param.u32 	%r96, [_Z12reg_pipelineILi3ELi2EEvPfS0_i_param_2];
	mov.u32 	%r80, %ctaid.x;
	shl.b32 	%r81, %r80, 8;
	mov.u32 	%r82, %tid.x;
	add.s32 	%r46, %r81, %r82;
	setp.ge.s32 	%p19, %r46, %r96;
	@%p19 bra 	$L__BB16_36;
	ld.param.u64 	%rd117, [_Z12reg_pipelineILi3ELi2EEvPfS0_i_param_1];
	cvta.to.global.u64 	%rd109, %rd117;
	mul.wide.s32 	%rd110, %r46, 4;
	add.s64 	%rd111, %rd109, %rd110;
	st.global.f32 	[%rd111], %f79;
$L__BB16_36:
	ret;

}
	// .globl	_Z12reg_pipelineILi4ELi2EEvPfS0_i
.visible .entry _Z12reg_pipelineILi4ELi2EEvPfS0_i(
	.param .u64 .ptr .align 1 _Z12reg_pipelineILi4ELi2EEvPfS0_i_param_0,
	.param .u64 .ptr .align 1 _Z12reg_pipelineILi4ELi2EEvPfS0_i_param_1,
	.param .u32 _Z12reg_pipelineILi4ELi2EEvPfS0_i_param_2
)
{
	.local .align 16 .b8 	__local_depot17[16];
	.reg .b64 	%SP;
	.reg .b64 	%SPL;
	.reg .pred 	%p<21>;
	.reg .b32 	%r<103>;
	.reg .b32 	%f<133>;
	.reg .b64 	%rd<41>;

	mov.u64 	%SPL, __local_depot17;
	ld.param.u64 	%rd4, [_Z12reg_pipelineILi4ELi2EEvPfS0_i_param_0];
	ld.param.u32 	%r55, [_Z12reg_pipelineILi4ELi2EEvPfS0_i_param_2];
	cvta.to.global.u64 	%rd1, %rd4;
	add.u64 	%rd2, %SPL, 0;
	mov.u32 	%r1, %tid.x;
	mov.u32 	%r2, %ctaid.x;
	mov.u32 	%r3, %nctaid.x;
	shl.b32 	%r4, %r2, 8;
	add.s32 	%r5, %r4, %r1;
	setp.lt.s32 	%p1, %r5, %r55;
	@%p1 bra 	$L__BB17_1;
	bra.uni 	$L__BB17_2;
$L__BB17_1:
	mul.wide.s32 	%rd7, %r5, 4;
	add.s64 	%rd8, %rd1, %rd7;
	ld.global.nc.f32 	%f118, [%rd8];
	st.local.f32 	[%rd2], %f118;
$L__BB17_2:
	shl.b32 	%r16, %r3, 8;
	add.s32 	%r17, %r5, %r16;
	setp.ge.s32 	%p2, %r17, %r55;
	@%p2 bra 	$L__BB17_4;
	mul.wide.s32 	%rd9, %r17, 4;
	add.s64 	%rd10, %rd1, %rd9;
	ld.global.nc.f32 	%f121, [%rd10];
	st.local.f32 	[%rd2+4], %f121;
$L__BB17_4:
	shl.b32 	%r18, %r3, 9;
	add.s32 	%r19, %r5, %r18;
	setp.ge.s32 	%p3, %r19, %r55;
	@%p3 bra 	$L__BB17_6;
	mul.wide.s32 	%rd11, %r19, 4;
	add.s64 	%rd12, %rd1, %rd11;
	ld.global.nc.f32 	%f124, [%rd12];
	st.local.f32 	[%rd2+8], %f124;
$L__BB17_6:
	add.s32 	%r56, %r3, %r2;
	shl.b32 	%r57, %r56, 8;
	add.s32 	%r58, %r18, %r57;
	add.s32 	%r20, %r58, %r1;
	setp.ge.s32 	%p4, %r20, %r55;
	@%p4 bra 	$L__BB17_8;
	mul.wide.s32 	%rd13, %r20, 4;
	add.s64 	%rd14, %rd1, %rd13;
	ld.global.nc.f32 	%f127, [%rd14];
	st.local.f32 	[%rd2+12], %f127;
$L__BB17_8:
	add.s32 	%r59, %r16, %r55;
	add.s32 	%r60, %r59, -1;
	div.s32 	%r21, %r60, %r16;
	setp.gt.s32 	%p5, %r21, 0;
	mov.f32 	%f116, 0f00000000;
	@%p5 bra 	$L__BB17_9;
	bra.uni 	$L__BB17_36;
$L__BB17_9:
	add.s32 	%r62, %r21, 3;
	max.s32 	%r63, %r62, 4;
	add.s32 	%r6, %r63, -3;
	and.b32  	%r7, %r6, 3;
	setp.lt.s32 	%p6, %r62, 7;
	mov.f32 	%f116, 0f00000000;
	mov.b32 	%r102, 4;
	@%p6 bra 	$L__BB17_29;
	ld.local.v4.f32 	{%f117, %f120, %f123, %f126}, [%rd2];
	and.b32  	%r65, %r6, -4;
	neg.s32 	%r97, %r65;
	mad.lo.s32 	%r67, %r3, 768, %r1;
	add.s32 	%r95, %r67, %r4;
	shl.b32 	%r68, %r3, 10;
	add.s32 	%r69, %r1, %r18;
	add.s32 	%r94, %r69, %r4;
	add.s32 	%r70, %r1, %r16;
	add.s32 	%r93, %r70, %r4;
	mad.lo.s32 	%r71, %r3, 1280, %r1;
	add.s32 	%r92, %r71, %r4;
	or.b32  	%r72, %r1, %r68;
	add.s32 	%r91, %r72, %r4;
	mad.lo.s32 	%r73, %r3, 1792, %r1;
	add.s32 	%r90, %r73, %r4;
	mad.lo.s32 	%r74, %r3, 1536, %r1;
	add.s32 	%r89, %r74, %r4;
	mov.f32 	%f116, 0f00000000;
	mov.b32 	%r96, 0;
	mov.u32 	%r88, %r5;
$L__BB17_11:
	setp.ge.s32 	%p7, %r88, %r55;
	@%p7 bra 	$L__BB17_13;
	fma.rn.f32 	%f56, %f118, %f118, %f118;
	add.f32 	%f57, %f56, 0f00000000;
	add.f32 	%f58, %f118, %f57;
	mul.f32 	%f59, %f57, %f57;
	fma.rn.f32 	%f60, %f118, %f118, %f59;
	div.rn.f32 	%f61, %f58, %f60;
	add.f32 	%f62, %f118, %f61;
	fma.rn.f32 	%f63, %f62, %f62, %f62;
	add.f32 	%f64, %f57, %f63;
	add.f32 	%f116, %f116, %f64;
$L__BB17_13:
	setp.ge.s32 	%p8, %r91, %r55;
	@%p8 bra 	$L__BB17_15;
	ld.param.u64 	%rd35, [_Z12reg_pipelineILi4ELi2EEvPfS0_i_param_0];
	cvta.to.global.u64 	%rd15, %rd35;
	mul.wide.s32 	%rd16, %r91, 4;
	add.s64 	%rd17, %rd15, %rd16;
	ld.global.nc.f32 	%f117, [%rd17];
	mov.f32 	%f118, %f117;
$L__BB17_15:
	setp.ge.s32 	%p9, %r93, %r55;
	@%p9 bra 	$L__BB17_17;
	fma.rn.f32 	%f65, %f121, %f121, %f121;
	add.f32 	%f66, %f65, 0f00000000;
	add.f32 	%f67, %f121, %f66;
	mul.f32 	%f68, %f66, %f66;
	fma.rn.f32 	%f69, %f121, %f121, %f68;
	div.rn.f32 	%f70, %f67, %f69;
	add.f32 	%f71, %f121, %f70;
	fma.rn.f32 	%f72, %f71, %f71, %f71;
	add.f32 	%f73, %f66, %f72;
	add.f32 	%f116, %f116, %f73;
$L__BB17_17:
	setp.ge.s32 	%p10, %r92, %r55;
	@%p10 bra 	$L__BB17_19;
	ld.param.u64 	%rd36, [_Z12reg_pipelineILi4ELi2EEvPfS0_i_param_0];
	cvta.to.global.u64 	%rd18, %rd36;
	mul.wide.s32 	%rd19, %r92, 4;
	add.s64 	%rd20, %rd18, %rd19;
	ld.global.nc.f32 	%f120, [%rd20];
	mov.f32 	%f121, %f120;
$L__BB17_19:
	setp.ge.s32 	%p11, %r94, %r55;
	@%p11 bra 	$L__BB17_21;
	fma.rn.f32 	%f74, %f124, %f124, %f124;
	add.f32 	%f75, %f74, 0f00000000;
	add.f32 	%f76, %f124, %f75;
	mul.f32 	%f77, %f75, %f75;
	fma.rn.f32 	%f78, %f124, %f124, %f77;
	div.rn.f32 	%f79, %f76, %f78;
	add.f32 	%f80, %f124, %f79;
	fma.rn.f32 	%f81, %f80, %f80, %f80;
	add.f32 	%f82, %f75, %f81;
	add.f32 	%f116, %f116, %f82;
$L__BB17_21:
	setp.ge.s32 	%p12, %r89, %r55;
	@%p12 bra 	$L__BB17_23;
	ld.param.u64 	%rd37, [_Z12reg_pipelineILi4ELi2EEvPfS0_i_param_0];
	cvta.to.global.u64 	%rd21, %rd37;
	mul.wide.s32 	%rd22, %r89, 4;
	add.s64 	%rd23, %rd21, %rd22;
	ld.global.nc.f32 	%f123, [%rd23];
	mov.f32 	%f124, %f123;
$L__BB17_23:
	setp.ge.s32 	%p13, %r95, %r55;
	@%p13 bra 	$L__BB17_25;
	fma.rn.f32 	%f83, %f127, %f127, %f127;
	add.f32 	%f84, %f83, 0f00000000;
	add.f32 	%f85, %f127, %f84;
	mul.f32 	%f86, %f84, %f84;
	fma.rn.f32 	%f87, %f127, %f127, %f86;
	div.rn.f32 	%f88, %f85, %f87;
	add.f32 	%f89, %f127, %f88;
	fma.rn.f32 	%f90, %f89, %f89, %f89;
	add.f32 	%f91, %f84, %f90;
	add.f32 	%f116, %f116, %f91;
$L__BB17_25:
	setp.ge.s32 	%p14, %r90, %r55;
	@%p14 bra 	$L__BB17_27;
	ld.param.u64 	%rd38, [_Z12reg_pipelineILi4ELi2EEvPfS0_i_param_0];
	cvta.to.global.u64 	%rd24, %rd38;
	mul.wide.s32 	%rd25, %r90, 4;
	add.s64 	%rd26, %rd24, %rd25;
	ld.global.nc.f32 	%f126, [%rd26];
	mov.f32 	%f127, %f126;
$L__BB17_27:
	add.s32 	%r97, %r97, 4;
	add.s32 	%r96, %r96, 4;
	add.s32 	%r95, %r95, %r68;
	add.s32 	%r94, %r94, %r68;
	add.s32 	%r93, %r93, %r68;
	add.s32 	%r92, %r92, %r68;
	add.s32 	%r91, %r91, %r68;
	add.s32 	%r90, %r90, %r68;
	add.s32 	%r89, %r89, %r68;
	add.s32 	%r88, %r88, %r68;
	setp.ne.s32 	%p15, %r97, 0;
	@%p15 bra 	$L__BB17_11;
	st.local.v4.f32 	[%rd2], {%f117, %f120, %f123, %f126};
	add.s32 	%r102, %r96, 4;
$L__BB17_29:
	setp.eq.s32 	%p16, %r7, 0;
	@%p16 bra 	$L__BB17_36;
	mul.lo.s32 	%r78, %r3, %r102;
	shl.b32 	%r79, %r78, 8;
	add.s32 	%r80, %r1, %r79;
	add.s32 	%r101, %r80, %r4;
	add.s32 	%r81, %r102, 16777212;
	mul.lo.s32 	%r82, %r3, %r81;
	shl.b32 	%r83, %r82, 8;
	add.s32 	%r84, %r1, %r83;
	add.s32 	%r100, %r84, %r4;
	neg.s32 	%r99, %r7;
$L__BB17_31:
	.pragma "nounroll";
	setp.ge.s32 	%p17, %r100, %r55;
	shl.b32 	%r85, %r102, 2;
	cvt.u64.u32 	%rd27, %r85;
	and.b64  	%rd28, %rd27, 12;
	add.s64 	%rd3, %rd2, %rd28;
	@%p17 bra 	$L__BB17_33;
	ld.local.f32 	%f92, [%rd3];
	fma.rn.f32 	%f93, %f92, %f92, %f92;
	add.f32 	%f94, %f93, 0f00000000;
	add.f32 	%f95, %f92, %f94;
	mul.f32 	%f96, %f94, %f94;
	fma.rn.f32 	%f97, %f92, %f92, %f96;
	div.rn.f32 	%f98, %f95, %f97;
	add.f32 	%f99, %f92, %f98;
	fma.rn.f32 	%f100, %f99, %f99, %f99;
	add.f32 	%f101, %f94, %f100;
	add.f32 	%f116, %f116, %f101;
$L__BB17_33:
	setp.ge.s32 	%p18, %r101, %r55;
	@%p18 bra 	$L__BB17_35;
	ld.param.u64 	%rd39, [_Z12reg_pipelineILi4ELi2EEvPfS0_i_param_0];
	cvta.to.global.u64 	%rd29, %rd39;
	mul.wide.s32 	%rd30, %r101, 4;
	add.s64 	%rd31, %rd29, %rd30;
	ld.global.nc.f32 	%f102, [%rd31];
	st.local.f32 	[%rd3], %f102;
$L__BB17_35:
	add.s32 	%r102, %r102, 1;
	shl.b32 	%r87, %r3, 8;
	add.s32 	%r101, %r101, %r87;
	add.s32 	%r100, %r100, %r87;
	add.s32 	%r99, %r99, 1;
	setp.ne.s32 	%p19, %r99, 0;
	@%p19 bra 	$L__BB17_31;
$L__BB17_36:
	setp.ge.s32 	%p20, %r5, %r55;
	@%p20 bra 	$L__BB17_38;
	ld.param.u64 	%rd40, [_Z12reg_pipelineILi4ELi2EEvPfS0_i_param_1];
	cvta.to.global.u64 	%rd32, %rd40;
	mul.wide.s32 	%rd33, %r5, 4;
	add.s64 	%rd34, %rd32, %rd33;
	st.global.f32 	[%rd34], %f116;
$L__BB17_38:
	ret;

}
	// .globl	_Z15shared_pipelineILi2ELi2EEvPfS0_i
.visible .entry _Z15shared_pipelineILi2ELi2EEvPfS0_i(
	.param .u64 .ptr .align 1 _Z15shared_pipelineILi2ELi2EEvPfS0_i_param_0,
	.param .u64 .ptr .align 1 _Z15shared_pipelineILi2ELi2EEvPfS0_i_param_1,
	.param .u32 _Z15shared_pipelineILi2ELi2EEvPfS0_i_param_2
)
{
	.reg .pred 	%p<19>;
	.reg .b32 	%r<93>;
	.reg .b32 	%f<80>;
	.reg .b64 	%rd<21>;
	// demoted variable
	.shared .align 16 .b8 _ZZ15shared_pipelineILi2ELi2EEvPfS0_iE1d[2048];
	ld.param.u64 	%rd3, [_Z15shared_pipelineILi2ELi2EEvPfS0_i_param_0];
	ld.param.u64 	%rd2, [_Z15shared_pipelineILi2ELi2EEvPfS0_i_param_1];
	ld.param.u32 	%r49, [_Z15shared_pipelineILi2ELi2EEvPfS0_i_param_2];
	mov.u32 	%r1, %tid.x;
	mov.u32 	%r2, %ctaid.x;
	mov.u32 	%r3, %nctaid.x;
	shl.b32 	%r50, %r1, 2;
	mov.u32 	%r51, _ZZ15shared_pipelineILi2ELi2EEvPfS0_iE1d;
	add.s32 	%r4, %r51, %r50;
	cvta.to.global.u64 	%rd1, %rd3;
	shl.b32 	%r5, %r2, 8;
	add.s32 	%r6, %r5, %r1;
	setp.lt.s32 	%p1, %r6, %r49;
	@%p1 bra 	$L__BB18_1;
	bra.uni 	$L__BB18_2;
$L__BB18_1:
	mul.wide.s32 	%rd5, %r6, 4;
	add.s64 	%rd4, %rd1, %rd5;
	// begin inline asm
	cp.async.ca.shared.global [%r4], [%rd4], 4, 4;
	// end inline asm
$L__BB18_2:
	// begin inline asm
	cp.async.commit_group;
	// end inline asm
	add.s32 	%r53, %r2, %r3;
	shl.b32 	%r54, %r53, 8;
	add.s32 	%r16, %r54, %r1;
	setp.ge.s32 	%p2, %r16, %r49;
	@%p2 bra 	$L__BB18_4;
	add.s32 	%r55, %r4, 1024;
	mul.wide.s32 	%rd7, %r16, 4;
	add.s64 	%rd6, %rd1, %rd7;
	// begin inline asm
	cp.async.ca.shared.global [%r55], [%rd6], 4, 4;
	// end inline asm
$L__BB18_4:
	// begin inline asm
	cp.async.commit_group;
	// end inline asm
	shl.b32 	%r17, %r3, 8;
	add.s32 	%r56, %r17, %r49;
	add.s32 	%r57, %r56, -1;
	div.s32 	%r18, %r57, %r17;
	setp.gt.s32 	%p3, %r18, 0;
	mov.f32 	%f71, 0f00000000;
	@%p3 bra 	$L__BB18_5;
	bra.uni 	$L__BB18_32;
$L__BB18_5:
	and.b32  	%r7, %r18, 3;
	setp.lt.u32 	%p4, %r18, 4;
	mov.f32 	%f71, 0f00000000;
	mov.b32 	%r92, 2;
	@%p4 bra 	$L__BB18_25;
	add.s32 	%r8, %r4, 1024;
	and.b32  	%r60, %r18, 2147483644;
	neg.s32 	%r87, %r60;
	add.s32 	%r85, %r6, %r17;
	shl.b32 	%r11, %r3, 10;
	mad.lo.s32 	%r61, %r3, 768, %r1;
	add.s32 	%r84, %r61, %r5;
	shl.b32 	%r62, %r3, 9;
	add.s32 	%r63, %r1, %r62;
	add.s32 	%r83, %r63, %r5;
	mad.lo.s32 	%r64, %r3, 1280, %r1;
	add.s32 	%r82, %r64, %r5;
	or.b32  	%r65, %r1, %r11;
	add.s32 	%r81, %r65, %r5;
	mov.f32 	%f71, 0f00000000;
	mov.b32 	%r86, 0;
	mov.u32 	%r80, %r6;
$L__BB18_7:
	// begin inline asm
	cp.async.wait_group 1;
	// end inline asm
	setp.ge.s32 	%p5, %r80, %r49;
	@%p5 bra 	$L__BB18_9;
	ld.shared.f32 	%f20, [%r4];
	fma.rn.f32 	%f21, %f20, %f20, %f20;
	add.f32 	%f22, %f21, 0f00000000;
	add.f32 	%f23, %f20, %f22;
	mul.f32 	%f24, %f22, %f22;
	fma.rn.f32 	%f25, %f20, %f20, %f24;
	div.rn.f32 	%f26, %f23, %f25;
	add.f32 	%f27, %f20, %f26;
	fma.rn.f32 	%f28, %f27, %f27, %f27;
	add.f32 	%f29, %f22, %f28;
	add.f32 	%f71, %f71, %f29;
$L__BB18_9:
	setp.ge.s32 	%p6, %r83, %r49;
	@%p6 bra 	$L__BB18_11;
	mul.wide.s32 	%rd9, %r83, 4;
	add.s64 	%rd8, %rd1, %rd9;
	// begin inline asm
	cp.async.ca.shared.global [%r4], [%rd8], 4, 4;
	// end inline asm
$L__BB18_11:
	// begin inline asm
	cp.async.commit_group;
	// end inline asm
	// begin inline asm
	cp.async.wait_group 1;
	// end inline asm
	setp.ge.s32 	%p7, %r85, %r49;
	@%p7 bra 	$L__BB18_13;
	ld.shared.f32 	%f30, [%r8];
	fma.rn.f32 	%f31, %f30, %f30, %f30;
	add.f32 	%f32, %f31, 0f00000000;
	add.f32 	%f33, %f30, %f32;
	mul.f32 	%f34, %f32, %f32;
	fma.rn.f32 	%f35, %f30, %f30, %f34;
	div.rn.f32 	%f36, %f33, %f35;
	add.f32 	%f37, %f30, %f36;
	fma.rn.f32 	%f38, %f37, %f37, %f37;
	add.f32 	%f39, %f32, %f38;
	add.f32 	%f71, %f71, %f39;
$L__BB18_13:
	setp.ge.s32 	%p8, %r84, %r49;
	@%p8 bra 	$L__BB18_15;
	mul.wide.s32 	%rd11, %r84, 4;
	add.s64 	%rd10, %rd1, %rd11;
	// begin inline asm
	cp.async.ca.shared.global [%r8], [%rd10], 4, 4;
	// end inline asm
$L__BB18_15:
	setp.ge.s32 	%p9, %r83, %r49;
	// begin inline asm
	cp.async.commit_group;
	// end inline asm
	// begin inline asm
	cp.async.wait_group 1;
	// end inline asm
	@%p9 bra 	$L__BB18_17;
	ld.shared.f32 	%f40, [%r4];
	fma.rn.f32 	%f41, %f40, %f40, %f40;
	add.f32 	%f42, %f41, 0f00000000;
	add.f32 	%f43, %f40, %f42;
	mul.f32 	%f44, %f42, %f42;
	fma.rn.f32 	%f45, %f40, %f40, %f44;
	div.rn.f32 	%f46, %f43, %f45;
	add.f32 	%f47, %f40, %f46;
	fma.rn.f32 	%f48, %f47, %f47, %f47;
	add.f32 	%f49, %f42, %f48;
	add.f32 	%f71, %f71, %f49;
$L__BB18_17:
	setp.ge.s32 	%p10, %r81, %r49;
	@%p10 bra 	$L__BB18_19;
	mul.wide.s32 	%rd13, %r81, 4;
	add.s64 	%rd12, %rd1, %rd13;
	// begin inline asm
	cp.async.ca.shared.global [%r4], [%rd12], 4, 4;
	// end inline asm
$L__BB18_19:
	setp.ge.s32 	%p11, %r84, %r49;
	// begin inline asm
	cp.async.commit_group;
	// end inline asm
	// begin inline asm
	cp.async.wait_group 1;
	// end inline asm
	@%p11 bra 	$L__BB18_21;
	ld.shared.f32 	%f50, [%r8];
	fma.rn.f32 	%f51, %f50, %f50, %f50;
	add.f32 	%f52, %f51, 0f00000000;
	add.f32 	%f53, %f50, %f52;
	mul.f32 	%f54, %f52, %f52;
	fma.rn.f32 	%f55, %f50, %f50, %f54;
	div.rn.f32 	%f56, %f53, %f55;
	add.f32 	%f57, %f50, %f56;
	fma.rn.f32 	%f58, %f57, %f57, %f57;
	add.f32 	%f59, %f52, %f58;
	add.f32 	%f71, %f71, %f59;
$L__BB18_21:
	setp.ge.s32 	%p12, %r82, %r49;
	@%p12 bra 	$L__BB18_23;
	mul.wide.s32 	%rd15, %r82, 4;
	add.s64 	%rd14, %rd1, %rd15;
	// begin inline asm
	cp.async.ca.shared.global [%r8], [%rd14], 4, 4;
	// end inline asm
$L__BB18_23:
	// begin inline asm
	cp.async.commit_group;
	// end inline asm
	add.s32 	%r87, %r87, 4;
	add.s32 	%r86, %r86, 4;
	add.s32 	%r85, %r85, %r11;
	add.s32 	%r84, %r84, %r11;
	add.s32 	%r83, %r83, %r11;
	add.s32 	%r82, %r82, %r11;
	add.s32 	%r81, %r81, %r11;
	add.s32 	%r80, %r80, %r11;
	setp.ne.s32 	%p13, %r87, 0;
	@%p13 bra 	$L__BB18_7;
	add.s32 	%r92, %r86, 2;
$L__BB18_25:
	setp.eq.s32 	%p14, %r7, 0;
	@%p14 bra 	$L__BB18_32;
	mul.lo.s32 	%r70, %r3, %r92;
	shl.b32 	%r71, %r70, 8;
	add.s32 	%r72, %r1, %r71;
	add.s32 	%r91, %r72, %r5;
	add.s32 	%r73, %r92, 16777214;
	mul.lo.s32 	%r74, %r3, %r73;
	shl.b32 	%r75, %r74, 8;
	add.s32 	%r76, %r1, %r75;
	add.s32 	%r90, %r76, %r5;
	neg.s32 	%r89, %r7;
$L__BB18_27:
	.pragma "nounroll";
	// begin inline asm
	cp.async.wait_group 1;
	// end inline asm
	setp.ge.s32 	%p15, %r90, %r49;
	shl.b32 	%r77, %r92, 10;
	and.b32  	%r78, %r77, 1024;
	add.s32 	%r44, %r4, %r78;
	@%p15 bra 	$L__BB18_29;
	ld.shared.f32 	%f60, [%r44];
	fma.rn.f32 	%f61, %f60, %f60, %f60;
	add.f32 	%f62, %f61, 0f00000000;
	add.f32 	%f63, %f60, %f62;
	mul.f32 	%f64, %f62, %f62;
	fma.rn.f32 	%f65, %f60, %f60, %f64;
	div.rn.f32 	%f66, %f63, %f65;
	add.f32 	%f67, %f60, %f66;
	fma.rn.f32 	%f68, %f67, %f67, %f67;
	add.f32 	%f69, %f62, %f68;
	add.f32 	%f71, %f71, %f69;
$L__BB18_29:
	setp.ge.s32 	%p16, %r91, %r49;
	@%p16 bra 	$L__BB18_31;
	mul.wide.s32 	%rd17, %r91, 4;
	add.s64 	%rd16, %rd1, %rd17;
	// begin inline asm
	cp.async.ca.shared.global [%r44], [%rd16], 4, 4;
	// end inline asm
$L__BB18_31:
	// begin inline asm
	cp.async.commit_group;
	// end inline asm
	add.s32 	%r92, %r92, 1;
	add.s32 	%r91, %r91, %r17;
	add.s32 	%r90, %r90, %r17;
	add.s32 	%r89, %r89, 1;
	setp.ne.s32 	%p17, %r89, 0;
	@%p17 bra 	$L__BB18_27;
$L__BB18_32:
	setp.ge.s32 	%p18, %r6, %r49;
	@%p18 bra 	$L__BB18_34;
	cvta.to.global.u64 	%rd18, %rd2;
	mul.wide.s32 	%rd19, %r6, 4;
	add.s64 	%rd20, %rd18, %rd19;
	st.global.f32 	[%rd20], %f71;
$L__BB18_34:
	ret;

}
	// .globl	_Z15shared_pipelineILi3ELi2EEvPfS0_i
.visible .entry _Z15shared_pipelineILi3ELi2EEvPfS0_i(
	.param .u64 .ptr .align 1 _Z15shared_pipelineILi3ELi2EEvPfS0_i_param_0,
	.param .u64 .ptr .align 1 _Z15shared_pipelineILi3ELi2EEvPfS0_i_param_1,
	.param .u32 _Z15shared_pipelineILi3ELi2EEvPfS0_i_param_2
)
{
	.reg .pred 	%p<20>;
	.reg .b32 	%r<192>;
	.reg .b32 	%f<80>;
	.reg .b64 	%rd<34>;
	// demoted variable
	.shared .align 16 .b8 _ZZ15shared_pipelineILi3ELi2EEvPfS0_iE1d[3072];
	ld.param.u64 	%rd2, [_Z15shared_pipelineILi3ELi2EEvPfS0_i_param_0];
	ld.param.u32 	%r78, [_Z15shared_pipelineILi3ELi2EEvPfS0_i_param_2];
	mov.u32 	%r1, %tid.x;
	mov.u32 	%r79, %ctaid.x;
	mov.u32 	%r2, %nctaid.x;
	shl.b32 	%r180, %r1, 2;
	mov.u32 	%r81, _ZZ15shared_pipelineILi3ELi2EEvPfS0_iE1d;
	add.s32 	%r174, %r81, %r180;
	cvta.to.global.u64 	%rd1, %rd2;
	shl.b32 	%r4, %r79, 8;
	add.s32 	%r5, %r4, %r1;
	setp.lt.s32 	%p1, %r5, %r78;
	@%p1 bra 	$L__BB19_1;
	bra.uni 	$L__BB19_2;
$L__BB19_1:
	mul.wide.s32 	%rd5, %r5, 4;
	add.s64 	%rd4, %rd1, %rd5;
	// begin inline asm
	cp.async.ca.shared.global [%r174], [%rd4], 4, 4;
	// end inline asm
$L__BB19_2:
	// begin inline asm
	cp.async.commit_group;
	// end inline asm
	shl.b32 	%r16, %r2, 8;
	add.s32 	%r17, %r5, %r16;
	setp.ge.s32 	%p2, %r17, %r78;
	@%p2 bra 	$L__BB19_4;
	add.s32 	%r83, %r174, 1024;
	mul.wide.s32 	%rd7, %r17, 4;
	add.s64 	%rd6, %rd1, %rd7;
	// begin inline asm
	cp.async.ca.shared.global [%r83], [%rd6], 4, 4;
	// end inline asm
$L__BB19_4:
	// begin inline asm
	cp.async.commit_group;
	// end inline asm
	shl.b32 	%r18, %r2, 9;
	add.s32 	%r19, %r5, %r18;
	setp.ge.s32 	%p3, %r19, %r78;
	@%p3 bra 	$L__BB19_6;
	add.s32 	%r84, %r174, 2048;
	mul.wide.s32 	%rd9, %r19, 4;
	add.s64 	%rd8, %rd1, %rd9;
	// begin inline asm
	cp.async.ca.shared.global [%r84], [%rd8], 4, 4;
	// end inline asm
$L__BB19_6:
	// begin inline asm
	cp.async.commit_group;
	// end inline asm
	add.s32 	%r85, %r16, %r78;
	add.s32 	%r86, %r85, -1;
	div.s32 	%r20, %r86, %r16;
	setp.gt.s32 	%p4, %r20, 0;
	mov.f32 	%f71, 0f00000000;
	@%p4 bra 	$L__BB19_7;
	bra.uni 	$L__BB19_34;
$L__BB19_7:
	add.s32 	%r88, %r20, 2;
	max.s32 	%r89, %r88, 3;
	add.s32 	%r6, %r89, -2;
	and.b32  	%r7, %r6, 3;
	setp.lt.s32 	%p5, %r88, 6;
	mov.f32 	%f71, 0f00000000;
	mov.b32 	%r191, 3;
	@%p5 bra 	$L__BB19_27;
	and.b32  	%r97, %r6, -4;
	neg.s32 	%r176, %r97;
	add.s32 	%r98, %r1, %r18;
	add.s32 	%r173, %r98, %r4;
	shl.b32 	%r99, %r2, 10;
	add.s32 	%r100, %r1, %r16;
	add.s32 	%r172, %r100, %r4;
	mad.lo.s32 	%r101, %r2, 1536, %r1;
	add.s32 	%r170, %r101, %r4;
	mad.lo.s32 	%r102, %r2, 1280, %r1;
	add.s32 	%r169, %r102, %r4;
	or.b32  	%r103, %r1, %r99;
	add.s32 	%r168, %r103, %r4;
	mad.lo.s32 	%r104, %r2, 768, %r1;
	add.s32 	%r167, %r104, %r4;
	mov.f32 	%f71, 0f00000000;
	mov.b32 	%r183, 3;
	mov.b32 	%r182, 0;
	mov.b32 	%r181, 6;
	mov.b32 	%r179, 2;
	mov.b32 	%r178, 5;
	mov.b32 	%r177, 1;
	mov.b32 	%r175, 4;
	mov.u32 	%r171, %r5;
$L__BB19_9:
	mul.hi.u32 	%r105, %r183, -1431655765;
	shr.u32 	%r106, %r105, 1;
	mul.lo.s32 	%r38, %r106, -3072;
	// begin inline asm
	cp.async.wait_group 2;
	// end inline asm
	setp.ge.s32 	%p6, %r171, %r78;
	@%p6 bra 	$L__BB19_11;
	mul.hi.u32 	%r107, %r182, -1431655765;
	shr.u32 	%r108, %r107, 1;
	mad.lo.s32 	%r109, %r108, -3072, %r174;
	ld.shared.f32 	%f20, [%r109];
	fma.rn.f32 	%f21, %f20, %f20, %f20;
	add.f32 	%f22, %f21, 0f00000000;
	add.f32 	%f23, %f20, %f22;
	mul.f32 	%f24, %f22, %f22;
	fma.rn.f32 	%f25, %f20, %f20, %f24;
	div.rn.f32 	%f26, %f23, %f25;
	add.f32 	%f27, %f20, %f26;
	fma.rn.f32 	%f28, %f27, %f27, %f27;
	add.f32 	%f29, %f22, %f28;
	add.f32 	%f71, %f71, %f29;
$L__BB19_11:
	setp.ge.s32 	%p7, %r167, %r78;
	@%p7 bra 	$L__BB19_13;
	ld.param.u64 	%rd28, [_Z15shared_pipelineILi3ELi2EEvPfS0_i_param_0];
	mov.u32 	%r111, _ZZ15shared_pipelineILi3ELi2EEvPfS0_iE1d;
	add.s32 	%r112, %r111, %r180;
	add.s32 	%r113, %r112, %r38;
	add.s32 	%r110, %r113, 3072;
	cvta.to.global.u64 	%rd11, %rd28;
	mul.wide.s32 	%rd12, %r167, 4;
	add.s64 	%rd10, %rd11, %rd12;
	// begin inline asm
	cp.async.ca.shared.global [%r110], [%rd10], 4, 4;
	// end inline asm
$L__BB19_13:
	// begin inline asm
	cp.async.commit_group;
	// end inline asm
	// begin inline asm
	cp.async.wait_group 2;
	// end inline asm
	setp.ge.s32 	%p8, %r172, %r78;
	@%p8 bra 	$L__BB19_15;
	mul.hi.u32 	%r114, %r177, -1431655765;
	shr.u32 	%r115, %r114, 1;
	mad.lo.s32 	%r116, %r115, -3072, %r180;
	mov.u32 	%r117, _ZZ15shared_pipelineILi3ELi2EEvPfS0_iE1d;
	add.s32 	%r118, %r117, %r116;
	ld.shared.f32 	%f30, [%r118+1024];
	fma.rn.f32 	%f31, %f30, %f30, %f30;
	add.f32 	%f32, %f31, 0f00000000;
	add.f32 	%f33, %f30, %f32;
	mul.f32 	%f34, %f32, %f32;
	fma.rn.f32 	%f35, %f30, %f30, %f34;
	div.rn.f32 	%f36, %f33, %f35;
	add.f32 	%f37, %f30, %f36;
	fma.rn.f32 	%f38, %f37, %f37, %f37;
	add.f32 	%f39, %f32, %f38;
	add.f32 	%f71, %f71, %f39;
$L__BB19_15:
	setp.ge.s32 	%p9, %r168, %r78;
	@%p9 bra 	$L__BB19_17;
	ld.param.u64 	%rd29, [_Z15shared_pipelineILi3ELi2EEvPfS0_i_param_0];
	mov.u32 	%r120, _ZZ15shared_pipelineILi3ELi2EEvPfS0_iE1d;
	add.s32 	%r121, %r120, %r180;
	mul.hi.u32 	%r122, %r175, -1431655765;
	shr.u32 	%r123, %r122, 1;
	mad.lo.s32 	%r124, %r123, -3072, %r121;
	add.s32 	%r119, %r124, 4096;
	cvta.to.global.u64 	%rd14, %rd29;
	mul.wide.s32 	%rd15, %r168, 4;
	add.s64 	%rd13, %rd14, %rd15;
	// begin inline asm
	cp.async.ca.shared.global [%r119], [%rd13], 4, 4;
	// end inline asm
$L__BB19_17:
	// begin inline asm
	cp.async.commit_group;
	// end inline asm
	// begin inline asm
	cp.async.wait_group 2;
	// end inline asm
	setp.ge.s32 	%p10, %r173, %r78;
	@%p10 bra 	$L__BB19_19;
	mul.hi.u32 	%r125, %r179, -1431655765;
	shr.u32 	%r126, %r125, 1;
	mad.lo.s32 	%r127, %r126, -3072, %r180;
	mov.u32 	%r128, _ZZ15shared_pipelineILi3ELi2EEvPfS0_iE1d;
	add.s32 	%r129, %r128, %r127;
	ld.shared.f32 	%f40, [%r129+2048];
	fma.rn.f32 	%f41, %f40, %f40, %f40;
	add.f32 	%f42, %f41, 0f00000000;
	add.f32 	%f43, %f40, %f42;
	mul.f32 	%f44, %f42, %f42;
	fma.rn.f32 	%f45, %f40, %f40, %f44;
	div.rn.f32 	%f46, %f43, %f45;
	add.f32 	%f47, %f40, %f46;
	fma.rn.f32 	%f48, %f47, %f47, %f47;
	add.f32 	%f49, %f42, %f48;
	add.f32 	%f71, %f71, %f49;
$L__BB19_19:
	setp.ge.s32 	%p11, %r169, %r78;
	@%p11 bra 	$L__BB19_21;
	ld.param.u64 	%rd30, [_Z15shared_pipelineILi3ELi2EEvPfS0_i_param_0];
	mov.u32 	%r131, _ZZ15shared_pipelineILi3ELi2EEvPfS0_iE1d;
	add.s32 	%r132, %r131, %r180;
	mul.hi.u32 	%r133, %r178, -1431655765;
	shr.u32 	%r134, %r133, 1;
	mad.lo.s32 	%r135, %r134, -3072, %r132;
	add.s32 	%r130, %r135, 5120;
	cvta.to.global.u64 	%rd17, %rd30;
	mul.wide.s32 	%rd18, %r169, 4;
	add.s64 	%rd16, %rd17, %rd18;
	// begin inline asm
	cp.async.ca.shared.global [%r130], [%rd16], 4, 4;
	// end inline asm
$L__BB19_21:
	setp.ge.s32 	%p12, %r167, %r78;
	// begin inline asm
	cp.async.commit_group;
	// end inline asm
	// begin inline asm
	cp.async.wait_group 2;
	// end inline asm
	@%p12 bra 	$L__BB19_23;
	add.s32 	%r136, %r180, %r38;
	mov.u32 	%r137, _ZZ15shared_pipelineILi3ELi2EEvPfS0_iE1d;
	add.s32 	%r138, %r137, %r136;
	ld.shared.f32 	%f50, [%r138+3072];
	fma.rn.f32 	%f51, %f50, %f50, %f50;
	add.f32 	%f52, %f51, 0f00000000;
	add.f32 	%f53, %f50, %f52;
	mul.f32 	%f54, %f52, %f52;
	fma.rn.f32 	%f55, %f50, %f50, %f54;
	div.rn.f32 	%f56, %f53, %f55;
	add.f32 	%f57, %f50, %f56;
	fma.rn.f32 	%f58, %f57, %f57, %f57;
	add.f32 	%f59, %f52, %f58;
	add.f32 	%f71, %f71, %f59;
$L__BB19_23:
	setp.ge.s32 	%p13, %r170, %r78;
	@%p13 bra 	$L__BB19_25;
	ld.param.u64 	%rd31, [_Z15shared_pipelineILi3ELi2EEvPfS0_i_param_0];
	mov.u32 	%r140, _ZZ15shared_pipelineILi3ELi2EEvPfS0_iE1d;
	add.s32 	%r141, %r140, %r180;
	mul.hi.u32 	%r142, %r181, -1431655765;
	shr.u32 	%r143, %r142, 1;
	mad.lo.s32 	%r144, %r143, -3072, %r141;
	add.s32 	%r139, %r144, 6144;
	cvta.to.global.u64 	%rd20, %rd31;
	mul.wide.s32 	%rd21, %r170, 4;
	add.s64 	%rd19, %rd20, %rd21;
	// begin inline asm
	cp.async.ca.shared.global [%r139], [%rd19], 4, 4;
	// end inline asm
$L__BB19_25:
	// begin inline asm
	cp.async.commit_group;
	// end inline asm
	add.s32 	%r183, %r183, 4;
	add.s32 	%r182, %r182, 4;
	add.s32 	%r181, %r181, 4;
	add.s32 	%r180, %r180, 4096;
	add.s32 	%r179, %r179, 4;
	add.s32 	%r178, %r178, 4;
	add.s32 	%r177, %r177, 4;
	add.s32 	%r176, %r176, 4;
	add.s32 	%r175, %r175, 4;
	add.s32 	%r174, %r174, 4096;
	mov.u32 	%r145, %nctaid.x;
	shl.b32 	%r146, %r145, 10;
	add.s32 	%r173, %r173, %r146;
	add.s32 	%r172, %r172, %r146;
	add.s32 	%r171, %r171, %r146;
	add.s32 	%r170, %r170, %r146;
	add.s32 	%r169, %r169, %r146;
	add.s32 	%r168, %r168, %r146;
	add.s32 	%r167, %r167, %r146;
	setp.ne.s32 	%p14, %r176, 0;
	@%p14 bra 	$L__BB19_9;
	add.s32 	%r191, %r182, 3;
$L__BB19_27:
	setp.eq.s32 	%p15, %r7, 0;
	@%p15 bra 	$L__BB19_34;
	shl.b32 	%r147, %r191, 10;
	shl.b32 	%r148, %r1, 2;
	add.s32 	%r149, %r147, %r148;
	mov.u32 	%r150, _ZZ15shared_pipelineILi3ELi2EEvPfS0_iE1d;
	add.s32 	%r188, %r149, %r150;
	add.s32 	%r190, %r188, -3072;
	add.s32 	%r189, %r191, -3;
	add.s32 	%r151, %r191, 16777213;
	mov.u32 	%r152, %nctaid.x;
	mul.lo.s32 	%r153, %r152, %r151;
	shl.b32 	%r154, %r153, 8;
	add.s32 	%r155, %r1, %r154;
	add.s32 	%r187, %r155, %r4;
	add.s32 	%r156, %r191, 16777216;
	mul.lo.s32 	%r157, %r152, %r156;
	shl.b32 	%r158, %r157, 8;
	add.s32 	%r159, %r1, %r158;
	add.s32 	%r186, %r159, %r4;
	neg.s32 	%r185, %r7;
$L__BB19_29:
	.pragma "nounroll";
	// begin inline asm
	cp.async.wait_group 2;
	// end inline asm
	setp.ge.s32 	%p16, %r187, %r78;
	@%p16 bra 	$L__BB19_31;
	mul.hi.u32 	%r160, %r189, -1431655765;
	shr.u32 	%r161, %r160, 1;
	mad.lo.s32 	%r162, %r161, -3072, %r190;
	ld.shared.f32 	%f60, [%r162];
	fma.rn.f32 	%f61, %f60, %f60, %f60;
	add.f32 	%f62, %f61, 0f00000000;
	add.f32 	%f63, %f60, %f62;
	mul.f32 	%f64, %f62, %f62;
	fma.rn.f32 	%f65, %f60, %f60, %f64;
	div.rn.f32 	%f66, %f63, %f65;
	add.f32 	%f67, %f60, %f66;
	fma.rn.f32 	%f68, %f67, %f67, %f67;
	add.f32 	%f69, %f62, %f68;
	add.f32 	%f71, %f71, %f69;
$L__BB19_31:
	setp.ge.s32 	%p17, %r186, %r78;
	@%p17 bra 	$L__BB19_33;
	ld.param.u64 	%rd32, [_Z15shared_pipelineILi3ELi2EEvPfS0_i_param_0];
	cvta.to.global.u64 	%rd23, %rd32;
	mul.wide.s32 	%rd24, %r186, 4;
	add.s64 	%rd22, %rd23, %rd24;
	mul.hi.u32 	%r164, %r191, -1431655765;
	shr.u32 	%r165, %r164, 1;
	mul.lo.s32 	%r166, %r165, 3072;
	sub.s32 	%r163, %r188, %r166;
	// begin inline asm
	cp.async.ca.shared.global [%r163], [%rd22], 4, 4;
	// end inline asm
$L__BB19_33:
	// begin inline asm
	cp.async.commit_group;
	// end inline asm
	add.s32 	%r191, %r191, 1;
	add.s32 	%r190, %r190, 1024;
	add.s32 	%r189, %r189, 1;
	add.s32 	%r188, %r188, 1024;
	add.s32 	%r187, %r187, %r16;
	add.s32 	%r186, %r186, %r16;
	add.s32 	%r185, %r185, 1;
	setp.ne.s32 	%p18, %r185, 0;
	@%p18 bra 	$L__BB19_29;
$L__BB19_34:
	setp.ge.s32 	%p19, %r5, %r78;
	@%p19 bra 	$L__BB19_36;
	ld.param.u64 	%rd33, [_Z15shared_pipelineILi3ELi2EEvPfS0_i_param_1];
	cvta.to.global.u64 	%rd25, %rd33;
	mul.wide.s32 	%rd26, %r5, 4;
	add.s64 	%rd27, %rd25, %rd26;
	st.global.f32 	[%rd27], %f71;
$L__BB19_36:
	ret;

}
	// .globl	_Z15shared_pipelineILi4ELi2EEvPfS0_i
.visible .entry _Z15shared_pipelineILi4ELi2EEvPfS0_i(
	.param .u64 .ptr .align 1 _Z15shared_pipelineILi4ELi2EEvPfS0_i_param_0,
	.param .u64 .ptr .align 1 _Z15shared_pipelineILi4ELi2EEvPfS0_i_param_1,
	.param .u32 _Z15shared_pipelineILi4ELi2EEvPfS0_i_param_2
)
{
	.reg .pred 	%p<21>;
	.reg .b32 	%r<113>;
	.reg .b32 	%f<80>;
	.reg .b64 	%rd<25>;
	// demoted variable
	.shared .align 16 .b8 _ZZ15shared_pipelineILi4ELi2EEvPfS0_iE1d[4096];
	ld.param.u64 	%rd3, [_Z15shared_pipelineILi4ELi2EEvPfS0_i_param_0];
	ld.param.u64 	%rd2, [_Z15shared_pipelineILi4ELi2EEvPfS0_i_param_1];
	ld.param.u32 	%r60, [_Z15shared_pipelineILi4ELi2EEvPfS0_i_param_2];
	mov.u32 	%r1, %tid.x;
	mov.u32 	%r2, %ctaid.x;
	mov.u32 	%r3, %nctaid.x;
	shl.b32 	%r61, %r1, 2;
	mov.u32 	%r62, _ZZ15shared_pipelineILi4ELi2EEvPfS0_iE1d;
	add.s32 	%r4, %r62, %r61;
	cvta.to.global.u64 	%rd1, %rd3;
	shl.b32 	%r5, %r2, 8;
	add.s32 	%r6, %r5, %r1;
	setp.lt.s32 	%p1, %r6, %r60;
	@%p1 bra 	$L__BB20_1;
	bra.uni 	$L__BB20_2;
$L__BB20_1:
	mul.wide.s32 	%rd5, %r6, 4;
	add.s64 	%rd4, %rd1, %rd5;
	// begin inline asm
	cp.async.ca.shared.global [%r4], [%rd4], 4, 4;
	// end inline asm
$L__BB20_2:
	// begin inline asm
	cp.async.commit_group;
	// end inline asm
	shl.b32 	%r20, %r3, 8;
	add.s32 	%r21, %r6, %r20;
	setp.ge.s32 	%p2, %r21, %r60;
	@%p2 bra 	$L__BB20_4;
	add.s32 	%r64, %r4, 1024;
	mul.wide.s32 	%rd7, %r21, 4;
	add.s64 	%rd6, %rd1, %rd7;
	// begin inline asm
	cp.async.ca.shared.global [%r64], [%rd6], 4, 4;
	// end inline asm
$L__BB20_4:
	// begin inline asm
	cp.async.commit_group;
	// end inline asm
	shl.b32 	%r22, %r3, 9;
	add.s32 	%r23, %r6, %r22;
	setp.ge.s32 	%p3, %r23, %r60;
	@%p3 bra 	$L__BB20_6;
	add.s32 	%r65, %r4, 2048;
	mul.wide.s32 	%rd9, %r23, 4;
	add.s64 	%rd8, %rd1, %rd9;
	// begin inline asm
	cp.async.ca.shared.global [%r65], [%rd8], 4, 4;
	// end inline asm
$L__BB20_6:
	// begin inline asm
	cp.async.commit_group;
	// end inline asm
	add.s32 	%r66, %r3, %r2;
	shl.b32 	%r67, %r66, 8;
	add.s32 	%r68, %r22, %r67;
	add.s32 	%r24, %r68, %r1;
	setp.ge.s32 	%p4, %r24, %r60;
	@%p4 bra 	$L__BB20_8;
	add.s32 	%r69, %r4, 3072;
	mul.wide.s32 	%rd11, %r24, 4;
	add.s64 	%rd10, %rd1, %rd11;
	// begin inline asm
	cp.async.ca.shared.global [%r69], [%rd10], 4, 4;
	// end inline asm
$L__BB20_8:
	// begin inline asm
	cp.async.commit_group;
	// end inline asm
	add.s32 	%r70, %r20, %r60;
	add.s32 	%r71, %r70, -1;
	div.s32 	%r25, %r71, %r20;
	setp.gt.s32 	%p5, %r25, 0;
	mov.f32 	%f71, 0f00000000;
	@%p5 bra 	$L__BB20_9;
	bra.uni 	$L__BB20_36;
$L__BB20_9:
	add.s32 	%r73, %r25, 3;
	max.s32 	%r74, %r73, 4;
	add.s32 	%r7, %r74, -3;
	and.b32  	%r8, %r7, 3;
	setp.lt.s32 	%p6, %r73, 7;
	mov.f32 	%f71, 0f00000000;
	mov.b32 	%r112, 4;
	@%p6 bra 	$L__BB20_29;
	add.s32 	%r9, %r4, 2048;
	add.s32 	%r10, %r4, 3072;
	and.b32  	%r76, %r7, -4;
	neg.s32 	%r107, %r76;
	mad.lo.s32 	%r77, %r3, 768, %r1;
	add.s32 	%r105, %r77, %r5;
	shl.b32 	%r13, %r3, 10;
	add.s32 	%r78, %r1, %r22;
	add.s32 	%r104, %r78, %r5;
	add.s32 	%r79, %r1, %r20;
	add.s32 	%r103, %r79, %r5;
	mad.lo.s32 	%r80, %r3, 1280, %r1;
	add.s32 	%r102, %r80, %r5;
	or.b32  	%r81, %r1, %r13;
	add.s32 	%r101, %r81, %r5;
	mad.lo.s32 	%r82, %r3, 1792, %r1;
	add.s32 	%r100, %r82, %r5;
	mad.lo.s32 	%r83, %r3, 1536, %r1;
	add.s32 	%r99, %r83, %r5;
	mov.f32 	%f71, 0f00000000;
	mov.b32 	%r106, 0;
	mov.u32 	%r98, %r6;
$L__BB20_11:
	// begin inline asm
	cp.async.wait_group 3;
	// end inline asm
	setp.ge.s32 	%p7, %r98, %r60;
	@%p7 bra 	$L__BB20_13;
	ld.shared.f32 	%f20, [%r4];
	fma.rn.f32 	%f21, %f20, %f20, %f20;
	add.f32 	%f22, %f21, 0f00000000;
	add.f32 	%f23, %f20, %f22;
	mul.f32 	%f24, %f22, %f22;
	fma.rn.f32 	%f25, %f20, %f20, %f24;
	div.rn.f32 	%f26, %f23, %f25;
	add.f32 	%f27, %f20, %f26;
	fma.rn.f32 	%f28, %f27, %f27, %f27;
	add.f32 	%f29, %f22, %f28;
	add.f32 	%f71, %f71, %f29;
$L__BB20_13:
	setp.ge.s32 	%p8, %r101, %r60;
	@%p8 bra 	$L__BB20_15;
	mul.wide.s32 	%rd13, %r101, 4;
	add.s64 	%rd12, %rd1, %rd13;
	// begin inline asm
	cp.async.ca.shared.global [%r4], [%rd12], 4, 4;
	// end inline asm
$L__BB20_15:
	// begin inline asm
	cp.async.commit_group;
	// end inline asm
	// begin inline asm
	cp.async.wait_group 3;
	// end inline asm
	setp.ge.s32 	%p9, %r103, %r60;
	@%p9 bra 	$L__BB20_17;
	ld.shared.f32 	%f30, [%r4+1024];
	fma.rn.f32 	%f31, %f30, %f30, %f30;
	add.f32 	%f32, %f31, 0f00000000;
	add.f32 	%f33, %f30, %f32;
	mul.f32 	%f34, %f32, %f32;
	fma.rn.f32 	%f35, %f30, %f30, %f34;
	div.rn.f32 	%f36, %f33, %f35;
	add.f32 	%f37, %f30, %f36;
	fma.rn.f32 	%f38, %f37, %f37, %f37;
	add.f32 	%f39, %f32, %f38;
	add.f32 	%f71, %f71, %f39;
$L__BB20_17:
	setp.ge.s32 	%p10, %r102, %r60;
	@%p10 bra 	$L__BB20_19;
	add.s32 	%r85, %r4, 1024;
	mul.wide.s32 	%rd15, %r102, 4;
	add.s64 	%rd14, %rd1, %rd15;
	// begin inline asm
	cp.async.ca.shared.global [%r85], [%rd14], 4, 4;
	// end inline asm
$L__BB20_19:
	// begin inline asm
	cp.async.commit_group;
	// end inline asm
	// begin inline asm
	cp.async.wait_group 3;
	// end inline asm
	setp.ge.s32 	%p11, %r104, %r60;
	@%p11 bra 	$L__BB20_21;
	ld.shared.f32 	%f40, [%r9];
	fma.rn.f32 	%f41, %f40, %f40, %f40;
	add.f32 	%f42, %f41, 0f00000000;
	add.f32 	%f43, %f40, %f42;
	mul.f32 	%f44, %f42, %f42;
	fma.rn.f32 	%f45, %f40, %f40, %f44;
	div.rn.f32 	%f46, %f43, %f45;
	add.f32 	%f47, %f40, %f46;
	fma.rn.f32 	%f48, %f47, %f47, %f47;
	add.f32 	%f49, %f42, %f48;
	add.f32 	%f71, %f71, %f49;
$L__BB20_21:
	setp.ge.s32 	%p12, %r99, %r60;
	@%p12 bra 	$L__BB20_23;
	mul.wide.s32 	%rd17, %r99, 4;
	add.s64 	%rd16, %rd1, %rd17;
	// begin inline asm
	cp.async.ca.shared.global [%r9], [%rd16], 4, 4;
	// end inline asm
$L__BB20_23:
	// begin inline asm
	cp.async.commit_group;
	// end inline asm
	// begin inline asm
	cp.async.wait_group 3;
	// end inline asm
	setp.ge.s32 	%p13, %r105, %r60;
	@%p13 bra 	$L__BB20_25;
	ld.shared.f32 	%f50, [%r10];
	fma.rn.f32 	%f51, %f50, %f50, %f50;
	add.f32 	%f52, %f51, 0f00000000;
	add.f32 	%f53, %f50, %f52;
	mul.f32 	%f54, %f52, %f52;
	fma.rn.f32 	%f55, %f50, %f50, %f54;
	div.rn.f32 	%f56, %f53, %f55;
	add.f32 	%f57, %f50, %f56;
	fma.rn.f32 	%f58, %f57, %f57, %f57;
	add.f32 	%f59, %f52, %f58;
	add.f32 	%f71, %f71, %f59;
$L__BB20_25:
	setp.ge.s32 	%p14, %r100, %r60;
	@%p14 bra 	$L__BB20_27;
	mul.wide.s32 	%rd19, %r100, 4;
	add.s64 	%rd18, %rd1, %rd19;
	// begin inline asm
	cp.async.ca.shared.global [%r10], [%rd18], 4, 4;
	// end inline asm
$L__BB20_27:
	// begin inline asm
	cp.async.commit_group;
	// end inline asm
	add.s32 	%r107, %r107, 4;
	add.s32 	%r106, %r106, 4;
	add.s32 	%r105, %r105, %r13;
	add.s32 	%r104, %r104, %r13;
	add.s32 	%r103, %r103, %r13;
	add.s32 	%r102, %r102, %r13;
	add.s32 	%r101, %r101, %r13;
	add.s32 	%r100, %r100, %r13;
	add.s32 	%r99, %r99, %r13;
	add.s32 	%r98, %r98, %r13;
	setp.ne.s32 	%p15, %r107, 0;
	@%p15 bra 	$L__BB20_11;
	add.s32 	%r112, %r106, 4;
$L__BB20_29:
	setp.eq.s32 	%p16, %r8, 0;
	@%p16 bra 	$L__BB20_36;
	mul.lo.s32 	%r88, %r3, %r112;
	shl.b32 	%r89, %r88, 8;
	add.s32 	%r90, %r1, %r89;
	add.s32 	%r111, %r90, %r5;
	add.s32 	%r91, %r112, 16777212;
	mul.lo.s32 	%r92, %r3, %r91;
	shl.b32 	%r93, %r92, 8;
	add.s32 	%r94, %r1, %r93;
	add.s32 	%r110, %r94, %r5;
	neg.s32 	%r109, %r8;
$L__BB20_31:
	.pragma "nounroll";
	// begin inline asm
	cp.async.wait_group 3;
	// end inline asm
	setp.ge.s32 	%p17, %r110, %r60;
	shl.b32 	%r95, %r112, 10;
	and.b32  	%r96, %r95, 3072;
	add.s32 	%r55, %r4, %r96;
	@%p17 bra 	$L__BB20_33;
	ld.shared.f32 	%f60, [%r55];
	fma.rn.f32 	%f61, %f60, %f60, %f60;
	add.f32 	%f62, %f61, 0f00000000;
	add.f32 	%f63, %f60, %f62;
	mul.f32 	%f64, %f62, %f62;
	fma.rn.f32 	%f65, %f60, %f60, %f64;
	div.rn.f32 	%f66, %f63, %f65;
	add.f32 	%f67, %f60, %f66;
	fma.rn.f32 	%f68, %f67, %f67, %f67;
	add.f32 	%f69, %f62, %f68;
	add.f32 	%f71, %f71, %f69;
$L__BB20_33:
	setp.ge.s32 	%p18, %r111, %r60;
	@%p18 bra 	$L__BB20_35;
	mul.wide.s32 	%rd21, %r111, 4;
	add.s64 	%rd20, %rd1, %rd21;
	// begin inline asm
	cp.async.ca.shared.global [%r55], [%rd20], 4, 4;
	// end inline asm
$L__BB20_35:
	// begin inline asm
	cp.async.commit_group;
	// end inline asm
	add.s32 	%r112, %r112, 1;
	add.s32 	%r111, %r111, %r20;
	add.s32 	%r110, %r110, %r20;
	add.s32 	%r109, %r109, 1;
	setp.ne.s32 	%p19, %r109, 0;
	@%p19 bra 	$L__BB20_31;
$L__BB20_36:
	setp.ge.s32 	%p20, %r6, %r60;
	@%p20 bra 	$L__BB20_38;
	cvta.to.global.u64 	%rd22, %rd2;
	mul.wide.s32 	%rd23, %r6, 4;
	add.s64 	%rd24, %rd22, %rd23;
	st.global.f32 	[%rd24], %f71;
$L__BB20_38:
	ret;

}
	// .globl	_Z19warp_specialize_regILi2EEvPfS0_i
.visible .entry _Z19warp_specialize_regILi2EEvPfS0_i(
	.param .u64 .ptr .align 1 _Z19warp_specialize_regILi2EEvPfS0_i_param_0,
	.param .u64 .ptr .align 1 _Z19warp_specialize_regILi2EEvPfS0_i_param_1,
	.param .u32 _Z19warp_specialize_regILi2EEvPfS0_i_param_2
)
{
	.reg .pred 	%p<14>;
	.reg .b32 	%r<100>;
	.reg .b32 	%f<80>;
	.reg .b64 	%rd<22>;
	// demoted variable
	.shared .align 16 .b8 _ZZ19warp_specialize_regILi2EEvPfS0_iE1d[1024];
	ld.param.u64 	%rd3, [_Z19warp_specialize_regILi2EEvPfS0_i_param_0];
	ld.param.u64 	%rd4, [_Z19warp_specialize_regILi2EEvPfS0_i_param_1];
	ld.param.u32 	%r31, [_Z19warp_specialize_regILi2EEvPfS0_i_param_2];
	mov.u32 	%r1, %tid.x;
	and.b32  	%r2, %r1, 32;
	setp.ne.s32 	%p1, %r2, 0;
	@%p1 bra 	$L__BB21_2;
	and.b32  	%r33, %r1, 960;
	mov.u32 	%r34, %ctaid.x;
	shl.b32 	%r35, %r34, 7;
	and.b32  	%r36, %r35, 2147483520;
	add.s32 	%r37, %r36, %r33;
	mul.wide.s32 	%rd6, %r37, 4;
	add.s64 	%rd7, %rd3, %rd6;
	shl.b32 	%r38, %r1, 2;
	and.b32  	%r39, %r38, 3840;
	mov.u32 	%r40, _ZZ19warp_specialize_regILi2EEvPfS0_iE1d;
	add.s32 	%r41, %r40, %r39;
	mov.u32 	%r42, %tid.y;
	mov.u32 	%r43, %tid.z;
	mov.u32 	%r44, %ntid.x;
	mov.u32 	%r45, %ntid.y;
	mad.lo.s32 	%r46, %r43, %r45, %r42;
	mad.lo.s32 	%r47, %r46, %r44, %r1;
	and.b32  	%r48, %r47, 31;
	min.u32 	%r49, %r48, 7;
	shl.b32 	%r50, %r49, 2;
	add.s32 	%r32, %r41, %r50;
	mul.wide.u32 	%rd8, %r49, 4;
	add.s64 	%rd5, %rd7, %rd8;
	// begin inline asm
	cp.async.ca.shared.global [%r32], [%rd5], 4, 4;
	// end inline asm
	// begin inline asm
	cp.async.commit_group;
	// end inline asm
$L__BB21_2:
	mov.u32 	%r3, %nctaid.x;
	shl.b32 	%r4, %r3, 7;
	and.b32  	%r51, %r4, 2147483520;
	add.s32 	%r52, %r51, %r31;
	add.s32 	%r53, %r52, -1;
	div.s32 	%r5, %r53, %r51;
	setp.lt.s32 	%p2, %r5, 1;
	mov.f32 	%f70, 0f00000000;
	@%p2 bra 	$L__BB21_24;
	mov.u32 	%r55, %ctaid.x;
	shl.b32 	%r56, %r55, 7;
	and.b32  	%r57, %r56, 2147483520;
	add.s32 	%r6, %r57, %r1;
	shl.b32 	%r58, %r1, 2;
	and.b32  	%r59, %r58, 3968;
	mov.u32 	%r60, _ZZ19warp_specialize_regILi2EEvPfS0_iE1d;
	add.s32 	%r61, %r60, %r59;
	mov.u32 	%r62, %tid.y;
	mov.u32 	%r63, %tid.z;
	mov.u32 	%r64, %ntid.x;
	mov.u32 	%r65, %ntid.y;
	mad.lo.s32 	%r66, %r63, %r65, %r62;
	mad.lo.s32 	%r67, %r66, %r64, %r1;
	and.b32  	%r68, %r67, 31;
	min.u32 	%r69, %r68, 7;
	shl.b32 	%r70, %r69, 2;
	add.s32 	%r7, %r61, %r70;
	add.s32 	%r8, %r60, %r58;
	and.b32  	%r9, %r5, 3;
	setp.lt.u32 	%p3, %r5, 4;
	mul.wide.u32 	%rd9, %r69, 4;
	add.s64 	%rd1, %rd3, %rd9;
	mov.f32 	%f70, 0f00000000;
	mov.b32 	%r99, 0;
	@%p3 bra 	$L__BB21_18;
	and.b32  	%r99, %r5, 2147483644;
	neg.s32 	%r95, %r99;
	shl.b32 	%r12, %r3, 8;
	mov.f32 	%f70, 0f00000000;
	mov.b32 	%r92, 0;
	mov.u32 	%r93, %r4;
	mov.u32 	%r94, %r12;
$L__BB21_5:
	setp.ne.s32 	%p4, %r2, 0;
	@%p4 bra 	$L__BB21_7;
	// begin inline asm
	cp.async.wait_group 1;
	// end inline asm
	bar.warp.sync 	-1;
	ld.shared.f32 	%f20, [%r8];
	fma.rn.f32 	%f21, %f20, %f20, %f20;
	add.f32 	%f22, %f21, 0f00000000;
	add.f32 	%f23, %f20, %f22;
	mul.f32 	%f24, %f22, %f22;
	fma.rn.f32 	%f25, %f20, %f20, %f24;
	div.rn.f32 	%f26, %f23, %f25;
	add.f32 	%f27, %f20, %f26;
	fma.rn.f32 	%f28, %f27, %f27, %f27;
	add.f32 	%f29, %f22, %f28;
	add.f32 	%f70, %f70, %f29;
	bra.uni 	$L__BB21_8;
$L__BB21_7:
	and.b32  	%r73, %r92, 2147483392;
	add.s32 	%r74, %r6, %r73;
	mul.wide.s32 	%rd11, %r74, 4;
	add.s64 	%rd10, %rd1, %rd11;
	// begin inline asm
	cp.async.ca.shared.global [%r7], [%rd10], 4, 4;
	// end inline asm
	// begin inline asm
	cp.async.commit_group;
	// end inline asm
$L__BB21_8:
	setp.ne.s32 	%p5, %r2, 0;
	and.b32  	%r75, %r93, 2147483520;
	add.s32 	%r76, %r6, %r75;
	mul.wide.s32 	%rd12, %r76, 4;
	add.s64 	%rd2, %rd1, %rd12;
	@%p5 bra 	$L__BB21_10;
	// begin inline asm
	cp.async.ca.shared.global [%r7], [%rd2], 4, 4;
	// end inline asm
	// begin inline asm
	cp.async.commit_group;
	// end inline asm
	bra.uni 	$L__BB21_11;
$L__BB21_10:
	// begin inline asm
	cp.async.wait_group 1;
	// end inline asm
	bar.warp.sync 	-1;
	ld.shared.f32 	%f30, [%r8];
	fma.rn.f32 	%f31, %f30, %f30, %f30;
	add.f32 	%f32, %f31, 0f00000000;
	add.f32 	%f33, %f30, %f32;
	mul.f32 	%f34, %f32, %f32;
	fma.rn.f32 	%f35, %f30, %f30, %f34;
	div.rn.f32 	%f36, %f33, %f35;
	add.f32 	%f37, %f30, %f36;
	fma.rn.f32 	%f38, %f37, %f37, %f37;
	add.f32 	%f39, %f32, %f38;
	add.f32 	%f70, %f70, %f39;
$L__BB21_11:
	setp.eq.s32 	%p6, %r2, 0;
	@%p6 bra 	$L__BB21_13;
	// begin inline asm
	cp.async.ca.shared.global [%r7], [%rd2], 4, 4;
	// end inline asm
	// begin inline asm
	cp.async.commit_group;
	// end inline asm
	bra.uni 	$L__BB21_14;
$L__BB21_13:
	// begin inline asm
	cp.async.wait_group 1;
	// end inline asm
	bar.warp.sync 	-1;
	ld.shared.f32 	%f40, [%r8];
	fma.rn.f32 	%f41, %f40, %f40, %f40;
	add.f32 	%f42, %f41, 0f00000000;
	add.f32 	%f43, %f40, %f42;
	mul.f32 	%f44, %f42, %f42;
	fma.rn.f32 	%f45, %f40, %f40, %f44;
	div.rn.f32 	%f46, %f43, %f45;
	add.f32 	%f47, %f40, %f46;
	fma.rn.f32 	%f48, %f47, %f47, %f47;
	add.f32 	%f49, %f42, %f48;
	add.f32 	%f70, %f70, %f49;
$L__BB21_14:
	setp.ne.s32 	%p7, %r2, 0;
	@%p7 bra 	$L__BB21_16;
	and.b32  	%r80, %r94, 2147483392;
	add.s32 	%r81, %r6, %r80;
	mul.wide.s32 	%rd16, %r81, 4;
	add.s64 	%rd15, %rd1, %rd16;
	// begin inline asm
	cp.async.ca.shared.global [%r7], [%rd15], 4, 4;
	// end inline asm
	// begin inline asm
	cp.async.commit_group;
	// end inline asm
	bra.uni 	$L__BB21_17;
$L__BB21_16:
	// begin inline asm
	cp.async.wait_group 1;
	// end inline asm
	bar.warp.sync 	-1;
	ld.shared.f32 	%f50, [%r8];
	fma.rn.f32 	%f51, %f50, %f50, %f50;
	add.f32 	%f52, %f51, 0f00000000;
	add.f32 	%f53, %f50, %f52;
	mul.f32 	%f54, %f52, %f52;
	fma.rn.f32 	%f55, %f50, %f50, %f54;
	div.rn.f32 	%f56, %f53, %f55;
	add.f32 	%f57, %f50, %f56;
	fma.rn.f32 	%f58, %f57, %f57, %f57;
	add.f32 	%f59, %f52, %f58;
	add.f32 	%f70, %f70, %f59;
$L__BB21_17:
	add.s32 	%r95, %r95, 4;
	add.s32 	%r94, %r94, %r12;
	add.s32 	%r93, %r93, %r12;
	add.s32 	%r92, %r92, %r12;
	setp.ne.s32 	%p8, %r95, 0;
	@%p8 bra 	$L__BB21_5;
$L__BB21_18:
	setp.eq.s32 	%p9, %r9, 0;
	@%p9 bra 	$L__BB21_24;
	shr.u32 	%r82, %r1, 5;
	add.s32 	%r98, %r99, %r82;
	neg.s32 	%r97, %r9;
$L__BB21_20:
	.pragma "nounroll";
	add.s32 	%r99, %r99, 1;
	and.b32  	%r83, %r98, 1;
	setp.eq.b32 	%p10, %r83, 1;
	not.pred 	%p11, %p10;
	@%p11 bra 	$L__BB21_22;
	shr.u32 	%r85, %r99, 1;
	mul.lo.s32 	%r86, %r4, %r85;
	and.b32  	%r87, %r86, 2147483520;
	add.s32 	%r88, %r6, %r87;
	mul.wide.s32 	%rd18, %r88, 4;
	add.s64 	%rd17, %rd1, %rd18;
	// begin inline asm
	cp.async.ca.shared.global [%r7], [%rd17], 4, 4;
	// end inline asm
	// begin inline asm
	cp.async.commit_group;
	// end inline asm
	bra.uni 	$L__BB21_23;
$L__BB21_22:
	// begin inline asm
	cp.async.wait_group 1;
	// end inline asm
	bar.warp.sync 	-1;
	ld.shared.f32 	%f60, [%r8];
	fma.rn.f32 	%f61, %f60, %f60, %f60;
	add.f32 	%f62, %f61, 0f00000000;
	add.f32 	%f63, %f60, %f62;
	mul.f32 	%f64, %f62, %f62;
	fma.rn.f32 	%f65, %f60, %f60, %f64;
	div.rn.f32 	%f66, %f63, %f65;
	add.f32 	%f67, %f60, %f66;
	fma.rn.f32 	%f68, %f67, %f67, %f67;
	add.f32 	%f69, %f62, %f68;
	add.f32 	%f70, %f70, %f69;
$L__BB21_23:
	add.s32 	%r98, %r98, 1;
	add.s32 	%r97, %r97, 1;
	setp.ne.s32 	%p12, %r97, 0;
	@%p12 bra 	$L__BB21_20;
$L__BB21_24:
	mov.u32 	%r89, %ctaid.x;
	shl.b32 	%r90, %r89, 7;
	and.b32  	%r91, %r90, 2147483520;
	add.s32 	%r30, %r91, %r1;
	setp.ge.s32 	%p13, %r30, %r31;
	@%p13 bra 	$L__BB21_26;
	cvta.to.global.u64 	%rd19, %rd4;
	mul.wide.s32 	%rd20, %r30, 4;
	add.s64 	%rd21, %rd19, %rd20;
	st.global.f32 	[%rd21], %f70;
$L__BB21_26:
	ret;

}
	// .globl	_Z22warp_specialize_sharedILi2ELi2EEvPfS0_i
.visible .entry _Z22warp_specialize_sharedILi2ELi2EEvPfS0_i(
	.param .u64 .ptr .align 1 _Z22warp_specialize_sharedILi2ELi2EEvPfS0_i_param_0,
	.param .u64 .ptr .align 1 _Z22warp_specialize_sharedILi2ELi2EEvPfS0_i_param_1,
	.param .u32 _Z22warp_specialize_sharedILi2ELi2EEvPfS0_i_param_2
)
{
	.reg .pred 	%p<25>;
	.reg .b32 	%r<129>;
	.reg .b32 	%f<80>;
	.reg .b64 	%rd<30>;
	// demoted variable
	.shared .align 16 .b8 _ZZ22warp_specialize_sharedILi2ELi2EEvPfS0_iE1d[1024];
	// demoted variable
	.shared .align 8 .b8 _ZZ22warp_specialize_sharedILi2ELi2EEvPfS0_iE3bar[64];
	ld.param.u64 	%rd2, [_Z22warp_specialize_sharedILi2ELi2EEvPfS0_i_param_0];
	ld.param.u64 	%rd3, [_Z22warp_specialize_sharedILi2ELi2EEvPfS0_i_param_1];
	ld.param.u32 	%r48, [_Z22warp_specialize_sharedILi2ELi2EEvPfS0_i_param_2];
	mov.u32 	%r1, %tid.x;
	shr.u32 	%r2, %r1, 6;
	and.b32  	%r3, %r1, 32;
	and.b32  	%r4, %r1, 31;
	and.b32  	%r49, %r1, 63;
	setp.ne.s32 	%p1, %r49, 0;
	shl.b32 	%r50, %r2, 3;
	mov.u32 	%r51, _ZZ22warp_specialize_sharedILi2ELi2EEvPfS0_iE3bar;
	add.s32 	%r5, %r51, %r50;
	@%p1 bra 	$L__BB22_2;
	mov.b32 	%r55, 32;
	// begin inline asm
	mbarrier.init.shared.b64 [%r5], %r55;
	// end inline asm
	add.s32 	%r54, %r5, 32;
	// begin inline asm
	mbarrier.init.shared.b64 [%r54], %r55;
	// end inline asm
$L__BB22_2:
	setp.ne.s32 	%p2, %r3, 0;
	bar.sync 	0;
	@%p2 bra 	$L__BB22_5;
	shl.b32 	%r56, %r2, 5;
	or.b32  	%r6, %r56, %r4;
	mov.u32 	%r57, %ctaid.x;
	shl.b32 	%r58, %r57, 7;
	and.b32  	%r59, %r58, 2147483520;
	add.s32 	%r7, %r6, %r59;
	setp.ge.s32 	%p3, %r7, %r48;
	@%p3 bra 	$L__BB22_5;
	shl.b32 	%r62, %r6, 2;
	mov.u32 	%r63, _ZZ22warp_specialize_sharedILi2ELi2EEvPfS0_iE1d;
	add.s32 	%r60, %r63, %r62;
	cvta.to.global.u64 	%rd5, %rd2;
	mul.wide.s32 	%rd6, %r7, 4;
	add.s64 	%rd4, %rd5, %rd6;
	// begin inline asm
	cp.async.ca.shared.global [%r60], [%rd4], 4, 4;
	// end inline asm
	// begin inline asm
	cp.async.mbarrier.arrive.shared.b64 [%r5];
	// end inline asm
$L__BB22_5:
	mov.u32 	%r8, %nctaid.x;
	shl.b32 	%r9, %r8, 7;
	and.b32  	%r64, %r9, 2147483520;
	add.s32 	%r65, %r64, %r48;
	add.s32 	%r66, %r65, -1;
	div.s32 	%r10, %r66, %r64;
	setp.lt.s32 	%p4, %r10, 1;
	mov.f32 	%f74, 0f00000000;
	@%p4 bra 	$L__BB22_38;
	shl.b32 	%r68, %r2, 5;
	or.b32  	%r69, %r68, %r4;
	shl.b32 	%r70, %r69, 2;
	mov.u32 	%r71, _ZZ22warp_specialize_sharedILi2ELi2EEvPfS0_iE1d;
	add.s32 	%r11, %r71, %r70;
	mov.u32 	%r72, %ctaid.x;
	shl.b32 	%r73, %r72, 7;
	and.b32  	%r74, %r73, 2147483520;
	add.s32 	%r12, %r69, %r74;
	cvta.to.global.u64 	%rd1, %rd2;
	and.b32  	%r13, %r10, 3;
	setp.lt.u32 	%p5, %r10, 4;
	mov.f32 	%f74, 0f00000000;
	mov.b32 	%r128, 1;
	@%p5 bra 	$L__BB22_30;
	add.s32 	%r14, %r11, 512;
	add.s32 	%r15, %r5, 32;
	and.b32  	%r76, %r10, 2147483644;
	neg.s32 	%r123, %r76;
	shl.b32 	%r17, %r8, 9;
	mul.lo.s32 	%r121, %r8, 384;
	shl.b32 	%r120, %r8, 8;
	mov.f32 	%f74, 0f00000000;
	mov.b32 	%r124, 2;
	mov.u32 	%r119, %r9;
	mov.u32 	%r122, %r17;
$L__BB22_8:
	setp.eq.s32 	%p6, %r3, 0;
	@%p6 bra 	$L__BB22_10;
	mov.b64 	%rd8, 0;
	// begin inline asm
	mbarrier.arrive.shared.b64 %rd8, [%r5];
	// end inline asm
	// begin inline asm
	{
	.reg .pred p;
	waitLoop: 
	mbarrier.test_wait.shared.b64 p, [%r5], %rd8;
	@!p nanosleep.u32 50;
	@!p bra waitLoop;
	}
	
	// end inline asm
	ld.shared.f32 	%f20, [%r11];
	fma.rn.f32 	%f21, %f20, %f20, %f20;
	add.f32 	%f22, %f21, 0f00000000;
	add.f32 	%f23, %f20, %f22;
	mul.f32 	%f24, %f22, %f22;
	fma.rn.f32 	%f25, %f20, %f20, %f24;
	div.rn.f32 	%f26, %f23, %f25;
	add.f32 	%f27, %f20, %f26;
	fma.rn.f32 	%f28, %f27, %f27, %f27;
	add.f32 	%f29, %f22, %f28;
	add.f32 	%f74, %f74, %f29;
	bra.uni 	$L__BB22_13;
$L__BB22_10:
	add.s32 	%r79, %r124, -1;
	setp.ge.s32 	%p7, %r79, %r10;
	@%p7 bra 	$L__BB22_13;
	and.b32  	%r80, %r119, 2147483520;
	add.s32 	%r26, %r12, %r80;
	setp.ge.s32 	%p8, %r26, %r48;
	@%p8 bra 	$L__BB22_13;
	mul.wide.s32 	%rd10, %r26, 4;
	add.s64 	%rd9, %rd1, %rd10;
	// begin inline asm
	cp.async.ca.shared.global [%r14], [%rd9], 4, 4;
	// end inline asm
	// begin inline asm
	cp.async.mbarrier.arrive.shared.b64 [%r15];
	// end inline asm
$L__BB22_13:
	setp.eq.s32 	%p9, %r3, 0;
	@%p9 bra 	$L__BB22_15;
	mov.b64 	%rd12, 0;
	// begin inline asm
	mbarrier.arrive.shared.b64 %rd12, [%r15];
	// end inline asm
	// begin inline asm
	{
	.reg .pred p;
	waitLoop: 
	mbarrier.test_wait.shared.b64 p, [%r15], %rd12;
	@!p nanosleep.u32 50;
	@!p bra waitLoop;
	}
	
	// end inline asm
	ld.shared.f32 	%f30, [%r14];
	fma.rn.f32 	%f31, %f30, %f30, %f30;
	add.f32 	%f32, %f31, 0f00000000;
	add.f32 	%f33, %f30, %f32;
	mul.f32 	%f34, %f32, %f32;
	fma.rn.f32 	%f35, %f30, %f30, %f34;
	div.rn.f32 	%f36, %f33, %f35;
	add.f32 	%f37, %f30, %f36;
	fma.rn.f32 	%f38, %f37, %f37, %f37;
	add.f32 	%f39, %f32, %f38;
	add.f32 	%f74, %f74, %f39;
	bra.uni 	$L__BB22_18;
$L__BB22_15:
	setp.ge.s32 	%p10, %r124, %r10;
	@%p10 bra 	$L__BB22_18;
	and.b32  	%r85, %r120, 2147483520;
	add.s32 	%r27, %r12, %r85;
	setp.ge.s32 	%p11, %r27, %r48;
	@%p11 bra 	$L__BB22_18;
	mul.wide.s32 	%rd14, %r27, 4;
	add.s64 	%rd13, %rd1, %rd14;
	// begin inline asm
	cp.async.ca.shared.global [%r11], [%rd13], 4, 4;
	// end inline asm
	// begin inline asm
	cp.async.mbarrier.arrive.shared.b64 [%r5];
	// end inline asm
$L__BB22_18:
	setp.eq.s32 	%p12, %r3, 0;
	@%p12 bra 	$L__BB22_20;
	mov.b64 	%rd16, 0;
	// begin inline asm
	mbarrier.arrive.shared.b64 %rd16, [%r5];
	// end inline asm
	// begin inline asm
	{
	.reg .pred p;
	waitLoop: 
	mbarrier.test_wait.shared.b64 p, [%r5], %rd16;
	@!p nanosleep.u32 50;
	@!p bra waitLoop;
	}
	
	// end inline asm
	ld.shared.f32 	%f40, [%r11];
	fma.rn.f32 	%f41, %f40, %f40, %f40;
	add.f32 	%f42, %f41, 0f00000000;
	add.f32 	%f43, %f40, %f42;
	mul.f32 	%f44, %f42, %f42;
	fma.rn.f32 	%f45, %f40, %f40, %f44;
	div.rn.f32 	%f46, %f43, %f45;
	add.f32 	%f47, %f40, %f46;
	fma.rn.f32 	%f48, %f47, %f47, %f47;
	add.f32 	%f49, %f42, %f48;
	add.f32 	%f74, %f74, %f49;
	bra.uni 	$L__BB22_23;
$L__BB22_20:
	add.s32 	%r90, %r124, 1;
	setp.ge.s32 	%p13, %r90, %r10;
	@%p13 bra 	$L__BB22_23;
	and.b32  	%r91, %r121, 2147483520;
	add.s32 	%r28, %r12, %r91;
	setp.ge.s32 	%p14, %r28, %r48;
	@%p14 bra 	$L__BB22_23;
	mul.wide.s32 	%rd18, %r28, 4;
	add.s64 	%rd17, %rd1, %rd18;
	// begin inline asm
	cp.async.ca.shared.global [%r14], [%rd17], 4, 4;
	// end inline asm
	// begin inline asm
	cp.async.mbarrier.arrive.shared.b64 [%r15];
	// end inline asm
$L__BB22_23:
	setp.eq.s32 	%p15, %r3, 0;
	@%p15 bra 	$L__BB22_25;
	mov.b64 	%rd20, 0;
	// begin inline asm
	mbarrier.arrive.shared.b64 %rd20, [%r15];
	// end inline asm
	// begin inline asm
	{
	.reg .pred p;
	waitLoop: 
	mbarrier.test_wait.shared.b64 p, [%r15], %rd20;
	@!p nanosleep.u32 50;
	@!p bra waitLoop;
	}
	
	// end inline asm
	ld.shared.f32 	%f50, [%r14];
	fma.rn.f32 	%f51, %f50, %f50, %f50;
	add.f32 	%f52, %f51, 0f00000000;
	add.f32 	%f53, %f50, %f52;
	mul.f32 	%f54, %f52, %f52;
	fma.rn.f32 	%f55, %f50, %f50, %f54;
	div.rn.f32 	%f56, %f53, %f55;
	add.f32 	%f57, %f50, %f56;
	fma.rn.f32 	%f58, %f57, %f57, %f57;
	add.f32 	%f59, %f52, %f58;
	add.f32 	%f74, %f74, %f59;
	bra.uni 	$L__BB22_28;
$L__BB22_25:
	add.s32 	%r96, %r124, 2;
	setp.ge.s32 	%p16, %r96, %r10;
	@%p16 bra 	$L__BB22_28;
	and.b32  	%r97, %r122, 2147483520;
	add.s32 	%r29, %r12, %r97;
	setp.ge.s32 	%p17, %r29, %r48;
	@%p17 bra 	$L__BB22_28;
	mul.wide.s32 	%rd22, %r29, 4;
	add.s64 	%rd21, %rd1, %rd22;
	// begin inline asm
	cp.async.ca.shared.global [%r11], [%rd21], 4, 4;
	// end inline asm
	// begin inline asm
	cp.async.mbarrier.arrive.shared.b64 [%r5];
	// end inline asm
$L__BB22_28:
	add.s32 	%r124, %r124, 4;
	add.s32 	%r123, %r123, 4;
	add.s32 	%r122, %r122, %r17;
	add.s32 	%r121, %r121, %r17;
	add.s32 	%r120, %r120, %r17;
	add.s32 	%r119, %r119, %r17;
	setp.ne.s32 	%p18, %r123, 0;
	@%p18 bra 	$L__BB22_8;
	add.s32 	%r128, %r124, -1;
$L__BB22_30:
	setp.eq.s32 	%p19, %r13, 0;
	@%p19 bra 	$L__BB22_38;
	mul.lo.s32 	%r100, %r8, %r128;
	shl.b32 	%r127, %r100, 7;
	neg.s32 	%r126, %r13;
$L__BB22_32:
	.pragma "nounroll";
	setp.eq.s32 	%p20, %r3, 0;
	@%p20 bra 	$L__BB22_34;
	shl.b32 	%r103, %r128, 5;
	not.b32 	%r104, %r103;
	and.b32  	%r105, %r104, 32;
	add.s32 	%r102, %r5, %r105;
	mov.b64 	%rd24, 0;
	// begin inline asm
	mbarrier.arrive.shared.b64 %rd24, [%r102];
	// end inline asm
	// begin inline asm
	{
	.reg .pred p;
	waitLoop: 
	mbarrier.test_wait.shared.b64 p, [%r102], %rd24;
	@!p nanosleep.u32 50;
	@!p bra waitLoop;
	}
	
	// end inline asm
	shl.b32 	%r106, %r128, 9;
	not.b32 	%r107, %r106;
	and.b32  	%r108, %r107, 512;
	add.s32 	%r109, %r11, %r108;
	ld.shared.f32 	%f60, [%r109];
	fma.rn.f32 	%f61, %f60, %f60, %f60;
	add.f32 	%f62, %f61, 0f00000000;
	add.f32 	%f63, %f60, %f62;
	mul.f32 	%f64, %f62, %f62;
	fma.rn.f32 	%f65, %f60, %f60, %f64;
	div.rn.f32 	%f66, %f63, %f65;
	add.f32 	%f67, %f60, %f66;
	fma.rn.f32 	%f68, %f67, %f67, %f67;
	add.f32 	%f69, %f62, %f68;
	add.f32 	%f74, %f74, %f69;
	bra.uni 	$L__BB22_37;
$L__BB22_34:
	setp.ge.s32 	%p21, %r128, %r10;
	@%p21 bra 	$L__BB22_37;
	and.b32  	%r110, %r127, 2147483520;
	add.s32 	%r43, %r12, %r110;
	setp.ge.s32 	%p22, %r43, %r48;
	@%p22 bra 	$L__BB22_37;
	shl.b32 	%r113, %r128, 9;
	and.b32  	%r114, %r113, 512;
	add.s32 	%r111, %r11, %r114;
	mul.wide.s32 	%rd26, %r43, 4;
	add.s64 	%rd25, %rd1, %rd26;
	// begin inline asm
	cp.async.ca.shared.global [%r111], [%rd25], 4, 4;
	// end inline asm
	shl.b32 	%r115, %r128, 5;
	and.b32  	%r116, %r115, 32;
	add.s32 	%r112, %r5, %r116;
	// begin inline asm
	cp.async.mbarrier.arrive.shared.b64 [%r112];
	// end inline asm
$L__BB22_37:
	add.s32 	%r128, %r128, 1;
	add.s32 	%r127, %r127, %r9;
	add.s32 	%r126, %r126, 1;
	setp.ne.s32 	%p23, %r126, 0;
	@%p23 bra 	$L__BB22_32;
$L__BB22_38:
	mov.u32 	%r117, %ctaid.x;
	shl.b32 	%r118, %r117, 8;
	add.s32 	%r47, %r118, %r1;
	setp.ge.s32 	%p24, %r47, %r48;
	@%p24 bra 	$L__BB22_40;
	cvta.to.global.u64 	%rd27, %rd3;
	mul.wide.s32 	%rd28, %r47, 4;
	add.s64 	%rd29, %rd27, %rd28;
	st.global.f32 	[%rd29], %f74;
$L__BB22_40:
	ret;

}
	// .globl	_Z22warp_specialize_sharedILi3ELi2EEvPfS0_i
.visible .entry _Z22warp_specialize_sharedILi3ELi2EEvPfS0_i(
	.param .u64 .ptr .align 1 _Z22warp_specialize_sharedILi3ELi2EEvPfS0_i_param_0,
	.param .u64 .ptr .align 1 _Z22warp_specialize_sharedILi3ELi2EEvPfS0_i_param_1,
	.param .u32 _Z22warp_specialize_sharedILi3ELi2EEvPfS0_i_param_2
)
{
	.reg .pred 	%p<26>;
	.reg .b32 	%r<198>;
	.reg .b32 	%f<80>;
	.reg .b64 	%rd<32>;
	// demoted variable
	.shared .align 16 .b8 _ZZ22warp_specialize_sharedILi3ELi2EEvPfS0_iE1d[1536];
	// demoted variable
	.shared .align 8 .b8 _ZZ22warp_specialize_sharedILi3ELi2EEvPfS0_iE3bar[96];
	ld.param.u64 	%rd3, [_Z22warp_specialize_sharedILi3ELi2EEvPfS0_i_param_0];
	ld.param.u64 	%rd4, [_Z22warp_specialize_sharedILi3ELi2EEvPfS0_i_param_1];
	ld.param.u32 	%r49, [_Z22warp_specialize_sharedILi3ELi2EEvPfS0_i_param_2];
	mov.u32 	%r1, %tid.x;
	shr.u32 	%r2, %r1, 6;
	and.b32  	%r3, %r1, 32;
	and.b32  	%r4, %r1, 31;
	and.b32  	%r50, %r1, 63;
	setp.ne.s32 	%p1, %r50, 0;
	shl.b32 	%r51, %r2, 3;
	mov.u32 	%r52, _ZZ22warp_specialize_sharedILi3ELi2EEvPfS0_iE3bar;
	add.s32 	%r5, %r52, %r51;
	@%p1 bra 	$L__BB23_2;
	mov.b32 	%r58, 32;
	// begin inline asm
	mbarrier.init.shared.b64 [%r5], %r58;
	// end inline asm
	add.s32 	%r55, %r5, 32;
	// begin inline asm
	mbarrier.init.shared.b64 [%r55], %r58;
	// end inline asm
	add.s32 	%r57, %r5, 64;
	// begin inline asm
	mbarrier.init.shared.b64 [%r57], %r58;
	// end inline asm
$L__BB23_2:
	setp.ne.s32 	%p2, %r3, 0;
	bar.sync 	0;
	@%p2 bra 	$L__BB23_7;
	shl.b32 	%r59, %r2, 5;
	or.b32  	%r60, %r59, %r4;
	mov.u32 	%r61, %ctaid.x;
	shl.b32 	%r62, %r61, 7;
	and.b32  	%r63, %r62, 2147483520;
	add.s32 	%r6, %r60, %r63;
	shl.b32 	%r64, %r60, 2;
	mov.u32 	%r65, _ZZ22warp_specialize_sharedILi3ELi2EEvPfS0_iE1d;
	add.s32 	%r7, %r65, %r64;
	cvta.to.global.u64 	%rd1, %rd3;
	setp.ge.s32 	%p3, %r6, %r49;
	@%p3 bra 	$L__BB23_5;
	mul.wide.s32 	%rd6, %r6, 4;
	add.s64 	%rd5, %rd1, %rd6;
	// begin inline asm
	cp.async.ca.shared.global [%r7], [%rd5], 4, 4;
	// end inline asm
	// begin inline asm
	cp.async.mbarrier.arrive.shared.b64 [%r5];
	// end inline asm
$L__BB23_5:
	mov.u32 	%r68, %nctaid.x;
	shl.b32 	%r69, %r68, 7;
	and.b32  	%r70, %r69, 2147483520;
	add.s32 	%r8, %r6, %r70;
	setp.ge.s32 	%p4, %r8, %r49;
	@%p4 bra 	$L__BB23_7;
	add.s32 	%r71, %r7, 512;
	mul.wide.s32 	%rd8, %r8, 4;
	add.s64 	%rd7, %rd1, %rd8;
	// begin inline asm
	cp.async.ca.shared.global [%r71], [%rd7], 4, 4;
	// end inline asm
	add.s32 	%r72, %r5, 32;
	// begin inline asm
	cp.async.mbarrier.arrive.shared.b64 [%r72];
	// end inline asm
$L__BB23_7:
	mov.u32 	%r9, %nctaid.x;
	shl.b32 	%r10, %r9, 7;
	and.b32  	%r73, %r10, 2147483520;
	add.s32 	%r74, %r73, %r49;
	add.s32 	%r75, %r74, -1;
	div.s32 	%r11, %r75, %r73;
	setp.lt.s32 	%p5, %r11, 1;
	mov.f32 	%f74, 0f00000000;
	@%p5 bra 	$L__BB23_39;
	shl.b32 	%r77, %r2, 5;
	or.b32  	%r12, %r77, %r4;
	mov.u32 	%r78, %ctaid.x;
	shl.b32 	%r79, %r78, 7;
	and.b32  	%r80, %r79, 2147483520;
	add.s32 	%r13, %r12, %r80;
	cvta.to.global.u64 	%rd2, %rd3;
	and.b32  	%r14, %r11, 3;
	setp.lt.u32 	%p6, %r11, 4;
	mov.f32 	%f74, 0f00000000;
	mov.b32 	%r190, 2;
	@%p6 bra 	$L__BB23_31;
	shl.b32 	%r82, %r12, 2;
	mov.u32 	%r83, _ZZ22warp_specialize_sharedILi3ELi2EEvPfS0_iE1d;
	add.s32 	%r15, %r83, %r82;
	and.b32  	%r16, %r11, 2147483644;
	mov.f32 	%f74, 0f00000000;
	mov.b32 	%r190, 2;
$L__BB23_10:
	setp.eq.s32 	%p7, %r3, 0;
	@%p7 bra 	$L__BB23_12;
	add.s32 	%r86, %r190, -2;
	mul.hi.u32 	%r87, %r86, -1431655765;
	shr.u32 	%r88, %r87, 1;
	mul.lo.s32 	%r89, %r88, 3;
	sub.s32 	%r90, %r86, %r89;
	shl.b32 	%r91, %r90, 5;
	add.s32 	%r85, %r5, %r91;
	mov.b64 	%rd10, 0;
	// begin inline asm
	mbarrier.arrive.shared.b64 %rd10, [%r85];
	// end inline asm
	// begin inline asm
	{
	.reg .pred p;
	waitLoop: 
	mbarrier.test_wait.shared.b64 p, [%r85], %rd10;
	@!p nanosleep.u32 50;
	@!p bra waitLoop;
	}
	
	// end inline asm
	shl.b32 	%r92, %r90, 9;
	add.s32 	%r93, %r15, %r92;
	ld.shared.f32 	%f20, [%r93];
	fma.rn.f32 	%f21, %f20, %f20, %f20;
	add.f32 	%f22, %f21, 0f00000000;
	add.f32 	%f23, %f20, %f22;
	mul.f32 	%f24, %f22, %f22;
	fma.rn.f32 	%f25, %f20, %f20, %f24;
	div.rn.f32 	%f26, %f23, %f25;
	add.f32 	%f27, %f20, %f26;
	fma.rn.f32 	%f28, %f27, %f27, %f27;
	add.f32 	%f29, %f22, %f28;
	add.f32 	%f74, %f74, %f29;
	bra.uni 	$L__BB23_15;
$L__BB23_12:
	setp.ge.s32 	%p8, %r190, %r11;
	@%p8 bra 	$L__BB23_15;
	mul.lo.s32 	%r94, %r10, %r190;
	and.b32  	%r95, %r94, 2147483392;
	add.s32 	%r18, %r13, %r95;
	setp.ge.s32 	%p9, %r18, %r49;
	@%p9 bra 	$L__BB23_15;
	mul.hi.u32 	%r98, %r190, -1431655765;
	shr.u32 	%r99, %r98, 1;
	mul.lo.s32 	%r100, %r99, 3;
	sub.s32 	%r101, %r190, %r100;
	shl.b32 	%r102, %r101, 9;
	add.s32 	%r96, %r15, %r102;
	mul.wide.s32 	%rd12, %r18, 4;
	add.s64 	%rd11, %rd2, %rd12;
	// begin inline asm
	cp.async.ca.shared.global [%r96], [%rd11], 4, 4;
	// end inline asm
	shl.b32 	%r103, %r101, 5;
	add.s32 	%r97, %r5, %r103;
	// begin inline asm
	cp.async.mbarrier.arrive.shared.b64 [%r97];
	// end inline asm
$L__BB23_15:
	setp.eq.s32 	%p10, %r3, 0;
	add.s32 	%r19, %r190, 1;
	@%p10 bra 	$L__BB23_17;
	add.s32 	%r106, %r190, -1;
	mul.hi.u32 	%r107, %r106, -1431655765;
	shr.u32 	%r108, %r107, 1;
	mul.lo.s32 	%r109, %r108, 3;
	sub.s32 	%r110, %r106, %r109;
	shl.b32 	%r111, %r110, 5;
	add.s32 	%r105, %r5, %r111;
	mov.b64 	%rd14, 0;
	// begin inline asm
	mbarrier.arrive.shared.b64 %rd14, [%r105];
	// end inline asm
	// begin inline asm
	{
	.reg .pred p;
	waitLoop: 
	mbarrier.test_wait.shared.b64 p, [%r105], %rd14;
	@!p nanosleep.u32 50;
	@!p bra waitLoop;
	}
	
	// end inline asm
	shl.b32 	%r112, %r110, 9;
	add.s32 	%r113, %r15, %r112;
	ld.shared.f32 	%f30, [%r113];
	fma.rn.f32 	%f31, %f30, %f30, %f30;
	add.f32 	%f32, %f31, 0f00000000;
	add.f32 	%f33, %f30, %f32;
	mul.f32 	%f34, %f32, %f32;
	fma.rn.f32 	%f35, %f30, %f30, %f34;
	div.rn.f32 	%f36, %f33, %f35;
	add.f32 	%f37, %f30, %f36;
	fma.rn.f32 	%f38, %f37, %f37, %f37;
	add.f32 	%f39, %f32, %f38;
	add.f32 	%f74, %f74, %f39;
	bra.uni 	$L__BB23_20;
$L__BB23_17:
	setp.ge.s32 	%p11, %r19, %r11;
	@%p11 bra 	$L__BB23_20;
	mul.lo.s32 	%r114, %r10, %r19;
	and.b32  	%r115, %r114, 2147483520;
	add.s32 	%r20, %r13, %r115;
	setp.ge.s32 	%p12, %r20, %r49;
	@%p12 bra 	$L__BB23_20;
	mul.hi.u32 	%r118, %r19, -1431655765;
	shr.u32 	%r119, %r118, 1;
	mul.lo.s32 	%r120, %r119, 3;
	sub.s32 	%r121, %r19, %r120;
	shl.b32 	%r122, %r121, 9;
	add.s32 	%r116, %r15, %r122;
	mul.wide.s32 	%rd16, %r20, 4;
	add.s64 	%rd15, %rd2, %rd16;
	// begin inline asm
	cp.async.ca.shared.global [%r116], [%rd15], 4, 4;
	// end inline asm
	shl.b32 	%r123, %r121, 5;
	add.s32 	%r117, %r5, %r123;
	// begin inline asm
	cp.async.mbarrier.arrive.shared.b64 [%r117];
	// end inline asm
$L__BB23_20:
	setp.eq.s32 	%p13, %r3, 0;
	add.s32 	%r21, %r190, 2;
	@%p13 bra 	$L__BB23_22;
	mul.hi.u32 	%r126, %r190, -1431655765;
	shr.u32 	%r127, %r126, 1;
	mul.lo.s32 	%r128, %r127, 3;
	sub.s32 	%r129, %r190, %r128;
	shl.b32 	%r130, %r129, 5;
	add.s32 	%r125, %r5, %r130;
	mov.b64 	%rd18, 0;
	// begin inline asm
	mbarrier.arrive.shared.b64 %rd18, [%r125];
	// end inline asm
	// begin inline asm
	{
	.reg .pred p;
	waitLoop: 
	mbarrier.test_wait.shared.b64 p, [%r125], %rd18;
	@!p nanosleep.u32 50;
	@!p bra waitLoop;
	}
	
	// end inline asm
	shl.b32 	%r131, %r129, 9;
	add.s32 	%r132, %r15, %r131;
	ld.shared.f32 	%f40, [%r132];
	fma.rn.f32 	%f41, %f40, %f40, %f40;
	add.f32 	%f42, %f41, 0f00000000;
	add.f32 	%f43, %f40, %f42;
	mul.f32 	%f44, %f42, %f42;
	fma.rn.f32 	%f45, %f40, %f40, %f44;
	div.rn.f32 	%f46, %f43, %f45;
	add.f32 	%f47, %f40, %f46;
	fma.rn.f32 	%f48, %f47, %f47, %f47;
	add.f32 	%f49, %f42, %f48;
	add.f32 	%f74, %f74, %f49;
	bra.uni 	$L__BB23_25;
$L__BB23_22:
	setp.ge.s32 	%p14, %r21, %r11;
	@%p14 bra 	$L__BB23_25;
	mul.lo.s32 	%r133, %r10, %r21;
	and.b32  	%r134, %r133, 2147483392;
	add.s32 	%r22, %r13, %r134;
	setp.ge.s32 	%p15, %r22, %r49;
	@%p15 bra 	$L__BB23_25;
	mul.hi.u32 	%r137, %r21, -1431655765;
	shr.u32 	%r138, %r137, 1;
	mul.lo.s32 	%r139, %r138, 3;
	sub.s32 	%r140, %r21, %r139;
	shl.b32 	%r141, %r140, 9;
	add.s32 	%r135, %r15, %r141;
	mul.wide.s32 	%rd20, %r22, 4;
	add.s64 	%rd19, %rd2, %rd20;
	// begin inline asm
	cp.async.ca.shared.global [%r135], [%rd19], 4, 4;
	// end inline asm
	shl.b32 	%r142, %r140, 5;
	add.s32 	%r136, %r5, %r142;
	// begin inline asm
	cp.async.mbarrier.arrive.shared.b64 [%r136];
	// end inline asm
$L__BB23_25:
	setp.eq.s32 	%p16, %r3, 0;
	add.s32 	%r23, %r190, 3;
	@%p16 bra 	$L__BB23_27;
	mul.hi.u32 	%r145, %r19, -1431655765;
	shr.u32 	%r146, %r145, 1;
	mul.lo.s32 	%r147, %r146, 3;
	sub.s32 	%r148, %r19, %r147;
	shl.b32 	%r149, %r148, 5;
	add.s32 	%r144, %r5, %r149;
	mov.b64 	%rd22, 0;
	// begin inline asm
	mbarrier.arrive.shared.b64 %rd22, [%r144];
	// end inline asm
	// begin inline asm
	{
	.reg .pred p;
	waitLoop: 
	mbarrier.test_wait.shared.b64 p, [%r144], %rd22;
	@!p nanosleep.u32 50;
	@!p bra waitLoop;
	}
	
	// end inline asm
	shl.b32 	%r150, %r148, 9;
	add.s32 	%r151, %r15, %r150;
	ld.shared.f32 	%f50, [%r151];
	fma.rn.f32 	%f51, %f50, %f50, %f50;
	add.f32 	%f52, %f51, 0f00000000;
	add.f32 	%f53, %f50, %f52;
	mul.f32 	%f54, %f52, %f52;
	fma.rn.f32 	%f55, %f50, %f50, %f54;
	div.rn.f32 	%f56, %f53, %f55;
	add.f32 	%f57, %f50, %f56;
	fma.rn.f32 	%f58, %f57, %f57, %f57;
	add.f32 	%f59, %f52, %f58;
	add.f32 	%f74, %f74, %f59;
	bra.uni 	$L__BB23_30;
$L__BB23_27:
	setp.ge.s32 	%p17, %r23, %r11;
	@%p17 bra 	$L__BB23_30;
	mul.lo.s32 	%r152, %r10, %r23;
	and.b32  	%r153, %r152, 2147483520;
	add.s32 	%r24, %r13, %r153;
	setp.ge.s32 	%p18, %r24, %r49;
	@%p18 bra 	$L__BB23_30;
	mul.hi.u32 	%r156, %r23, -1431655765;
	shr.u32 	%r157, %r156, 1;
	mul.lo.s32 	%r158, %r157, 3;
	sub.s32 	%r159, %r23, %r158;
	shl.b32 	%r160, %r159, 9;
	add.s32 	%r154, %r15, %r160;
	mul.wide.s32 	%rd24, %r24, 4;
	add.s64 	%rd23, %rd2, %rd24;
	// begin inline asm
	cp.async.ca.shared.global [%r154], [%rd23], 4, 4;
	// end inline asm
	shl.b32 	%r161, %r159, 5;
	add.s32 	%r155, %r5, %r161;
	// begin inline asm
	cp.async.mbarrier.arrive.shared.b64 [%r155];
	// end inline asm
$L__BB23_30:
	add.s32 	%r190, %r190, 4;
	setp.ne.s32 	%p19, %r21, %r16;
	@%p19 bra 	$L__BB23_10;
$L__BB23_31:
	setp.eq.s32 	%p20, %r14, 0;
	@%p20 bra 	$L__BB23_39;
	shl.b32 	%r162, %r190, 5;
	add.s32 	%r164, %r162, %r52;
	add.s32 	%r196, %r164, %r51;
	shl.b32 	%r166, %r190, 9;
	mov.u32 	%r167, _ZZ22warp_specialize_sharedILi3ELi2EEvPfS0_iE1d;
	shl.b32 	%r168, %r2, 7;
	add.s32 	%r169, %r166, %r168;
	add.s32 	%r170, %r169, %r167;
	shl.b32 	%r171, %r4, 2;
	add.s32 	%r195, %r170, %r171;
	mul.lo.s32 	%r172, %r9, %r190;
	shl.b32 	%r194, %r172, 7;
	or.b32  	%r173, %r169, %r171;
	add.s32 	%r174, %r173, %r167;
	add.s32 	%r193, %r174, -1024;
	add.s32 	%r192, %r190, -2;
	neg.s32 	%r191, %r14;
$L__BB23_33:
	.pragma "nounroll";
	setp.eq.s32 	%p21, %r3, 0;
	@%p21 bra 	$L__BB23_35;
	mul.hi.u32 	%r177, %r192, -1431655765;
	shr.u32 	%r178, %r177, 1;
	mad.lo.s32 	%r179, %r178, -96, %r196;
	add.s32 	%r176, %r179, -64;
	mov.b64 	%rd26, 0;
	// begin inline asm
	mbarrier.arrive.shared.b64 %rd26, [%r176];
	// end inline asm
	// begin inline asm
	{
	.reg .pred p;
	waitLoop: 
	mbarrier.test_wait.shared.b64 p, [%r176], %rd26;
	@!p nanosleep.u32 50;
	@!p bra waitLoop;
	}
	
	// end inline asm
	mad.lo.s32 	%r180, %r178, -1536, %r193;
	ld.shared.f32 	%f60, [%r180];
	fma.rn.f32 	%f61, %f60, %f60, %f60;
	add.f32 	%f62, %f61, 0f00000000;
	add.f32 	%f63, %f60, %f62;
	mul.f32 	%f64, %f62, %f62;
	fma.rn.f32 	%f65, %f60, %f60, %f64;
	div.rn.f32 	%f66, %f63, %f65;
	add.f32 	%f67, %f60, %f66;
	fma.rn.f32 	%f68, %f67, %f67, %f67;
	add.f32 	%f69, %f62, %f68;
	add.f32 	%f74, %f74, %f69;
	bra.uni 	$L__BB23_38;
$L__BB23_35:
	setp.ge.s32 	%p22, %r190, %r11;
	@%p22 bra 	$L__BB23_38;
	and.b32  	%r181, %r194, 2147483520;
	add.s32 	%r40, %r13, %r181;
	setp.ge.s32 	%p23, %r40, %r49;
	@%p23 bra 	$L__BB23_38;
	mul.hi.u32 	%r184, %r190, -1431655765;
	shr.u32 	%r185, %r184, 1;
	mul.wide.s32 	%rd28, %r40, 4;
	add.s64 	%rd27, %rd2, %rd28;
	mul.lo.s32 	%r186, %r185, 1536;
	sub.s32 	%r182, %r195, %r186;
	// begin inline asm
	cp.async.ca.shared.global [%r182], [%rd27], 4, 4;
	// end inline asm
	mad.lo.s32 	%r183, %r185, -96, %r196;
	// begin inline asm
	cp.async.mbarrier.arrive.shared.b64 [%r183];
	// end inline asm
$L__BB23_38:
	add.s32 	%r190, %r190, 1;
	add.s32 	%r196, %r196, 32;
	add.s32 	%r195, %r195, 512;
	add.s32 	%r194, %r194, %r10;
	add.s32 	%r193, %r193, 512;
	add.s32 	%r192, %r192, 1;
	add.s32 	%r191, %r191, 1;
	setp.ne.s32 	%p24, %r191, 0;
	@%p24 bra 	$L__BB23_33;
$L__BB23_39:
	mov.u32 	%r187, %ctaid.x;
	shl.b32 	%r188, %r187, 8;
	add.s32 	%r48, %r188, %r1;
	setp.ge.s32 	%p25, %r48, %r49;
	@%p25 bra 	$L__BB23_41;
	cvta.to.global.u64 	%rd29, %rd4;
	mul.wide.s32 	%rd30, %r48, 4;
	add.s64 	%rd31, %rd29, %rd30;
	st.global.f32 	[%rd31], %f74;
$L__BB23_41:
	ret;

}
	// .globl	_Z22warp_specialize_sharedILi4ELi2EEvPfS0_i
.visible .entry _Z22warp_specialize_sharedILi4ELi2EEvPfS0_i(
	.param .u64 .ptr .align 1 _Z22warp_specialize_sharedILi4ELi2EEvPfS0_i_param_0,
	.param .u64 .ptr .align 1 _Z22warp_specialize_sharedILi4ELi2EEvPfS0_i_param_1,
	.param .u32 _Z22warp_specialize_sharedILi4ELi2EEvPfS0_i_param_2
)
{
	.reg .pred 	%p<27>;
	.reg .b32 	%r<150>;
	.reg .b32 	%f<80>;
	.reg .b64 	%rd<34>;
	// demoted variable
	.shared .align 16 .b8 _ZZ22warp_specialize_sharedILi4ELi2EEvPfS0_iE1d[2048];
	// demoted variable
	.shared .align 8 .b8 _ZZ22warp_specialize_sharedILi4ELi2EEvPfS0_iE3bar[128];
	ld.param.u64 	%rd3, [_Z22warp_specialize_sharedILi4ELi2EEvPfS0_i_param_0];
	ld.param.u64 	%rd4, [_Z22warp_specialize_sharedILi4ELi2EEvPfS0_i_param_1];
	ld.param.u32 	%r57, [_Z22warp_specialize_sharedILi4ELi2EEvPfS0_i_param_2];
	mov.u32 	%r1, %tid.x;
	shr.u32 	%r2, %r1, 6;
	and.b32  	%r3, %r1, 32;
	and.b32  	%r4, %r1, 31;
	and.b32  	%r58, %r1, 63;
	setp.ne.s32 	%p1, %r58, 0;
	shl.b32 	%r59, %r2, 3;
	mov.u32 	%r60, _ZZ22warp_specialize_sharedILi4ELi2EEvPfS0_iE3bar;
	add.s32 	%r5, %r60, %r59;
	@%p1 bra 	$L__BB24_2;
	mov.b32 	%r68, 32;
	// begin inline asm
	mbarrier.init.shared.b64 [%r5], %r68;
	// end inline asm
	add.s32 	%r63, %r5, 32;
	// begin inline asm
	mbarrier.init.shared.b64 [%r63], %r68;
	// end inline asm
	add.s32 	%r65, %r5, 64;
	// begin inline asm
	mbarrier.init.shared.b64 [%r65], %r68;
	// end inline asm
	add.s32 	%r67, %r5, 96;
	// begin inline asm
	mbarrier.init.shared.b64 [%r67], %r68;
	// end inline asm
$L__BB24_2:
	setp.ne.s32 	%p2, %r3, 0;
	bar.sync 	0;
	@%p2 bra 	$L__BB24_9;
	shl.b32 	%r69, %r2, 5;
	or.b32  	%r70, %r69, %r4;
	mov.u32 	%r71, %ctaid.x;
	shl.b32 	%r72, %r71, 7;
	and.b32  	%r73, %r72, 2147483520;
	add.s32 	%r6, %r70, %r73;
	mov.u32 	%r7, %nctaid.x;
	shl.b32 	%r74, %r70, 2;
	mov.u32 	%r75, _ZZ22warp_specialize_sharedILi4ELi2EEvPfS0_iE1d;
	add.s32 	%r8, %r75, %r74;
	cvta.to.global.u64 	%rd1, %rd3;
	setp.ge.s32 	%p3, %r6, %r57;
	@%p3 bra 	$L__BB24_5;
	mul.wide.s32 	%rd6, %r6, 4;
	add.s64 	%rd5, %rd1, %rd6;
	// begin inline asm
	cp.async.ca.shared.global [%r8], [%rd5], 4, 4;
	// end inline asm
	// begin inline asm
	cp.async.mbarrier.arrive.shared.b64 [%r5];
	// end inline asm
$L__BB24_5:
	shl.b32 	%r78, %r7, 7;
	and.b32  	%r79, %r78, 2147483520;
	add.s32 	%r9, %r6, %r79;
	setp.ge.s32 	%p4, %r9, %r57;
	@%p4 bra 	$L__BB24_7;
	add.s32 	%r80, %r8, 512;
	mul.wide.s32 	%rd8, %r9, 4;
	add.s64 	%rd7, %rd1, %rd8;
	// begin inline asm
	cp.async.ca.shared.global [%r80], [%rd7], 4, 4;
	// end inline asm
	add.s32 	%r81, %r5, 32;
	// begin inline asm
	cp.async.mbarrier.arrive.shared.b64 [%r81];
	// end inline asm
$L__BB24_7:
	shl.b32 	%r82, %r7, 8;
	and.b32  	%r83, %r82, 2147483392;
	add.s32 	%r10, %r6, %r83;
	setp.ge.s32 	%p5, %r10, %r57;
	@%p5 bra 	$L__BB24_9;
	add.s32 	%r84, %r8, 1024;
	mul.wide.s32 	%rd10, %r10, 4;
	add.s64 	%rd9, %rd1, %rd10;
	// begin inline asm
	cp.async.ca.shared.global [%r84], [%rd9], 4, 4;
	// end inline asm
	add.s32 	%r85, %r5, 64;
	// begin inline asm
	cp.async.mbarrier.arrive.shared.b64 [%r85];
	// end inline asm
$L__BB24_9:
	mov.u32 	%r11, %nctaid.x;
	shl.b32 	%r12, %r11, 7;
	and.b32  	%r86, %r12, 2147483520;
	add.s32 	%r87, %r86, %r57;
	add.s32 	%r88, %r87, -1;
	div.s32 	%r13, %r88, %r86;
	setp.lt.s32 	%p6, %r13, 1;
	mov.f32 	%f74, 0f00000000;
	@%p6 bra 	$L__BB24_42;
	shl.b32 	%r90, %r2, 5;
	or.b32  	%r91, %r90, %r4;
	shl.b32 	%r92, %r91, 2;
	mov.u32 	%r93, _ZZ22warp_specialize_sharedILi4ELi2EEvPfS0_iE1d;
	add.s32 	%r14, %r93, %r92;
	mov.u32 	%r94, %ctaid.x;
	shl.b32 	%r95, %r94, 7;
	and.b32  	%r96, %r95, 2147483520;
	add.s32 	%r15, %r91, %r96;
	cvta.to.global.u64 	%rd2, %rd3;
	add.s32 	%r97, %r13, 2;
	max.s32 	%r98, %r97, 3;
	add.s32 	%r16, %r98, -2;
	and.b32  	%r17, %r16, 3;
	setp.lt.s32 	%p7, %r97, 6;
	mov.f32 	%f74, 0f00000000;
	mov.b32 	%r146, 3;
	@%p7 bra 	$L__BB24_34;
	add.s32 	%r18, %r14, 1536;
	add.s32 	%r19, %r5, 64;
	add.s32 	%r20, %r14, 1024;
	mul.lo.s32 	%r144, %r11, 768;
	shl.b32 	%r22, %r11, 9;
	mul.lo.s32 	%r143, %r11, 640;
	and.b32  	%r100, %r16, -4;
	neg.s32 	%r142, %r100;
	mul.lo.s32 	%r140, %r11, 384;
	mov.f32 	%f74, 0f00000000;
	mov.b32 	%r145, 6;
	mov.u32 	%r141, %r22;
$L__BB24_12:
	setp.eq.s32 	%p8, %r3, 0;
	add.s32 	%r32, %r145, -3;
	@%p8 bra 	$L__BB24_14;
	mov.b64 	%rd12, 0;
	// begin inline asm
	mbarrier.arrive.shared.b64 %rd12, [%r5];
	// end inline asm
	// begin inline asm
	{
	.reg .pred p;
	waitLoop: 
	mbarrier.test_wait.shared.b64 p, [%r5], %rd12;
	@!p nanosleep.u32 50;
	@!p bra waitLoop;
	}
	
	// end inline asm
	ld.shared.f32 	%f20, [%r14];
	fma.rn.f32 	%f21, %f20, %f20, %f20;
	add.f32 	%f22, %f21, 0f00000000;
	add.f32 	%f23, %f20, %f22;
	mul.f32 	%f24, %f22, %f22;
	fma.rn.f32 	%f25, %f20, %f20, %f24;
	div.rn.f32 	%f26, %f23, %f25;
	add.f32 	%f27, %f20, %f26;
	fma.rn.f32 	%f28, %f27, %f27, %f27;
	add.f32 	%f29, %f22, %f28;
	add.f32 	%f74, %f74, %f29;
	bra.uni 	$L__BB24_17;
$L__BB24_14:
	setp.ge.s32 	%p9, %r32, %r13;
	@%p9 bra 	$L__BB24_17;
	and.b32  	%r103, %r140, 2147483520;
	add.s32 	%r33, %r15, %r103;
	setp.ge.s32 	%p10, %r33, %r57;
	@%p10 bra 	$L__BB24_17;
	add.s32 	%r105, %r5, 96;
	mul.wide.s32 	%rd14, %r33, 4;
	add.s64 	%rd13, %rd2, %rd14;
	// begin inline asm
	cp.async.ca.shared.global [%r18], [%rd13], 4, 4;
	// end inline asm
	// begin inline asm
	cp.async.mbarrier.arrive.shared.b64 [%r105];
	// end inline asm
$L__BB24_17:
	@%p8 bra 	$L__BB24_19;
	add.s32 	%r107, %r5, 32;
	mov.b64 	%rd16, 0;
	// begin inline asm
	mbarrier.arrive.shared.b64 %rd16, [%r107];
	// end inline asm
	// begin inline asm
	{
	.reg .pred p;
	waitLoop: 
	mbarrier.test_wait.shared.b64 p, [%r107], %rd16;
	@!p nanosleep.u32 50;
	@!p bra waitLoop;
	}
	
	// end inline asm
	ld.shared.f32 	%f30, [%r14+512];
	fma.rn.f32 	%f31, %f30, %f30, %f30;
	add.f32 	%f32, %f31, 0f00000000;
	add.f32 	%f33, %f30, %f32;
	mul.f32 	%f34, %f32, %f32;
	fma.rn.f32 	%f35, %f30, %f30, %f34;
	div.rn.f32 	%f36, %f33, %f35;
	add.f32 	%f37, %f30, %f36;
	fma.rn.f32 	%f38, %f37, %f37, %f37;
	add.f32 	%f39, %f32, %f38;
	add.f32 	%f74, %f74, %f39;
	bra.uni 	$L__BB24_22;
$L__BB24_19:
	add.s32 	%r108, %r32, 1;
	setp.ge.s32 	%p12, %r108, %r13;
	@%p12 bra 	$L__BB24_22;
	and.b32  	%r109, %r141, 2147483520;
	add.s32 	%r34, %r15, %r109;
	setp.ge.s32 	%p13, %r34, %r57;
	@%p13 bra 	$L__BB24_22;
	mul.wide.s32 	%rd18, %r34, 4;
	add.s64 	%rd17, %rd2, %rd18;
	// begin inline asm
	cp.async.ca.shared.global [%r14], [%rd17], 4, 4;
	// end inline asm
	// begin inline asm
	cp.async.mbarrier.arrive.shared.b64 [%r5];
	// end inline asm
$L__BB24_22:
	@%p8 bra 	$L__BB24_24;
	mov.b64 	%rd20, 0;
	// begin inline asm
	mbarrier.arrive.shared.b64 %rd20, [%r19];
	// end inline asm
	// begin inline asm
	{
	.reg .pred p;
	waitLoop: 
	mbarrier.test_wait.shared.b64 p, [%r19], %rd20;
	@!p nanosleep.u32 50;
	@!p bra waitLoop;
	}
	
	// end inline asm
	ld.shared.f32 	%f40, [%r20];
	fma.rn.f32 	%f41, %f40, %f40, %f40;
	add.f32 	%f42, %f41, 0f00000000;
	add.f32 	%f43, %f40, %f42;
	mul.f32 	%f44, %f42, %f42;
	fma.rn.f32 	%f45, %f40, %f40, %f44;
	div.rn.f32 	%f46, %f43, %f45;
	add.f32 	%f47, %f40, %f46;
	fma.rn.f32 	%f48, %f47, %f47, %f47;
	add.f32 	%f49, %f42, %f48;
	add.f32 	%f74, %f74, %f49;
	bra.uni 	$L__BB24_27;
$L__BB24_24:
	add.s32 	%r114, %r32, 2;
	setp.ge.s32 	%p15, %r114, %r13;
	@%p15 bra 	$L__BB24_27;
	and.b32  	%r115, %r143, 2147483520;
	add.s32 	%r35, %r15, %r115;
	setp.ge.s32 	%p16, %r35, %r57;
	@%p16 bra 	$L__BB24_27;
	add.s32 	%r116, %r14, 512;
	add.s32 	%r117, %r5, 32;
	mul.wide.s32 	%rd22, %r35, 4;
	add.s64 	%rd21, %rd2, %rd22;
	// begin inline asm
	cp.async.ca.shared.global [%r116], [%rd21], 4, 4;
	// end inline asm
	// begin inline asm
	cp.async.mbarrier.arrive.shared.b64 [%r117];
	// end inline asm
$L__BB24_27:
	setp.eq.s32 	%p17, %r3, 0;
	@%p17 bra 	$L__BB24_29;
	add.s32 	%r119, %r5, 96;
	mov.b64 	%rd24, 0;
	// begin inline asm
	mbarrier.arrive.shared.b64 %rd24, [%r119];
	// end inline asm
	// begin inline asm
	{
	.reg .pred p;
	waitLoop: 
	mbarrier.test_wait.shared.b64 p, [%r119], %rd24;
	@!p nanosleep.u32 50;
	@!p bra waitLoop;
	}
	
	// end inline asm
	ld.shared.f32 	%f50, [%r18];
	fma.rn.f32 	%f51, %f50, %f50, %f50;
	add.f32 	%f52, %f51, 0f00000000;
	add.f32 	%f53, %f50, %f52;
	mul.f32 	%f54, %f52, %f52;
	fma.rn.f32 	%f55, %f50, %f50, %f54;
	div.rn.f32 	%f56, %f53, %f55;
	add.f32 	%f57, %f50, %f56;
	fma.rn.f32 	%f58, %f57, %f57, %f57;
	add.f32 	%f59, %f52, %f58;
	add.f32 	%f74, %f74, %f59;
	bra.uni 	$L__BB24_32;
$L__BB24_29:
	setp.ge.s32 	%p18, %r145, %r13;
	@%p18 bra 	$L__BB24_32;
	and.b32  	%r120, %r144, 2147483520;
	add.s32 	%r36, %r15, %r120;
	setp.ge.s32 	%p19, %r36, %r57;
	@%p19 bra 	$L__BB24_32;
	mul.wide.s32 	%rd26, %r36, 4;
	add.s64 	%rd25, %rd2, %rd26;
	// begin inline asm
	cp.async.ca.shared.global [%r20], [%rd25], 4, 4;
	// end inline asm
	// begin inline asm
	cp.async.mbarrier.arrive.shared.b64 [%r19];
	// end inline asm
$L__BB24_32:
	add.s32 	%r145, %r145, 4;
	add.s32 	%r144, %r144, %r22;
	add.s32 	%r143, %r143, %r22;
	add.s32 	%r142, %r142, 4;
	add.s32 	%r141, %r141, %r22;
	add.s32 	%r140, %r140, %r22;
	setp.ne.s32 	%p20, %r142, 0;
	@%p20 bra 	$L__BB24_12;
	add.s32 	%r146, %r145, -3;
$L__BB24_34:
	setp.eq.s32 	%p21, %r17, 0;
	@%p21 bra 	$L__BB24_42;
	add.s32 	%r149, %r146, 1;
	mul.lo.s32 	%r123, %r11, %r146;
	shl.b32 	%r148, %r123, 7;
	neg.s32 	%r147, %r17;
$L__BB24_36:
	.pragma "nounroll";
	setp.eq.s32 	%p22, %r3, 0;
	add.s32 	%r51, %r149, -1;
	@%p22 bra 	$L__BB24_38;
	shl.b32 	%r126, %r149, 5;
	and.b32  	%r127, %r126, 96;
	add.s32 	%r125, %r5, %r127;
	mov.b64 	%rd28, 0;
	// begin inline asm
	mbarrier.arrive.shared.b64 %rd28, [%r125];
	// end inline asm
	// begin inline asm
	{
	.reg .pred p;
	waitLoop: 
	mbarrier.test_wait.shared.b64 p, [%r125], %rd28;
	@!p nanosleep.u32 50;
	@!p bra waitLoop;
	}
	
	// end inline asm
	shl.b32 	%r128, %r149, 9;
	and.b32  	%r129, %r128, 1536;
	add.s32 	%r130, %r14, %r129;
	ld.shared.f32 	%f60, [%r130];
	fma.rn.f32 	%f61, %f60, %f60, %f60;
	add.f32 	%f62, %f61, 0f00000000;
	add.f32 	%f63, %f60, %f62;
	mul.f32 	%f64, %f62, %f62;
	fma.rn.f32 	%f65, %f60, %f60, %f64;
	div.rn.f32 	%f66, %f63, %f65;
	add.f32 	%f67, %f60, %f66;
	fma.rn.f32 	%f68, %f67, %f67, %f67;
	add.f32 	%f69, %f62, %f68;
	add.f32 	%f74, %f74, %f69;
	bra.uni 	$L__BB24_41;
$L__BB24_38:
	setp.ge.s32 	%p23, %r51, %r13;
	@%p23 bra 	$L__BB24_41;
	and.b32  	%r131, %r148, 2147483520;
	add.s32 	%r52, %r15, %r131;
	setp.ge.s32 	%p24, %r52, %r57;
	@%p24 bra 	$L__BB24_41;
	shl.b32 	%r134, %r51, 9;
	and.b32  	%r135, %r134, 1536;
	add.s32 	%r132, %r14, %r135;
	mul.wide.s32 	%rd30, %r52, 4;
	add.s64 	%rd29, %rd2, %rd30;
	// begin inline asm
	cp.async.ca.shared.global [%r132], [%rd29], 4, 4;
	// end inline asm
	shl.b32 	%r136, %r51, 5;
	and.b32  	%r137, %r136, 96;
	add.s32 	%r133, %r5, %r137;
	// begin inline asm
	cp.async.mbarrier.arrive.shared.b64 [%r133];
	// end inline asm
$L__BB24_41:
	add.s32 	%r149, %r149, 1;
	add.s32 	%r148, %r148, %r12;
	add.s32 	%r147, %r147, 1;
	setp.ne.s32 	%p25, %r147, 0;
	@%p25 bra 	$L__BB24_36;
$L__BB24_42:
	mov.u32 	%r138, %ctaid.x;
	shl.b32 	%r139, %r138, 8;
	add.s32 	%r56, %r139, %r1;
	setp.ge.s32 	%p26, %r56, %r57;
	@%p26 bra 	$L__BB24_44;
	cvta.to.global.u64 	%rd31, %rd4;
	mul.wide.s32 	%rd32, %r56, 4;
	add.s64 	%rd33, %rd31, %rd32;
	st.global.f32 	[%rd33], %f74;
$L__BB24_44:
	ret;

}
	// .globl	_Z25warp_specialize_shared_v2ILi2ELi2EEvPfS0_i
.visible .entry _Z25warp_specialize_shared_v2ILi2ELi2EEvPfS0_i(
	.param .u64 .ptr .align 1 _Z25warp_specialize_shared_v2ILi2ELi2EEvPfS0_i_param_0,
	.param .u64 .ptr .align 1 _Z25warp_specialize_shared_v2ILi2ELi2EEvPfS0_i_param_1,
	.param .u32 _Z25warp_specialize_shared_v2ILi2ELi2EEvPfS0_i_param_2
)
{
	.reg .pred 	%p<14>;
	.reg .b32 	%r<72>;
	.reg .b32 	%f<20>;
	.reg .b64 	%rd<23>;
	// demoted variable
	.shared .align 16 .b8 _ZZ25warp_specialize_shared_v2ILi2ELi2EEvPfS0_iE1d[1024];
	// demoted variable
	.shared .align 8 .b8 _ZZ25warp_specialize_shared_v2ILi2ELi2EEvPfS0_iE3bar[64];
	ld.param.u64 	%rd5, [_Z25warp_specialize_shared_v2ILi2ELi2EEvPfS0_i_param_0];
	ld.param.u64 	%rd6, [_Z25warp_specialize_shared_v2ILi2ELi2EEvPfS0_i_param_1];
	ld.param.u32 	%r21, [_Z25warp_specialize_shared_v2ILi2ELi2EEvPfS0_i_param_2];
	mov.u32 	%r1, %tid.x;
	shr.u32 	%r2, %r1, 6;
	and.b32  	%r3, %r1, 32;
	and.b32  	%r4, %r1, 31;
	and.b32  	%r22, %r1, 63;
	setp.ne.s32 	%p1, %r22, 0;
	shl.b32 	%r23, %r2, 3;
	mov.u32 	%r24, _ZZ25warp_specialize_shared_v2ILi2ELi2EEvPfS0_iE3bar;
	add.s32 	%r5, %r24, %r23;
	@%p1 bra 	$L__BB25_2;
	mov.b32 	%r28, 32;
	// begin inline asm
	mbarrier.init.shared.b64 [%r5], %r28;
	// end inline asm
	add.s32 	%r27, %r5, 32;
	// begin inline asm
	mbarrier.init.shared.b64 [%r27], %r28;
	// end inline asm
$L__BB25_2:
	setp.ne.s32 	%p2, %r3, 0;
	bar.sync 	0;
	@%p2 bra 	$L__BB25_6;
	shl.b32 	%r29, %r2, 5;
	or.b32  	%r6, %r29, %r4;
	mov.u32 	%r30, %ctaid.x;
	shl.b32 	%r31, %r30, 7;
	and.b32  	%r32, %r31, 2147483520;
	add.s32 	%r7, %r6, %r32;
	setp.ge.s32 	%p3, %r7, %r21;
	@%p3 bra 	$L__BB25_5;
	shl.b32 	%r34, %r6, 2;
	mov.u32 	%r35, _ZZ25warp_specialize_shared_v2ILi2ELi2EEvPfS0_iE1d;
	add.s32 	%r33, %r35, %r34;
	cvta.to.global.u64 	%rd8, %rd5;
	mul.wide.s32 	%rd9, %r7, 4;
	add.s64 	%rd7, %rd8, %rd9;
	// begin inline asm
	cp.async.ca.shared.global [%r33], [%rd7], 4, 4;
	// end inline asm
$L__BB25_5:
	// begin inline asm
	cp.async.mbarrier.arrive.shared.b64 [%r5];
	// end inline asm
$L__BB25_6:
	mov.u32 	%r37, %nctaid.x;
	shl.b32 	%r8, %r37, 7;
	and.b32  	%r38, %r8, 2147483520;
	add.s32 	%r39, %r38, %r21;
	add.s32 	%r40, %r39, -1;
	div.s32 	%r9, %r40, %r38;
	setp.lt.s32 	%p4, %r9, 1;
	mov.f32 	%f18, 0f00000000;
	@%p4 bra 	$L__BB25_23;
	shl.b32 	%r42, %r2, 5;
	or.b32  	%r43, %r42, %r4;
	shl.b32 	%r44, %r43, 2;
	mov.u32 	%r45, _ZZ25warp_specialize_shared_v2ILi2ELi2EEvPfS0_iE1d;
	add.s32 	%r10, %r45, %r44;
	mov.u32 	%r46, %ctaid.x;
	shl.b32 	%r47, %r46, 7;
	and.b32  	%r48, %r47, 2147483520;
	add.s32 	%r11, %r43, %r48;
	cvta.to.global.u64 	%rd1, %rd5;
	mov.f32 	%f18, 0f00000000;
	mov.b32 	%r70, 1;
$L__BB25_8:
	mov.u32 	%r12, %r70;
	setp.eq.s32 	%p5, %r3, 0;
	@%p5 bra 	$L__BB25_18;
	not.b32 	%r52, %r12;
	and.b32  	%r13, %r52, 1;
	shl.b32 	%r53, %r12, 5;
	not.b32 	%r54, %r53;
	and.b32  	%r55, %r54, 32;
	add.s32 	%r49, %r5, %r55;
	mov.b32 	%r50, 1;
	// begin inline asm
	mbarrier.arrive.shared::cta.b64                             %rd10,  [%r49], %r50;    // 2. 
	// end inline asm
	mov.b32 	%r71, 0;
	// begin inline asm
	mov.u64 %rd11, %globaltimer;
	// end inline asm
$L__BB25_10:
	// begin inline asm
	{
	.reg .pred p;
	mbarrier.try_wait.shared.b64 p, [%r49], %rd10;
	selp.b32 %r56, 1, 0, p;
	}
	// end inline asm
	setp.ne.s32 	%p6, %r56, 0;
	@%p6 bra 	$L__BB25_17;
	setp.gt.s32 	%p7, %r71, 15;
	@%p7 bra 	$L__BB25_13;
	add.s32 	%r71, %r71, 1;
	bra.uni 	$L__BB25_10;
$L__BB25_13:
	// begin inline asm
	mov.u64 %rd13, %globaltimer;
	// end inline asm
	sub.s64 	%rd4, %rd13, %rd11;
	setp.lt.s64 	%p8, %rd4, 4000000;
	@%p8 bra 	$L__BB25_15;
	mov.b32 	%r60, 1000000;
	// begin inline asm
	nanosleep.u32 %r60;
	// end inline asm
	bra.uni 	$L__BB25_10;
$L__BB25_15:
	setp.lt.s64 	%p9, %rd4, 40000;
	@%p9 bra 	$L__BB25_10;
	shr.s64 	%rd14, %rd4, 63;
	shr.u64 	%rd15, %rd14, 62;
	add.s64 	%rd16, %rd4, %rd15;
	shr.u64 	%rd17, %rd16, 2;
	cvt.u32.u64 	%r61, %rd17;
	// begin inline asm
	nanosleep.u32 %r61;
	// end inline asm
	bra.uni 	$L__BB25_10;
$L__BB25_17:
	shl.b32 	%r58, %r13, 9;
	add.s32 	%r59, %r10, %r58;
	ld.shared.f32 	%f7, [%r59];
	fma.rn.f32 	%f8, %f7, %f7, %f7;
	add.f32 	%f9, %f8, 0f00000000;
	add.f32 	%f10, %f7, %f9;
	mul.f32 	%f11, %f9, %f9;
	fma.rn.f32 	%f12, %f7, %f7, %f11;
	div.rn.f32 	%f13, %f10, %f12;
	add.f32 	%f14, %f7, %f13;
	fma.rn.f32 	%f15, %f14, %f14, %f14;
	add.f32 	%f16, %f9, %f15;
	add.f32 	%f18, %f18, %f16;
	bra.uni 	$L__BB25_22;
$L__BB25_18:
	setp.ge.s32 	%p10, %r12, %r9;
	@%p10 bra 	$L__BB25_22;
	mul.lo.s32 	%r62, %r8, %r12;
	and.b32  	%r63, %r62, 2147483520;
	add.s32 	%r17, %r11, %r63;
	and.b32  	%r18, %r12, 1;
	setp.ge.s32 	%p11, %r17, %r21;
	@%p11 bra 	$L__BB25_21;
	shl.b32 	%r65, %r18, 9;
	add.s32 	%r64, %r10, %r65;
	mul.wide.s32 	%rd19, %r17, 4;
	add.s64 	%rd18, %rd1, %rd19;
	// begin inline asm
	cp.async.ca.shared.global [%r64], [%rd18], 4, 4;
	// end inline asm
$L__BB25_21:
	shl.b32 	%r67, %r18, 5;
	add.s32 	%r66, %r5, %r67;
	// begin inline asm
	cp.async.mbarrier.arrive.shared.b64 [%r66];
	// end inline asm
$L__BB25_22:
	add.s32 	%r70, %r12, 1;
	setp.ne.s32 	%p12, %r12, %r9;
	@%p12 bra 	$L__BB25_8;
$L__BB25_23:
	mov.u32 	%r68, %ctaid.x;
	shl.b32 	%r69, %r68, 8;
	add.s32 	%r20, %r69, %r1;
	setp.ge.s32 	%p13, %r20, %r21;
	@%p13 bra 	$L__BB25_25;
	cvta.to.global.u64 	%rd20, %rd6;
	mul.wide.s32 	%rd21, %r20, 4;
	add.s64 	%rd22, %rd20, %rd21;
	st.global.f32 	[%rd22], %f18;
$L__BB25_25:
	ret;

}
	// .globl	_Z25warp_specialize_shared_v2ILi3ELi2EEvPfS0_i
.visible .entry _Z25warp_specialize_shared_v2ILi3ELi2EEvPfS0_i(
	.param .u64 .ptr .align 1 _Z25warp_specialize_shared_v2ILi3ELi2EEvPfS0_i_param_0,
	.param .u64 .ptr .align 1 _Z25warp_specialize_shared_v2ILi3ELi2EEvPfS0_i_param_1,
	.param .u32 _Z25warp_specialize_shared_v2ILi3ELi2EEvPfS0_i_param_2
)
{
	.reg .pred 	%p<15>;
	.reg .b32 	%r<86>;
	.reg .b32 	%f<20>;
	.reg .b64 	%rd<25>;
	// demoted variable
	.shared .align 16 .b8 _ZZ25warp_specialize_shared_v2ILi3ELi2EEvPfS0_iE1d[1536];
	// demoted variable
	.shared .align 8 .b8 _ZZ25warp_specialize_shared_v2ILi3ELi2EEvPfS0_iE3bar[96];
	ld.param.u64 	%rd6, [_Z25warp_specialize_shared_v2ILi3ELi2EEvPfS0_i_param_0];
	ld.param.u64 	%rd7, [_Z25warp_specialize_shared_v2ILi3ELi2EEvPfS0_i_param_1];
	ld.param.u32 	%r23, [_Z25warp_specialize_shared_v2ILi3ELi2EEvPfS0_i_param_2];
	mov.u32 	%r1, %tid.x;
	shr.u32 	%r2, %r1, 6;
	and.b32  	%r3, %r1, 32;
	and.b32  	%r4, %r1, 31;
	and.b32  	%r24, %r1, 63;
	setp.ne.s32 	%p1, %r24, 0;
	shl.b32 	%r25, %r2, 3;
	mov.u32 	%r26, _ZZ25warp_specialize_shared_v2ILi3ELi2EEvPfS0_iE3bar;
	add.s32 	%r5, %r26, %r25;
	@%p1 bra 	$L__BB26_2;
	mov.b32 	%r32, 32;
	// begin inline asm
	mbarrier.init.shared.b64 [%r5], %r32;
	// end inline asm
	add.s32 	%r29, %r5, 32;
	// begin inline asm
	mbarrier.init.shared.b64 [%r29], %r32;
	// end inline asm
	add.s32 	%r31, %r5, 64;
	// begin inline asm
	mbarrier.init.shared.b64 [%r31], %r32;
	// end inline asm
$L__BB26_2:
	setp.ne.s32 	%p2, %r3, 0;
	bar.sync 	0;
	@%p2 bra 	$L__BB26_8;
	shl.b32 	%r33, %r2, 5;
	or.b32  	%r34, %r33, %r4;
	mov.u32 	%r35, %ctaid.x;
	shl.b32 	%r36, %r35, 7;
	and.b32  	%r37, %r36, 2147483520;
	add.s32 	%r6, %r34, %r37;
	shl.b32 	%r38, %r34, 2;
	mov.u32 	%r39, _ZZ25warp_specialize_shared_v2ILi3ELi2EEvPfS0_iE1d;
	add.s32 	%r7, %r39, %r38;
	cvta.to.global.u64 	%rd1, %rd6;
	setp.ge.s32 	%p3, %r6, %r23;
	@%p3 bra 	$L__BB26_5;
	mul.wide.s32 	%rd9, %r6, 4;
	add.s64 	%rd8, %rd1, %rd9;
	// begin inline asm
	cp.async.ca.shared.global [%r7], [%rd8], 4, 4;
	// end inline asm
$L__BB26_5:
	// begin inline asm
	cp.async.mbarrier.arrive.shared.b64 [%r5];
	// end inline asm
	mov.u32 	%r42, %nctaid.x;
	shl.b32 	%r43, %r42, 7;
	and.b32  	%r44, %r43, 2147483520;
	add.s32 	%r8, %r6, %r44;
	setp.ge.s32 	%p4, %r8, %r23;
	@%p4 bra 	$L__BB26_7;
	add.s32 	%r45, %r7, 512;
	mul.wide.s32 	%rd11, %r8, 4;
	add.s64 	%rd10, %rd1, %rd11;
	// begin inline asm
	cp.async.ca.shared.global [%r45], [%rd10], 4, 4;
	// end inline asm
$L__BB26_7:
	add.s32 	%r46, %r5, 32;
	// begin inline asm
	cp.async.mbarrier.arrive.shared.b64 [%r46];
	// end inline asm
$L__BB26_8:
	mov.u32 	%r47, %nctaid.x;
	shl.b32 	%r9, %r47, 7;
	and.b32  	%r48, %r9, 2147483520;
	add.s32 	%r49, %r48, %r23;
	add.s32 	%r50, %r49, -1;
	div.s32 	%r10, %r50, %r48;
	setp.lt.s32 	%p5, %r10, 1;
	mov.f32 	%f18, 0f00000000;
	@%p5 bra 	$L__BB26_25;
	shl.b32 	%r52, %r2, 5;
	or.b32  	%r53, %r52, %r4;
	shl.b32 	%r54, %r53, 2;
	mov.u32 	%r55, _ZZ25warp_specialize_shared_v2ILi3ELi2EEvPfS0_iE1d;
	add.s32 	%r11, %r55, %r54;
	mov.u32 	%r56, %ctaid.x;
	shl.b32 	%r57, %r56, 7;
	and.b32  	%r58, %r57, 2147483520;
	add.s32 	%r12, %r53, %r58;
	cvta.to.global.u64 	%rd2, %rd6;
	add.s32 	%r13, %r10, 1;
	mov.f32 	%f18, 0f00000000;
	mov.b32 	%r84, 2;
$L__BB26_10:
	mov.u32 	%r14, %r84;
	setp.eq.s32 	%p6, %r3, 0;
	@%p6 bra 	$L__BB26_20;
	add.s32 	%r62, %r14, -2;
	mul.hi.u32 	%r63, %r62, -1431655765;
	shr.u32 	%r64, %r63, 1;
	mul.lo.s32 	%r65, %r64, 3;
	sub.s32 	%r15, %r62, %r65;
	shl.b32 	%r66, %r15, 5;
	add.s32 	%r59, %r5, %r66;
	mov.b32 	%r60, 1;
	// begin inline asm
	mbarrier.arrive.shared::cta.b64                             %rd12,  [%r59], %r60;    // 2. 
	// end inline asm
	mov.b32 	%r85, 0;
	// begin inline asm
	mov.u64 %rd13, %globaltimer;
	// end inline asm
$L__BB26_12:
	// begin inline asm
	{
	.reg .pred p;
	mbarrier.try_wait.shared.b64 p, [%r59], %rd12;
	selp.b32 %r67, 1, 0, p;
	}
	// end inline asm
	setp.ne.s32 	%p7, %r67, 0;
	@%p7 bra 	$L__BB26_19;
	setp.gt.s32 	%p8, %r85, 15;
	@%p8 bra 	$L__BB26_15;
	add.s32 	%r85, %r85, 1;
	bra.uni 	$L__BB26_12;
$L__BB26_15:
	// begin inline asm
	mov.u64 %rd15, %globaltimer;
	// end inline asm
	sub.s64 	%rd5, %rd15, %rd13;
	setp.lt.s64 	%p9, %rd5, 4000000;
	@%p9 bra 	$L__BB26_17;
	mov.b32 	%r71, 1000000;
	// begin inline asm
	nanosleep.u32 %r71;
	// end inline asm
	bra.uni 	$L__BB26_12;
$L__BB26_17:
	setp.lt.s64 	%p10, %rd5, 40000;
	@%p10 bra 	$L__BB26_12;
	shr.s64 	%rd16, %rd5, 63;
	shr.u64 	%rd17, %rd16, 62;
	add.s64 	%rd18, %rd5, %rd17;
	shr.u64 	%rd19, %rd18, 2;
	cvt.u32.u64 	%r72, %rd19;
	// begin inline asm
	nanosleep.u32 %r72;
	// end inline asm
	bra.uni 	$L__BB26_12;
$L__BB26_19:
	shl.b32 	%r69, %r15, 9;
	add.s32 	%r70, %r11, %r69;
	ld.shared.f32 	%f7, [%r70];
	fma.rn.f32 	%f8, %f7, %f7, %f7;
	add.f32 	%f9, %f8, 0f00000000;
	add.f32 	%f10, %f7, %f9;
	mul.f32 	%f11, %f9, %f9;
	fma.rn.f32 	%f12, %f7, %f7, %f11;
	div.rn.f32 	%f13, %f10, %f12;
	add.f32 	%f14, %f7, %f13;
	fma.rn.f32 	%f15, %f14, %f14, %f14;
	add.f32 	%f16, %f9, %f15;
	add.f32 	%f18, %f18, %f16;
	bra.uni 	$L__BB26_24;
$L__BB26_20:
	setp.ge.s32 	%p11, %r14, %r10;
	@%p11 bra 	$L__BB26_24;
	mul.lo.s32 	%r73, %r9, %r14;
	and.b32  	%r74, %r73, 2147483520;
	add.s32 	%r19, %r12, %r74;
	mul.hi.u32 	%r75, %r14, -1431655765;
	shr.u32 	%r76, %r75, 1;
	mul.lo.s32 	%r77, %r76, 3;
	sub.s32 	%r20, %r14, %r77;
	setp.ge.s32 	%p12, %r19, %r23;
	@%p12 bra 	$L__BB26_23;
	shl.b32 	%r79, %r20, 9;
	add.s32 	%r78, %r11, %r79;
	mul.wide.s32 	%rd21, %r19, 4;
	add.s64 	%rd20, %rd2, %rd21;
	// begin inline asm
	cp.async.ca.shared.global [%r78], [%rd20], 4, 4;
	// end inline asm
$L__BB26_23:
	shl.b32 	%r81, %r20, 5;
	add.s32 	%r80, %r5, %r81;
	// begin inline asm
	cp.async.mbarrier.arrive.shared.b64 [%r80];
	// end inline asm
$L__BB26_24:
	add.s32 	%r84, %r14, 1;
	setp.ne.s32 	%p13, %r14, %r13;
	@%p13 bra 	$L__BB26_10;
$L__BB26_25:
	mov.u32 	%r82, %ctaid.x;
	shl.b32 	%r83, %r82, 8;
	add.s32 	%r22, %r83, %r1;
	setp.ge.s32 	%p14, %r22, %r23;
	@%p14 bra 	$L__BB26_27;
	cvta.to.global.u64 	%rd22, %rd7;
	mul.wide.s32 	%rd23, %r22, 4;
	add.s64 	%rd24, %rd22, %rd23;
	st.global.f32 	[%rd24], %f18;
$L__BB26_27:
	ret;

}
	// .globl	_Z25warp_specialize_shared_v2ILi4ELi2EEvPfS0_i
.visible .entry _Z25warp_specialize_shared_v2ILi4ELi2EEvPfS0_i(
	.param .u64 .ptr .align 1 _Z25warp_specialize_shared_v2ILi4ELi2EEvPfS0_i_param_0,
	.param .u64 .ptr .align 1 _Z25warp_specialize_shared_v2ILi4ELi2EEvPfS0_i_param_1,
	.param .u32 _Z25warp_specialize_shared_v2ILi4ELi2EEvPfS0_i_param_2
)
{
	.reg .pred 	%p<16>;
	.reg .b32 	%r<89>;
	.reg .b32 	%f<20>;
	.reg .b64 	%rd<27>;
	// demoted variable
	.shared .align 16 .b8 _ZZ25warp_specialize_shared_v2ILi4ELi2EEvPfS0_iE1d[2048];
	// demoted variable
	.shared .align 8 .b8 _ZZ25warp_specialize_shared_v2ILi4ELi2EEvPfS0_iE3bar[128];
	ld.param.u64 	%rd6, [_Z25warp_specialize_shared_v2ILi4ELi2EEvPfS0_i_param_0];
	ld.param.u64 	%rd7, [_Z25warp_specialize_shared_v2ILi4ELi2EEvPfS0_i_param_1];
	ld.param.u32 	%r25, [_Z25warp_specialize_shared_v2ILi4ELi2EEvPfS0_i_param_2];
	mov.u32 	%r1, %tid.x;
	shr.u32 	%r2, %r1, 6;
	and.b32  	%r3, %r1, 32;
	and.b32  	%r4, %r1, 31;
	and.b32  	%r26, %r1, 63;
	setp.ne.s32 	%p1, %r26, 0;
	shl.b32 	%r27, %r2, 3;
	mov.u32 	%r28, _ZZ25warp_specialize_shared_v2ILi4ELi2EEvPfS0_iE3bar;
	add.s32 	%r5, %r28, %r27;
	@%p1 bra 	$L__BB27_2;
	mov.b32 	%r36, 32;
	// begin inline asm
	mbarrier.init.shared.b64 [%r5], %r36;
	// end inline asm
	add.s32 	%r31, %r5, 32;
	// begin inline asm
	mbarrier.init.shared.b64 [%r31], %r36;
	// end inline asm
	add.s32 	%r33, %r5, 64;
	// begin inline asm
	mbarrier.init.shared.b64 [%r33], %r36;
	// end inline asm
	add.s32 	%r35, %r5, 96;
	// begin inline asm
	mbarrier.init.shared.b64 [%r35], %r36;
	// end inline asm
$L__BB27_2:
	setp.ne.s32 	%p2, %r3, 0;
	bar.sync 	0;
	@%p2 bra 	$L__BB27_10;
	shl.b32 	%r37, %r2, 5;
	or.b32  	%r38, %r37, %r4;
	mov.u32 	%r39, %ctaid.x;
	shl.b32 	%r40, %r39, 7;
	and.b32  	%r41, %r40, 2147483520;
	add.s32 	%r6, %r38, %r41;
	mov.u32 	%r7, %nctaid.x;
	shl.b32 	%r42, %r38, 2;
	mov.u32 	%r43, _ZZ25warp_specialize_shared_v2ILi4ELi2EEvPfS0_iE1d;
	add.s32 	%r8, %r43, %r42;
	cvta.to.global.u64 	%rd1, %rd6;
	setp.ge.s32 	%p3, %r6, %r25;
	@%p3 bra 	$L__BB27_5;
	mul.wide.s32 	%rd9, %r6, 4;
	add.s64 	%rd8, %rd1, %rd9;
	// begin inline asm
	cp.async.ca.shared.global [%r8], [%rd8], 4, 4;
	// end inline asm
$L__BB27_5:
	// begin inline asm
	cp.async.mbarrier.arrive.shared.b64 [%r5];
	// end inline asm
	shl.b32 	%r46, %r7, 7;
	and.b32  	%r47, %r46, 2147483520;
	add.s32 	%r9, %r6, %r47;
	setp.ge.s32 	%p4, %r9, %r25;
	@%p4 bra 	$L__BB27_7;
	add.s32 	%r48, %r8, 512;
	mul.wide.s32 	%rd11, %r9, 4;
	add.s64 	%rd10, %rd1, %rd11;
	// begin inline asm
	cp.async.ca.shared.global [%r48], [%rd10], 4, 4;
	// end inline asm
$L__BB27_7:
	add.s32 	%r49, %r5, 32;
	// begin inline asm
	cp.async.mbarrier.arrive.shared.b64 [%r49];
	// end inline asm
	shl.b32 	%r50, %r7, 8;
	and.b32  	%r51, %r50, 2147483392;
	add.s32 	%r10, %r6, %r51;
	setp.ge.s32 	%p5, %r10, %r25;
	@%p5 bra 	$L__BB27_9;
	add.s32 	%r52, %r8, 1024;
	mul.wide.s32 	%rd13, %r10, 4;
	add.s64 	%rd12, %rd1, %rd13;
	// begin inline asm
	cp.async.ca.shared.global [%r52], [%rd12], 4, 4;
	// end inline asm
$L__BB27_9:
	add.s32 	%r53, %r5, 64;
	// begin inline asm
	cp.async.mbarrier.arrive.shared.b64 [%r53];
	// end inline asm
$L__BB27_10:
	mov.u32 	%r54, %nctaid.x;
	shl.b32 	%r11, %r54, 7;
	and.b32  	%r55, %r11, 2147483520;
	add.s32 	%r56, %r55, %r25;
	add.s32 	%r57, %r56, -1;
	div.s32 	%r12, %r57, %r55;
	setp.lt.s32 	%p6, %r12, 1;
	mov.f32 	%f18, 0f00000000;
	@%p6 bra 	$L__BB27_27;
	shl.b32 	%r59, %r2, 5;
	or.b32  	%r60, %r59, %r4;
	shl.b32 	%r61, %r60, 2;
	mov.u32 	%r62, _ZZ25warp_specialize_shared_v2ILi4ELi2EEvPfS0_iE1d;
	add.s32 	%r13, %r62, %r61;
	mov.u32 	%r63, %ctaid.x;
	shl.b32 	%r64, %r63, 7;
	and.b32  	%r65, %r64, 2147483520;
	add.s32 	%r14, %r60, %r65;
	cvta.to.global.u64 	%rd2, %rd6;
	add.s32 	%r66, %r12, 2;
	max.s32 	%r15, %r66, 3;
	mov.f32 	%f18, 0f00000000;
	mov.b32 	%r87, 3;
$L__BB27_12:
	mov.u32 	%r16, %r87;
	setp.eq.s32 	%p7, %r3, 0;
	@%p7 bra 	$L__BB27_22;
	add.s32 	%r70, %r16, 1;
	and.b32  	%r17, %r70, 3;
	shl.b32 	%r71, %r70, 5;
	and.b32  	%r72, %r71, 96;
	add.s32 	%r67, %r5, %r72;
	mov.b32 	%r68, 1;
	// begin inline asm
	mbarrier.arrive.shared::cta.b64                             %rd14,  [%r67], %r68;    // 2. 
	// end inline asm
	mov.b32 	%r88, 0;
	// begin inline asm
	mov.u64 %rd15, %globaltimer;
	// end inline asm
$L__BB27_14:
	// begin inline asm
	{
	.reg .pred p;
	mbarrier.try_wait.shared.b64 p, [%r67], %rd14;
	selp.b32 %r73, 1, 0, p;
	}
	// end inline asm
	setp.ne.s32 	%p8, %r73, 0;
	@%p8 bra 	$L__BB27_21;
	setp.gt.s32 	%p9, %r88, 15;
	@%p9 bra 	$L__BB27_17;
	add.s32 	%r88, %r88, 1;
	bra.uni 	$L__BB27_14;
$L__BB27_17:
	// begin inline asm
	mov.u64 %rd17, %globaltimer;
	// end inline asm
	sub.s64 	%rd5, %rd17, %rd15;
	setp.lt.s64 	%p10, %rd5, 4000000;
	@%p10 bra 	$L__BB27_19;
	mov.b32 	%r77, 1000000;
	// begin inline asm
	nanosleep.u32 %r77;
	// end inline asm
	bra.uni 	$L__BB27_14;
$L__BB27_19:
	setp.lt.s64 	%p11, %rd5, 40000;
	@%p11 bra 	$L__BB27_14;
	shr.s64 	%rd18, %rd5, 63;
	shr.u64 	%rd19, %rd18, 62;
	add.s64 	%rd20, %rd5, %rd19;
	shr.u64 	%rd21, %rd20, 2;
	cvt.u32.u64 	%r78, %rd21;
	// begin inline asm
	nanosleep.u32 %r78;
	// end inline asm
	bra.uni 	$L__BB27_14;
$L__BB27_21:
	shl.b32 	%r75, %r17, 9;
	add.s32 	%r76, %r13, %r75;
	ld.shared.f32 	%f7, [%r76];
	fma.rn.f32 	%f8, %f7, %f7, %f7;
	add.f32 	%f9, %f8, 0f00000000;
	add.f32 	%f10, %f7, %f9;
	mul.f32 	%f11, %f9, %f9;
	fma.rn.f32 	%f12, %f7, %f7, %f11;
	div.rn.f32 	%f13, %f10, %f12;
	add.f32 	%f14, %f7, %f13;
	fma.rn.f32 	%f15, %f14, %f14, %f14;
	add.f32 	%f16, %f9, %f15;
	add.f32 	%f18, %f18, %f16;
	bra.uni 	$L__BB27_26;
$L__BB27_22:
	setp.ge.s32 	%p12, %r16, %r12;
	@%p12 bra 	$L__BB27_26;
	mul.lo.s32 	%r79, %r11, %r16;
	and.b32  	%r80, %r79, 2147483520;
	add.s32 	%r21, %r14, %r80;
	and.b32  	%r22, %r16, 3;
	setp.ge.s32 	%p13, %r21, %r25;
	@%p13 bra 	$L__BB27_25;
	shl.b32 	%r82, %r22, 9;
	add.s32 	%r81, %r13, %r82;
	mul.wide.s32 	%rd23, %r21, 4;
	add.s64 	%rd22, %rd2, %rd23;
	// begin inline asm
	cp.async.ca.shared.global [%r81], [%rd22], 4, 4;
	// end inline asm
$L__BB27_25:
	shl.b32 	%r84, %r22, 5;
	add.s32 	%r83, %r5, %r84;
	// begin inline asm
	cp.async.mbarrier.arrive.shared.b64 [%r83];
	// end inline asm
$L__BB27_26:
	add.s32 	%r87, %r16, 1;
	setp.ne.s32 	%p14, %r16, %r15;
	@%p14 bra 	$L__BB27_12;
$L__BB27_27:
	mov.u32 	%r85, %ctaid.x;
	shl.b32 	%r86, %r85, 8;
	add.s32 	%r24, %r86, %r1;
	setp.ge.s32 	%p15, %r24, %r25;
	@%p15 bra 	$L__BB27_29;
	cvta.to.global.u64 	%rd24, %rd7;
	mul.wide.s32 	%rd25, %r24, 4;
	add.s64 	%rd26, %rd24, %rd25;
	st.global.f32 	[%rd26], %f18;
$L__BB27_29:
	ret;

}
	// .globl	_Z8baselineILi3EEvPfS0_i
.visible .entry _Z8baselineILi3EEvPfS0_i(
	.param .u64 .ptr .align 1 _Z8baselineILi3EEvPfS0_i_param_0,
	.param .u64 .ptr .align 1 _Z8baselineILi3EEvPfS0_i_param_1,
	.param .u32 _Z8baselineILi3EEvPfS0_i_param_2
)
{
	.reg .pred 	%p<4>;
	.reg .b32 	%r<11>;
	.reg .b32 	%f<25>;
	.reg .b64 	%rd<9>;

	ld.param.u64 	%rd2, [_Z8baselineILi3EEvPfS0_i_param_0];
	ld.param.u64 	%rd3, [_Z8baselineILi3EEvPfS0_i_param_1];
	ld.param.u32 	%r5, [_Z8baselineILi3EEvPfS0_i_param_2];
	mov.u32 	%r6, %tid.x;
	mov.u32 	%r7, %ctaid.x;
	shl.b32 	%r8, %r7, 8;
	add.s32 	%r1, %r8, %r6;
	setp.ge.s32 	%p1, %r1, %r5;
	mov.f32 	%f24, 0f00000000;
	@%p1 bra 	$L__BB28_3;
	mov.u32 	%r9, %nctaid.x;
	shl.b32 	%r2, %r9, 8;
	cvta.to.global.u64 	%rd1, %rd2;
	mov.f32 	%f24, 0f00000000;
	mov.u32 	%r10, %r1;
$L__BB28_2:
	mul.wide.s32 	%rd4, %r10, 4;
	add.s64 	%rd5, %rd1, %rd4;
	ld.global.nc.f32 	%f6, [%rd5];
	fma.rn.f32 	%f7, %f6, %f6, %f6;
	add.f32 	%f8, %f7, 0f00000000;
	add.f32 	%f9, %f6, %f8;
	mul.f32 	%f10, %f8, %f8;
	fma.rn.f32 	%f11, %f6, %f6, %f10;
	div.rn.f32 	%f12, %f9, %f11;
	add.f32 	%f13, %f6, %f12;
	fma.rn.f32 	%f14, %f13, %f13, %f13;
	add.f32 	%f15, %f8, %f14;
	add.f32 	%f16, %f13, %f15;
	mul.f32 	%f17, %f15, %f15;
	fma.rn.f32 	%f18, %f13, %f13, %f17;
	div.rn.f32 	%f19, %f16, %f18;
	add.f32 	%f20, %f13, %f19;
	fma.rn.f32 	%f21, %f20, %f20, %f20;
	add.f32 	%f22, %f15, %f21;
	add.f32 	%f24, %f24, %f22;
	add.s32 	%r10, %r10, %r2;
	setp.lt.s32 	%p2, %r10, %r5;
	@%p2 bra 	$L__BB28_2;
$L__BB28_3:
	setp.ge.s32 	%p3, %r1, %r5;
	@%p3 bra 	$L__BB28_5;
	cvta.to.global.u64 	%rd6, %rd3;
	mul.wide.s32 	%rd7, %r1, 4;
	add.s64 	%rd8, %rd6, %rd7;
	st.global.f32 	[%rd8], %f24;
$L__BB28_5:
	ret;

}
	// .globl	_Z12reg_pipelineILi2ELi3EEvPfS0_i
.visible .entry _Z12reg_pipelineILi2ELi3EEvPfS0_i(
	.param .u64 .ptr .align 1 _Z12reg_pipelineILi2ELi3EEvPfS0_i_param_0,
	.param .u64 .ptr .align 1 _Z12reg_pipelineILi2ELi3EEvPfS0_i_param_1,
	.param .u32 _Z12reg_pipelineILi2ELi3EEvPfS0_i_param_2
)
{
	.local .align 8 .b8 	__local_depot29[8];
	.reg .b64 	%SP;
	.reg .b64 	%SPL;
	.reg .pred 	%p<14>;
	.reg .b32 	%r<51>;
	.reg .b32 	%f<97>;
	.reg .b64 	%rd<20>;

	mov.u64 	%SPL, __local_depot29;
	ld.param.u64 	%rd4, [_Z12reg_pipelineILi2ELi3EEvPfS0_i_param_0];
	ld.param.u64 	%rd3, [_Z12reg_pipelineILi2ELi3EEvPfS0_i_param_1];
	ld.param.u32 	%r28, [_Z12reg_pipelineILi2ELi3EEvPfS0_i_param_2];
	cvta.to.global.u64 	%rd1, %rd4;
	add.u64 	%rd2, %SPL, 0;
	mov.u32 	%r1, %tid.x;
	mov.u32 	%r2, %ctaid.x;
	mov.u32 	%r3, %nctaid.x;
	shl.b32 	%r4, %r2, 8;
	add.s32 	%r5, %r4, %r1;
	setp.lt.s32 	%p1, %r5, %r28;
	@%p1 bra 	$L__BB29_1;
	bra.uni 	$L__BB29_2;
$L__BB29_1:
	mul.wide.s32 	%rd6, %r5, 4;
	add.s64 	%rd7, %rd1, %rd6;
	ld.global.nc.f32 	%f90, [%rd7];
	st.local.f32 	[%rd2], %f90;
$L__BB29_2:
	add.s32 	%r29, %r2, %r3;
	shl.b32 	%r30, %r29, 8;
	add.s32 	%r11, %r30, %r1;
	setp.ge.s32 	%p2, %r11, %r28;
	@%p2 bra 	$L__BB29_4;
	mul.wide.s32 	%rd8, %r11, 4;
	add.s64 	%rd9, %rd1, %rd8;
	ld.global.nc.f32 	%f93, [%rd9];
	st.local.f32 	[%rd2+4], %f93;
$L__BB29_4:
	shl.b32 	%r12, %r3, 8;
	add.s32 	%r31, %r12, %r28;
	add.s32 	%r32, %r31, -1;
	div.s32 	%r13, %r32, %r12;
	setp.gt.s32 	%p3, %r13, 0;
	mov.f32 	%f96, 0f00000000;
	@%p3 bra 	$L__BB29_5;
	bra.uni 	$L__BB29_20;
$L__BB29_5:
	setp.eq.s32 	%p4, %r13, 1;
	mov.f32 	%f96, 0f00000000;
	mov.b32 	%r50, 2;
	@%p4 bra 	$L__BB29_17;
	ld.local.v2.f32 	{%f89, %f92}, [%rd2];
	and.b32  	%r35, %r13, 2147483646;
	neg.s32 	%r49, %r35;
	add.s32 	%r47, %r5, %r12;
	shl.b32 	%r8, %r3, 9;
	mad.lo.s32 	%r36, %r3, 768, %r1;
	add.s32 	%r46, %r36, %r4;
	add.s32 	%r37, %r1, %r8;
	add.s32 	%r45, %r37, %r4;
	mov.f32 	%f96, 0f00000000;
	mov.b32 	%r48, 0;
	mov.u32 	%r44, %r5;
$L__BB29_7:
	setp.ge.s32 	%p5, %r44, %r28;
	@%p5 bra 	$L__BB29_9;
	fma.rn.f32 	%f32, %f90, %f90, %f90;
	add.f32 	%f33, %f32, 0f00000000;
	add.f32 	%f34, %f90, %f33;
	mul.f32 	%f35, %f33, %f33;
	fma.rn.f32 	%f36, %f90, %f90, %f35;
	div.rn.f32 	%f37, %f34, %f36;
	add.f32 	%f38, %f90, %f37;
	fma.rn.f32 	%f39, %f38, %f38, %f38;
	add.f32 	%f40, %f33, %f39;
	add.f32 	%f41, %f38, %f40;
	mul.f32 	%f42, %f40, %f40;
	fma.rn.f32 	%f43, %f38, %f38, %f42;
	div.rn.f32 	%f44, %f41, %f43;
	add.f32 	%f45, %f38, %f44;
	fma.rn.f32 	%f46, %f45, %f45, %f45;
	add.f32 	%f47, %f40, %f46;
	add.f32 	%f96, %f96, %f47;
$L__BB29_9:
	setp.ge.s32 	%p6, %r45, %r28;
	@%p6 bra 	$L__BB29_11;
	mul.wide.s32 	%rd10, %r45, 4;
	add.s64 	%rd11, %rd1, %rd10;
	ld.global.nc.f32 	%f89, [%rd11];
	mov.f32 	%f90, %f89;
$L__BB29_11:
	setp.ge.s32 	%p7, %r47, %r28;
	@%p7 bra 	$L__BB29_13;
	fma.rn.f32 	%f48, %f93, %f93, %f93;
	add.f32 	%f49, %f48, 0f00000000;
	add.f32 	%f50, %f93, %f49;
	mul.f32 	%f51, %f49, %f49;
	fma.rn.f32 	%f52, %f93, %f93, %f51;
	div.rn.f32 	%f53, %f50, %f52;
	add.f32 	%f54, %f93, %f53;
	fma.rn.f32 	%f55, %f54, %f54, %f54;
	add.f32 	%f56, %f49, %f55;
	add.f32 	%f57, %f54, %f56;
	mul.f32 	%f58, %f56, %f56;
	fma.rn.f32 	%f59, %f54, %f54, %f58;
	div.rn.f32 	%f60, %f57, %f59;
	add.f32 	%f61, %f54, %f60;
	fma.rn.f32 	%f62, %f61, %f61, %f61;
	add.f32 	%f63, %f56, %f62;
	add.f32 	%f96, %f96, %f63;
$L__BB29_13:
	setp.ge.s32 	%p8, %r46, %r28;
	@%p8 bra 	$L__BB29_15;
	mul.wide.s32 	%rd12, %r46, 4;
	add.s64 	%rd13, %rd1, %rd12;
	ld.global.nc.f32 	%f92, [%rd13];
	mov.f32 	%f93, %f92;
$L__BB29_15:
	add.s32 	%r49, %r49, 2;
	add.s32 	%r48, %r48, 2;
	add.s32 	%r47, %r47, %r8;
	add.s32 	%r46, %r46, %r8;
	add.s32 	%r45, %r45, %r8;
	add.s32 	%r44, %r44, %r8;
	setp.ne.s32 	%p9, %r49, 0;
	@%p9 bra 	$L__BB29_7;
	st.local.v2.f32 	[%rd2], {%f89, %f92};
	add.s32 	%r50, %r48, 2;
$L__BB29_17:
	and.b32  	%r38, %r13, 1;
	setp.eq.b32 	%p10, %r38, 1;
	not.pred 	%p11, %p10;
	@%p11 bra 	$L__BB29_20;
	add.s32 	%r39, %r50, 16777214;
	mad.lo.s32 	%r40, %r39, %r3, %r2;
	shl.b32 	%r41, %r40, 8;
	add.s32 	%r42, %r41, %r1;
	setp.ge.s32 	%p12, %r42, %r28;
	@%p12 bra 	$L__BB29_20;
	shl.b32 	%r43, %r50, 2;
	cvt.u64.u32 	%rd14, %r43;
	and.b64  	%rd15, %rd14, 4;
	add.s64 	%rd16, %rd2, %rd15;
	ld.local.f32 	%f64, [%rd16];
	fma.rn.f32 	%f65, %f64, %f64, %f64;
	add.f32 	%f66, %f65, 0f00000000;
	add.f32 	%f67, %f64, %f66;
	mul.f32 	%f68, %f66, %f66;
	fma.rn.f32 	%f69, %f64, %f64, %f68;
	div.rn.f32 	%f70, %f67, %f69;
	add.f32 	%f71, %f64, %f70;
	fma.rn.f32 	%f72, %f71, %f71, %f71;
	add.f32 	%f73, %f66, %f72;
	add.f32 	%f74, %f71, %f73;
	mul.f32 	%f75, %f73, %f73;
	fma.rn.f32 	%f76, %f71, %f71, %f75;
	div.rn.f32 	%f77, %f74, %f76;
	add.f32 	%f78, %f71, %f77;
	fma.rn.f32 	%f79, %f78, %f78, %f78;
	add.f32 	%f80, %f73, %f79;
	add.f32 	%f96, %f96, %f80;
$L__BB29_20:
	setp.ge.s32 	%p13, %r5, %r28;
	@%p13 bra 	$L__BB29_22;
	cvta.to.global.u64 	%rd17, %rd3;
	mul.wide.s32 	%rd18, %r5, 4;
	add.s64 	%rd19, %rd17, %rd18;
	st.global.f32 	[%rd19], %f96;
$L__BB29_22:
	ret;

}
	// .globl	_Z12reg_pipelineILi3ELi3EEvPfS0_i
.visible .entry _Z12reg_pipelineILi3ELi3EEvPfS0_i(
	.param .u64 .ptr .align 1 _Z12reg_pipelineILi3ELi3EEvPfS0_i_param_0,
	.param .u64 .ptr .align 1 _Z12reg_pipelineILi3ELi3EEvPfS0_i_param_1,
	.param .u32 _Z12reg_pipelineILi3ELi3EEvPfS0_i_param_2
)
{
	.local .align 4 .b8 	__local_depot30[12];
	.reg .b64 	%SP;
	.reg .b64 	%SPL;
	.reg .pred 	%p<15>;
	.reg .b32 	%r<78>;
	.reg .b32 	%f<76>;
	.reg .b64 	%rd<69>;

	mov.u64 	%SPL, __local_depot30;
	ld.param.u64 	%rd22, [_Z12reg_pipelineILi3ELi3EEvPfS0_i_param_0];
	ld.param.u32 	%r29, [_Z12reg_pipelineILi3ELi3EEvPfS0_i_param_2];
	cvta.to.global.u64 	%rd1, %rd22;
	add.u64 	%rd2, %SPL, 0;
	mov.u32 	%r1, %tid.x;
	mov.u32 	%r30, %ctaid.x;
	mov.u32 	%r2, %nctaid.x;
	shl.b32 	%r3, %r30, 8;
	add.s32 	%r73, %r3, %r1;
	setp.lt.s32 	%p1, %r73, %r29;
	@%p1 bra 	$L__BB30_1;
	bra.uni 	$L__BB30_2;
$L__BB30_1:
	mul.wide.s32 	%rd25, %r73, 4;
	add.s64 	%rd26, %rd1, %rd25;
	ld.global.nc.f32 	%f10, [%rd26];
	st.local.f32 	[%rd2], %f10;
$L__BB30_2:
	ld.param.u32 	%r62, [_Z12reg_pipelineILi3ELi3EEvPfS0_i_param_2];
	shl.b32 	%r10, %r2, 8;
	add.s32 	%r11, %r73, %r10;
	setp.ge.s32 	%p2, %r11, %r62;
	@%p2 bra 	$L__BB30_4;
	mul.wide.s32 	%rd27, %r11, 4;
	add.s64 	%rd28, %rd1, %rd27;
	ld.global.nc.f32 	%f11, [%rd28];
	st.local.f32 	[%rd2+4], %f11;
$L__BB30_4:
	ld.param.u32 	%r63, [_Z12reg_pipelineILi3ELi3EEvPfS0_i_param_2];
	shl.b32 	%r31, %r2, 9;
	add.s32 	%r12, %r73, %r31;
	setp.ge.s32 	%p3, %r12, %r63;
	@%p3 bra 	$L__BB30_6;
	mul.wide.s32 	%rd29, %r12, 4;
	add.s64 	%rd30, %rd1, %rd29;
	ld.global.nc.f32 	%f12, [%rd30];
	st.local.f32 	[%rd2+8], %f12;
$L__BB30_6:
	ld.param.u32 	%r64, [_Z12reg_pipelineILi3ELi3EEvPfS0_i_param_2];
	add.s32 	%r32, %r10, %r64;
	add.s32 	%r33, %r32, -1;
	div.s32 	%r13, %r33, %r10;
	setp.gt.s32 	%p4, %r13, 0;
	mov.f32 	%f75, 0f00000000;
	@%p4 bra 	$L__BB30_7;
	bra.uni 	$L__BB30_22;
$L__BB30_7:
	add.s32 	%r35, %r13, 2;
	max.s32 	%r5, %r35, 3;
	setp.lt.s32 	%p5, %r35, 4;
	mov.f32 	%f75, 0f00000000;
	mov.b32 	%r77, 3;
	@%p5 bra 	$L__BB30_19;
	and.b32  	%r37, %r5, 2147483646;
	neg.s32 	%r76, %r37;
	add.s64 	%rd68, %rd2, 4;
	add.s64 	%rd66, %rd2, 16;
	add.s64 	%rd62, %rd2, 12;
	add.s32 	%r38, %r1, %r10;
	add.s32 	%r74, %r38, %r3;
	shl.b32 	%r39, %r2, 10;
	or.b32  	%r40, %r1, %r39;
	add.s32 	%r72, %r40, %r3;
	mad.lo.s32 	%r41, %r2, 768, %r1;
	add.s32 	%r71, %r41, %r3;
	mov.f32 	%f75, 0f00000000;
	mov.b32 	%r75, 2;
	mov.b64 	%rd67, 1;
	mov.b64 	%rd65, 4;
	mov.b64 	%rd63, 0;
	mov.b64 	%rd61, 3;
	mov.u64 	%rd64, %rd2;
$L__BB30_9:
	ld.param.u32 	%r65, [_Z12reg_pipelineILi3ELi3EEvPfS0_i_param_2];
	setp.ge.s32 	%p6, %r73, %r65;
	@%p6 bra 	$L__BB30_11;
	mul.hi.u64 	%rd35, %rd63, -6148914691236517205;
	shr.u64 	%rd36, %rd35, 1;
	mad.lo.s64 	%rd37, %rd36, -12, %rd64;
	ld.local.f32 	%f17, [%rd37];
	fma.rn.f32 	%f18, %f17, %f17, %f17;
	add.f32 	%f19, %f18, 0f00000000;
	add.f32 	%f20, %f17, %f19;
	mul.f32 	%f21, %f19, %f19;
	fma.rn.f32 	%f22, %f17, %f17, %f21;
	div.rn.f32 	%f23, %f20, %f22;
	add.f32 	%f24, %f17, %f23;
	fma.rn.f32 	%f25, %f24, %f24, %f24;
	add.f32 	%f26, %f19, %f25;
	add.f32 	%f27, %f24, %f26;
	mul.f32 	%f28, %f26, %f26;
	fma.rn.f32 	%f29, %f24, %f24, %f28;
	div.rn.f32 	%f30, %f27, %f29;
	add.f32 	%f31, %f24, %f30;
	fma.rn.f32 	%f32, %f31, %f31, %f31;
	add.f32 	%f33, %f26, %f32;
	add.f32 	%f75, %f75, %f33;
$L__BB30_11:
	ld.param.u32 	%r66, [_Z12reg_pipelineILi3ELi3EEvPfS0_i_param_2];
	setp.ge.s32 	%p7, %r71, %r66;
	@%p7 bra 	$L__BB30_13;
	ld.param.u64 	%rd58, [_Z12reg_pipelineILi3ELi3EEvPfS0_i_param_0];
	cvta.to.global.u64 	%rd38, %rd58;
	mul.wide.s32 	%rd39, %r71, 4;
	add.s64 	%rd40, %rd38, %rd39;
	ld.global.nc.f32 	%f34, [%rd40];
	mul.hi.u64 	%rd41, %rd61, -6148914691236517205;
	shr.u64 	%rd42, %rd41, 1;
	mad.lo.s64 	%rd43, %rd42, -12, %rd62;
	st.local.f32 	[%rd43], %f34;
$L__BB30_13:
	ld.param.u32 	%r67, [_Z12reg_pipelineILi3ELi3EEvPfS0_i_param_2];
	setp.ge.s32 	%p8, %r74, %r67;
	@%p8 bra 	$L__BB30_15;
	mul.hi.u64 	%rd44, %rd67, -6148914691236517205;
	shr.u64 	%rd45, %rd44, 1;
	mad.lo.s64 	%rd46, %rd45, -12, %rd68;
	ld.local.f32 	%f35, [%rd46];
	fma.rn.f32 	%f36, %f35, %f35, %f35;
	add.f32 	%f37, %f36, 0f00000000;
	add.f32 	%f38, %f35, %f37;
	mul.f32 	%f39, %f37, %f37;
	fma.rn.f32 	%f40, %f35, %f35, %f39;
	div.rn.f32 	%f41, %f38, %f40;
	add.f32 	%f42, %f35, %f41;
	fma.rn.f32 	%f43, %f42, %f42, %f42;
	add.f32 	%f44, %f37, %f43;
	add.f32 	%f45, %f42, %f44;
	mul.f32 	%f46, %f44, %f44;
	fma.rn.f32 	%f47, %f42, %f42, %f46;
	div.rn.f32 	%f48, %f45, %f47;
	add.f32 	%f49, %f42, %f48;
	fma.rn.f32 	%f50, %f49, %f49, %f49;
	add.f32 	%f51, %f44, %f50;
	add.f32 	%f75, %f75, %f51;
$L__BB30_15:
	ld.param.u32 	%r68, [_Z12reg_pipelineILi3ELi3EEvPfS0_i_param_2];
	setp.ge.s32 	%p9, %r72, %r68;
	@%p9 bra 	$L__BB30_17;
	ld.param.u64 	%rd59, [_Z12reg_pipelineILi3ELi3EEvPfS0_i_param_0];
	cvta.to.global.u64 	%rd47, %rd59;
	mul.wide.s32 	%rd48, %r72, 4;
	add.s64 	%rd49, %rd47, %rd48;
	ld.global.nc.f32 	%f52, [%rd49];
	mul.hi.u64 	%rd50, %rd65, -6148914691236517205;
	shr.u64 	%rd51, %rd50, 1;
	mad.lo.s64 	%rd52, %rd51, -12, %rd66;
	st.local.f32 	[%rd52], %f52;
$L__BB30_17:
	add.s32 	%r76, %r76, 2;
	add.s32 	%r75, %r75, 2;
	add.s64 	%rd68, %rd68, 8;
	add.s64 	%rd67, %rd67, 2;
	add.s64 	%rd66, %rd66, 8;
	add.s64 	%rd65, %rd65, 2;
	add.s64 	%rd64, %rd64, 8;
	add.s64 	%rd63, %rd63, 2;
	add.s64 	%rd62, %rd62, 8;
	add.s64 	%rd61, %rd61, 2;
	mov.u32 	%r42, %nctaid.x;
	shl.b32 	%r43, %r42, 9;
	add.s32 	%r74, %r74, %r43;
	add.s32 	%r73, %r73, %r43;
	add.s32 	%r72, %r72, %r43;
	add.s32 	%r71, %r71, %r43;
	setp.ne.s32 	%p10, %r76, -2;
	@%p10 bra 	$L__BB30_9;
	add.s32 	%r77, %r75, 1;
$L__BB30_19:
	and.b32  	%r44, %r5, 1;
	setp.eq.b32 	%p11, %r44, 1;
	not.pred 	%p12, %p11;
	@%p12 bra 	$L__BB30_22;
	ld.param.u32 	%r69, [_Z12reg_pipelineILi3ELi3EEvPfS0_i_param_2];
	add.s32 	%r45, %r77, 16777213;
	mov.u32 	%r46, %nctaid.x;
	mul.lo.s32 	%r47, %r45, %r46;
	shl.b32 	%r48, %r47, 8;
	mov.u32 	%r49, %ctaid.x;
	shl.b32 	%r50, %r49, 8;
	mov.u32 	%r51, %tid.x;
	add.s32 	%r52, %r50, %r51;
	add.s32 	%r53, %r52, %r48;
	setp.ge.s32 	%p13, %r53, %r69;
	@%p13 bra 	$L__BB30_22;
	add.s32 	%r54, %r77, -3;
	mul.hi.u32 	%r55, %r54, -1431655765;
	shr.u32 	%r56, %r55, 1;
	mul.lo.s32 	%r57, %r56, 3;
	sub.s32 	%r58, %r54, %r57;
	mul.wide.u32 	%rd53, %r58, 4;
	add.s64 	%rd54, %rd2, %rd53;
	ld.local.f32 	%f53, [%rd54];
	fma.rn.f32 	%f54, %f53, %f53, %f53;
	add.f32 	%f55, %f54, 0f00000000;
	add.f32 	%f56, %f53, %f55;
	mul.f32 	%f57, %f55, %f55;
	fma.rn.f32 	%f58, %f53, %f53, %f57;
	div.rn.f32 	%f59, %f56, %f58;
	add.f32 	%f60, %f53, %f59;
	fma.rn.f32 	%f61, %f60, %f60, %f60;
	add.f32 	%f62, %f55, %f61;
	add.f32 	%f63, %f60, %f62;
	mul.f32 	%f64, %f62, %f62;
	fma.rn.f32 	%f65, %f60, %f60, %f64;
	div.rn.f32 	%f66, %f63, %f65;
	add.f32 	%f67, %f60, %f66;
	fma.rn.f32 	%f68, %f67, %f67, %f67;
	add.f32 	%f69, %f62, %f68;
	add.f32 	%f75, %f75, %f69;
$L__BB30_22:
	ld.param.u32 	%r70, [_Z12reg_pipelineILi3ELi3EEvPfS0_i_param_2];
	mov.u32 	%r59, %ctaid.x;
	shl.b32 	%r60, %r59, 8;
	mov.u32 	%r61, %tid.x;
	add.s32 	%r28, %r60, %r61;
	setp.ge.s32 	%p14, %r28, %r70;
	@%p14 bra 	$L__BB30_24;
	ld.param.u64 	%rd60, [_Z12reg_pipelineILi3ELi3EEvPfS0_i_param_1];
	cvta.to.global.u64 	%rd55, %rd60;
	mul.wide.s32 	%rd56, %r28, 4;
	add.s64 	%rd57, %rd55, %rd56;
	st.global.f32 	[%rd57], %f75;
$L__BB30_24:
	ret;

}
	// .globl	_Z12reg_pipelineILi4ELi3EEvPfS0_i
.visible .entry _Z12reg_pipelineILi4ELi3EEvPfS0_i(
	.param .u64 .ptr .align 1 _Z12reg_pipelineILi4ELi3EEvPfS0_i_param_0,
	.param .u64 .ptr .align 1 _Z12reg_pipelineILi4ELi3EEvPfS0_i_param_1,
	.param .u32 _Z12reg_pipelineILi4ELi3EEvPfS0_i_param_2
)
{
	.local .align 16 .b8 	__local_depot31[16];
	.reg .b64 	%SP;
	.reg .b64 	%SPL;
	.reg .pred 	%p<16>;
	.reg .b32 	%r<62>;
	.reg .b32 	%f<77>;
	.reg .b64 	%rd<30>;

	mov.u64 	%SPL, __local_depot31;
	ld.param.u64 	%rd6, [_Z12reg_pipelineILi4ELi3EEvPfS0_i_param_0];
	ld.param.u64 	%rd5, [_Z12reg_pipelineILi4ELi3EEvPfS0_i_param_1];
	ld.param.u32 	%r31, [_Z12reg_pipelineILi4ELi3EEvPfS0_i_param_2];
	cvta.to.global.u64 	%rd1, %rd6;
	add.u64 	%rd2, %SPL, 0;
	mov.u32 	%r1, %tid.x;
	mov.u32 	%r2, %ctaid.x;
	mov.u32 	%r3, %nctaid.x;
	shl.b32 	%r4, %r2, 8;
	add.s32 	%r5, %r4, %r1;
	setp.lt.s32 	%p1, %r5, %r31;
	@%p1 bra 	$L__BB31_1;
	bra.uni 	$L__BB31_2;
$L__BB31_1:
	mul.wide.s32 	%rd8, %r5, 4;
	add.s64 	%rd9, %rd1, %rd8;
	ld.global.nc.f32 	%f10, [%rd9];
	st.local.f32 	[%rd2], %f10;
$L__BB31_2:
	shl.b32 	%r11, %r3, 8;
	add.s32 	%r12, %r5, %r11;
	setp.ge.s32 	%p2, %r12, %r31;
	@%p2 bra 	$L__BB31_4;
	mul.wide.s32 	%rd10, %r12, 4;
	add.s64 	%rd11, %rd1, %rd10;
	ld.global.nc.f32 	%f11, [%rd11];
	st.local.f32 	[%rd2+4], %f11;
$L__BB31_4:
	shl.b32 	%r13, %r3, 9;
	add.s32 	%r14, %r5, %r13;
	setp.ge.s32 	%p3, %r14, %r31;
	@%p3 bra 	$L__BB31_6;
	mul.wide.s32 	%rd12, %r14, 4;
	add.s64 	%rd13, %rd1, %rd12;
	ld.global.nc.f32 	%f12, [%rd13];
	st.local.f32 	[%rd2+8], %f12;
$L__BB31_6:
	add.s32 	%r32, %r3, %r2;
	shl.b32 	%r33, %r32, 8;
	add.s32 	%r34, %r13, %r33;
	add.s32 	%r15, %r34, %r1;
	setp.ge.s32 	%p4, %r15, %r31;
	@%p4 bra 	$L__BB31_8;
	mul.wide.s32 	%rd14, %r15, 4;
	add.s64 	%rd15, %rd1, %rd14;
	ld.global.nc.f32 	%f13, [%rd15];
	st.local.f32 	[%rd2+12], %f13;
$L__BB31_8:
	add.s32 	%r35, %r11, %r31;
	add.s32 	%r36, %r35, -1;
	div.s32 	%r16, %r36, %r11;
	setp.gt.s32 	%p5, %r16, 0;
	mov.f32 	%f76, 0f00000000;
	@%p5 bra 	$L__BB31_9;
	bra.uni 	$L__BB31_24;
$L__BB31_9:
	add.s32 	%r38, %r16, 3;
	max.s32 	%r39, %r38, 4;
	add.s32 	%r6, %r39, -3;
	setp.lt.s32 	%p6, %r38, 5;
	mov.f32 	%f76, 0f00000000;
	mov.b32 	%r61, 4;
	@%p6 bra 	$L__BB31_21;
	and.b32  	%r41, %r6, -2;
	neg.s32 	%r60, %r41;
	add.s32 	%r42, %r1, %r11;
	add.s32 	%r58, %r42, %r4;
	mad.lo.s32 	%r43, %r3, 1280, %r1;
	add.s32 	%r57, %r43, %r4;
	shl.b32 	%r44, %r3, 10;
	or.b32  	%r45, %r1, %r44;
	add.s32 	%r56, %r45, %r4;
	mov.f32 	%f76, 0f00000000;
	mov.b32 	%r59, 5;
	mov.u32 	%r55, %r5;
$L__BB31_11:
	shl.b32 	%r46, %r59, 2;
	setp.ge.s32 	%p7, %r55, %r31;
	add.s32 	%r47, %r46, -4;
	cvt.u64.u32 	%rd16, %r47;
	and.b64  	%rd17, %rd16, 8;
	add.s64 	%rd3, %rd2, %rd17;
	@%p7 bra 	$L__BB31_13;
	ld.local.f32 	%f18, [%rd3];
	fma.rn.f32 	%f19, %f18, %f18, %f18;
	add.f32 	%f20, %f19, 0f00000000;
	add.f32 	%f21, %f18, %f20;
	mul.f32 	%f22, %f20, %f20;
	fma.rn.f32 	%f23, %f18, %f18, %f22;
	div.rn.f32 	%f24, %f21, %f23;
	add.f32 	%f25, %f18, %f24;
	fma.rn.f32 	%f26, %f25, %f25, %f25;
	add.f32 	%f27, %f20, %f26;
	add.f32 	%f28, %f25, %f27;
	mul.f32 	%f29, %f27, %f27;
	fma.rn.f32 	%f30, %f25, %f25, %f29;
	div.rn.f32 	%f31, %f28, %f30;
	add.f32 	%f32, %f25, %f31;
	fma.rn.f32 	%f33, %f32, %f32, %f32;
	add.f32 	%f34, %f27, %f33;
	add.f32 	%f76, %f76, %f34;
$L__BB31_13:
	setp.ge.s32 	%p8, %r56, %r31;
	@%p8 bra 	$L__BB31_15;
	mul.wide.s32 	%rd18, %r56, 4;
	add.s64 	%rd19, %rd1, %rd18;
	ld.global.nc.f32 	%f35, [%rd19];
	st.local.f32 	[%rd3], %f35;
$L__BB31_15:
	setp.ge.s32 	%p9, %r58, %r31;
	cvt.u64.u32 	%rd20, %r46;
	and.b64  	%rd21, %rd20, 12;
	add.s64 	%rd4, %rd2, %rd21;
	@%p9 bra 	$L__BB31_17;
	ld.local.f32 	%f36, [%rd4];
	fma.rn.f32 	%f37, %f36, %f36, %f36;
	add.f32 	%f38, %f37, 0f00000000;
	add.f32 	%f39, %f36, %f38;
	mul.f32 	%f40, %f38, %f38;
	fma.rn.f32 	%f41, %f36, %f36, %f40;
	div.rn.f32 	%f42, %f39, %f41;
	add.f32 	%f43, %f36, %f42;
	fma.rn.f32 	%f44, %f43, %f43, %f43;
	add.f32 	%f45, %f38, %f44;
	add.f32 	%f46, %f43, %f45;
	mul.f32 	%f47, %f45, %f45;
	fma.rn.f32 	%f48, %f43, %f43, %f47;
	div.rn.f32 	%f49, %f46, %f48;
	add.f32 	%f50, %f43, %f49;
	fma.rn.f32 	%f51, %f50, %f50, %f50;
	add.f32 	%f52, %f45, %f51;
	add.f32 	%f76, %f76, %f52;
$L__BB31_17:
	setp.ge.s32 	%p10, %r57, %r31;
	@%p10 bra 	$L__BB31_19;
	mul.wide.s32 	%rd22, %r57, 4;
	add.s64 	%rd23, %rd1, %rd22;
	ld.global.nc.f32 	%f53, [%rd23];
	st.local.f32 	[%rd4], %f53;
$L__BB31_19:
	add.s32 	%r60, %r60, 2;
	add.s32 	%r59, %r59, 2;
	add.s32 	%r58, %r58, %r13;
	add.s32 	%r57, %r57, %r13;
	add.s32 	%r56, %r56, %r13;
	add.s32 	%r55, %r55, %r13;
	setp.ne.s32 	%p11, %r60, 0;
	@%p11 bra 	$L__BB31_11;
	add.s32 	%r61, %r59, -1;
$L__BB31_21:
	and.b32  	%r49, %r6, 1;
	setp.eq.b32 	%p12, %r49, 1;
	not.pred 	%p13, %p12;
	@%p13 bra 	$L__BB31_24;
	add.s32 	%r50, %r61, 16777212;
	mul.lo.s32 	%r51, %r50, %r3;
	shl.b32 	%r52, %r51, 8;
	add.s32 	%r53, %r5, %r52;
	setp.ge.s32 	%p14, %r53, %r31;
	@%p14 bra 	$L__BB31_24;
	shl.b32 	%r54, %r61, 2;
	cvt.u64.u32 	%rd24, %r54;
	and.b64  	%rd25, %rd24, 12;
	add.s64 	%rd26, %rd2, %rd25;
	ld.local.f32 	%f54, [%rd26];
	fma.rn.f32 	%f55, %f54, %f54, %f54;
	add.f32 	%f56, %f55, 0f00000000;
	add.f32 	%f57, %f54, %f56;
	mul.f32 	%f58, %f56, %f56;
	fma.rn.f32 	%f59, %f54, %f54, %f58;
	div.rn.f32 	%f60, %f57, %f59;
	add.f32 	%f61, %f54, %f60;
	fma.rn.f32 	%f62, %f61, %f61, %f61;
	add.f32 	%f63, %f56, %f62;
	add.f32 	%f64, %f61, %f63;
	mul.f32 	%f65, %f63, %f63;
	fma.rn.f32 	%f66, %f61, %f61, %f65;
	div.rn.f32 	%f67, %f64, %f66;
	add.f32 	%f68, %f61, %f67;
	fma.rn.f32 	%f69, %f68, %f68, %f68;
	add.f32 	%f70, %f63, %f69;
	add.f32 	%f76, %f76, %f70;
$L__BB31_24:
	setp.ge.s32 	%p15, %r5, %r31;
	@%p15 bra 	$L__BB31_26;
	cvta.to.global.u64 	%rd27, %rd5;
	mul.wide.s32 	%rd28, %r5, 4;
	add.s64 	%rd29, %rd27, %rd28;
	st.global.f32 	[%rd29], %f76;
$L__BB31_26:
	ret;

}
	// .globl	_Z15shared_pipelineILi2ELi3EEvPfS0_i
.visible .entry _Z15shared_pipelineILi2ELi3EEvPfS0_i(
	.param .u64 .ptr .align 1 _Z15shared_pipelineILi2ELi3EEvPfS0_i_param_0,
	.param .u64 .ptr .align 1 _Z15shared_pipelineILi2ELi3EEvPfS0_i_param_1,
	.param .u32 _Z15shared_pipelineILi2ELi3EEvPfS0_i_param_2
)
{
	.reg .pred 	%p<15>;
	.reg .b32 	%r<64>;
	.reg .b32 	%f<73>;
	.reg .b64 	%rd<17>;
	// demoted variable
	.shared .align 16 .b8 _ZZ15shared_pipelineILi2ELi3EEvPfS0_iE1d[2048];
	ld.param.u64 	%rd3, [_Z15shared_pipelineILi2ELi3EEvPfS0_i_param_0];
	ld.param.u64 	%rd2, [_Z15shared_pipelineILi2ELi3EEvPfS0_i_param_1];
	ld.param.u32 	%r32, [_Z15shared_pipelineILi2ELi3EEvPfS0_i_param_2];
	mov.u32 	%r1, %tid.x;
	mov.u32 	%r2, %ctaid.x;
	mov.u32 	%r3, %nctaid.x;
	shl.b32 	%r33, %r1, 2;
	mov.u32 	%r34, _ZZ15shared_pipelineILi2ELi3EEvPfS0_iE1d;
	add.s32 	%r4, %r34, %r33;
	cvta.to.global.u64 	%rd1, %rd3;
	shl.b32 	%r5, %r2, 8;
	add.s32 	%r6, %r5, %r1;
	setp.lt.s32 	%p1, %r6, %r32;
	@%p1 bra 	$L__BB32_1;
	bra.uni 	$L__BB32_2;
$L__BB32_1:
	mul.wide.s32 	%rd5, %r6, 4;
	add.s64 	%rd4, %rd1, %rd5;
	// begin inline asm
	cp.async.ca.shared.global [%r4], [%rd4], 4, 4;
	// end inline asm
$L__BB32_2:
	// begin inline asm
	cp.async.commit_group;
	// end inline asm
	add.s32 	%r36, %r2, %r3;
	shl.b32 	%r37, %r36, 8;
	add.s32 	%r13, %r37, %r1;
	setp.ge.s32 	%p2, %r13, %r32;
	@%p2 bra 	$L__BB32_4;
	add.s32 	%r38, %r4, 1024;
	mul.wide.s32 	%rd7, %r13, 4;
	add.s64 	%rd6, %rd1, %rd7;
	// begin inline asm
	cp.async.ca.shared.global [%r38], [%rd6], 4, 4;
	// end inline asm
$L__BB32_4:
	// begin inline asm
	cp.async.commit_group;
	// end inline asm
	shl.b32 	%r14, %r3, 8;
	add.s32 	%r39, %r14, %r32;
	add.s32 	%r40, %r39, -1;
	div.s32 	%r15, %r40, %r14;
	setp.gt.s32 	%p3, %r15, 0;
	mov.f32 	%f72, 0f00000000;
	@%p3 bra 	$L__BB32_5;
	bra.uni 	$L__BB32_23;
$L__BB32_5:
	setp.eq.s32 	%p4, %r15, 1;
	mov.f32 	%f72, 0f00000000;
	mov.b32 	%r63, 2;
	@%p4 bra 	$L__BB32_17;
	add.s32 	%r7, %r4, 1024;
	and.b32  	%r43, %r15, 2147483646;
	neg.s32 	%r62, %r43;
	add.s32 	%r60, %r6, %r14;
	shl.b32 	%r10, %r3, 9;
	mad.lo.s32 	%r44, %r3, 768, %r1;
	add.s32 	%r59, %r44, %r5;
	add.s32 	%r45, %r1, %r10;
	add.s32 	%r58, %r45, %r5;
	mov.f32 	%f72, 0f00000000;
	mov.b32 	%r61, 0;
	mov.u32 	%r57, %r6;
$L__BB32_7:
	// begin inline asm
	cp.async.wait_group 1;
	// end inline asm
	setp.ge.s32 	%p5, %r57, %r32;
	@%p5 bra 	$L__BB32_9;
	ld.shared.f32 	%f15, [%r4];
	fma.rn.f32 	%f16, %f15, %f15, %f15;
	add.f32 	%f17, %f16, 0f00000000;
	add.f32 	%f18, %f15, %f17;
	mul.f32 	%f19, %f17, %f17;
	fma.rn.f32 	%f20, %f15, %f15, %f19;
	div.rn.f32 	%f21, %f18, %f20;
	add.f32 	%f22, %f15, %f21;
	fma.rn.f32 	%f23, %f22, %f22, %f22;
	add.f32 	%f24, %f17, %f23;
	add.f32 	%f25, %f22, %f24;
	mul.f32 	%f26, %f24, %f24;
	fma.rn.f32 	%f27, %f22, %f22, %f26;
	div.rn.f32 	%f28, %f25, %f27;
	add.f32 	%f29, %f22, %f28;
	fma.rn.f32 	%f30, %f29, %f29, %f29;
	add.f32 	%f31, %f24, %f30;
	add.f32 	%f72, %f72, %f31;
$L__BB32_9:
	setp.ge.s32 	%p6, %r58, %r32;
	@%p6 bra 	$L__BB32_11;
	mul.wide.s32 	%rd9, %r58, 4;
	add.s64 	%rd8, %rd1, %rd9;
	// begin inline asm
	cp.async.ca.shared.global [%r4], [%rd8], 4, 4;
	// end inline asm
$L__BB32_11:
	// begin inline asm
	cp.async.commit_group;
	// end inline asm
	// begin inline asm
	cp.async.wait_group 1;
	// end inline asm
	setp.ge.s32 	%p7, %r60, %r32;
	@%p7 bra 	$L__BB32_13;
	ld.shared.f32 	%f32, [%r7];
	fma.rn.f32 	%f33, %f32, %f32, %f32;
	add.f32 	%f34, %f33, 0f00000000;
	add.f32 	%f35, %f32, %f34;
	mul.f32 	%f36, %f34, %f34;
	fma.rn.f32 	%f37, %f32, %f32, %f36;
	div.rn.f32 	%f38, %f35, %f37;
	add.f32 	%f39, %f32, %f38;
	fma.rn.f32 	%f40, %f39, %f39, %f39;
	add.f32 	%f41, %f34, %f40;
	add.f32 	%f42, %f39, %f41;
	mul.f32 	%f43, %f41, %f41;
	fma.rn.f32 	%f44, %f39, %f39, %f43;
	div.rn.f32 	%f45, %f42, %f44;
	add.f32 	%f46, %f39, %f45;
	fma.rn.f32 	%f47, %f46, %f46, %f46;
	add.f32 	%f48, %f41, %f47;
	add.f32 	%f72, %f72, %f48;
$L__BB32_13:
	setp.ge.s32 	%p8, %r59, %r32;
	@%p8 bra 	$L__BB32_15;
	mul.wide.s32 	%rd11, %r59, 4;
	add.s64 	%rd10, %rd1, %rd11;
	// begin inline asm
	cp.async.ca.shared.global [%r7], [%rd10], 4, 4;
	// end inline asm
$L__BB32_15:
	// begin inline asm
	cp.async.commit_group;
	// end inline asm
	add.s32 	%r62, %r62, 2;
	add.s32 	%r61, %r61, 2;
	add.s32 	%r60, %r60, %r10;
	add.s32 	%r59, %r59, %r10;
	add.s32 	%r58, %r58, %r10;
	add.s32 	%r57, %r57, %r10;
	setp.ne.s32 	%p9, %r62, 0;
	@%p9 bra 	$L__BB32_7;
	add.s32 	%r63, %r61, 2;
$L__BB32_17:
	and.b32  	%r48, %r15, 1;
	setp.eq.b32 	%p10, %r48, 1;
	not.pred 	%p11, %p10;
	@%p11 bra 	$L__BB32_23;
	add.s32 	%r49, %r63, 16777214;
	mad.lo.s32 	%r50, %r49, %r3, %r2;
	shl.b32 	%r51, %r50, 8;
	add.s32 	%r52, %r51, %r1;
	shl.b32 	%r53, %r3, 9;
	add.s32 	%r30, %r52, %r53;
	// begin inline asm
	cp.async.wait_group 1;
	// end inline asm
	setp.ge.s32 	%p12, %r52, %r32;
	shl.b32 	%r54, %r63, 10;
	and.b32  	%r55, %r54, 1024;
	add.s32 	%r31, %r4, %r55;
	@%p12 bra 	$L__BB32_20;
	ld.shared.f32 	%f49, [%r31];
	fma.rn.f32 	%f50, %f49, %f49, %f49;
	add.f32 	%f51, %f50, 0f00000000;
	add.f32 	%f52, %f49, %f51;
	mul.f32 	%f53, %f51, %f51;
	fma.rn.f32 	%f54, %f49, %f49, %f53;
	div.rn.f32 	%f55, %f52, %f54;
	add.f32 	%f56, %f49, %f55;
	fma.rn.f32 	%f57, %f56, %f56, %f56;
	add.f32 	%f58, %f51, %f57;
	add.f32 	%f59, %f56, %f58;
	mul.f32 	%f60, %f58, %f58;
	fma.rn.f32 	%f61, %f56, %f56, %f60;
	div.rn.f32 	%f62, %f59, %f61;
	add.f32 	%f63, %f56, %f62;
	fma.rn.f32 	%f64, %f63, %f63, %f63;
	add.f32 	%f65, %f58, %f64;
	add.f32 	%f72, %f72, %f65;
$L__BB32_20:
	setp.ge.s32 	%p13, %r30, %r32;
	@%p13 bra 	$L__BB32_22;
	mul.wide.s32 	%rd13, %r30, 4;
	add.s64 	%rd12, %rd1, %rd13;
	// begin inline asm
	cp.async.ca.shared.global [%r31], [%rd12], 4, 4;
	// end inline asm
$L__BB32_22:
	// begin inline asm
	cp.async.commit_group;
	// end inline asm
$L__BB32_23:
	setp.ge.s32 	%p14, %r6, %r32;
	@%p14 bra 	$L__BB32_25;
	cvta.to.global.u64 	%rd14, %rd2;
	mul.wide.s32 	%rd15, %r6, 4;
	add.s64 	%rd16, %rd14, %rd15;
	st.global.f32 	[%rd16], %f72;
$L__BB32_25:
	ret;

}
	// .globl	_Z15shared_pipelineILi3ELi3EEvPfS0_i
.visible .entry _Z15shared_pipelineILi3ELi3EEvPfS0_i(
	.param .u64 .ptr .align 1 _Z15shared_pipelineILi3ELi3EEvPfS0_i_param_0,
	.param .u64 .ptr .align 1 _Z15shared_pipelineILi3ELi3EEvPfS0_i_param_1,
	.param .u32 _Z15shared_pipelineILi3ELi3EEvPfS0_i_param_2
)
{
	.reg .pred 	%p<16>;
	.reg .b32 	%r<123>;
	.reg .b32 	%f<73>;
	.reg .b64 	%rd<19>;
	// demoted variable
	.shared .align 16 .b8 _ZZ15shared_pipelineILi3ELi3EEvPfS0_iE1d[3072];
	ld.param.u64 	%rd3, [_Z15shared_pipelineILi3ELi3EEvPfS0_i_param_0];
	ld.param.u64 	%rd2, [_Z15shared_pipelineILi3ELi3EEvPfS0_i_param_1];
	ld.param.u32 	%r50, [_Z15shared_pipelineILi3ELi3EEvPfS0_i_param_2];
	mov.u32 	%r1, %tid.x;
	mov.u32 	%r51, %ctaid.x;
	mov.u32 	%r2, %nctaid.x;
	shl.b32 	%r52, %r1, 2;
	mov.u32 	%r53, _ZZ15shared_pipelineILi3ELi3EEvPfS0_iE1d;
	add.s32 	%r3, %r53, %r52;
	cvta.to.global.u64 	%rd1, %rd3;
	shl.b32 	%r4, %r51, 8;
	add.s32 	%r5, %r4, %r1;
	setp.lt.s32 	%p1, %r5, %r50;
	@%p1 bra 	$L__BB33_1;
	bra.uni 	$L__BB33_2;
$L__BB33_1:
	mul.wide.s32 	%rd5, %r5, 4;
	add.s64 	%rd4, %rd1, %rd5;
	// begin inline asm
	cp.async.ca.shared.global [%r3], [%rd4], 4, 4;
	// end inline asm
$L__BB33_2:
	// begin inline asm
	cp.async.commit_group;
	// end inline asm
	shl.b32 	%r14, %r2, 8;
	add.s32 	%r15, %r5, %r14;
	setp.ge.s32 	%p2, %r15, %r50;
	@%p2 bra 	$L__BB33_4;
	add.s32 	%r55, %r3, 1024;
	mul.wide.s32 	%rd7, %r15, 4;
	add.s64 	%rd6, %rd1, %rd7;
	// begin inline asm
	cp.async.ca.shared.global [%r55], [%rd6], 4, 4;
	// end inline asm
$L__BB33_4:
	// begin inline asm
	cp.async.commit_group;
	// end inline asm
	shl.b32 	%r16, %r2, 9;
	add.s32 	%r17, %r5, %r16;
	setp.ge.s32 	%p3, %r17, %r50;
	@%p3 bra 	$L__BB33_6;
	add.s32 	%r56, %r3, 2048;
	mul.wide.s32 	%rd9, %r17, 4;
	add.s64 	%rd8, %rd1, %rd9;
	// begin inline asm
	cp.async.ca.shared.global [%r56], [%rd8], 4, 4;
	// end inline asm
$L__BB33_6:
	// begin inline asm
	cp.async.commit_group;
	// end inline asm
	add.s32 	%r57, %r14, %r50;
	add.s32 	%r58, %r57, -1;
	div.s32 	%r18, %r58, %r14;
	setp.gt.s32 	%p4, %r18, 0;
	mov.f32 	%f72, 0f00000000;
	@%p4 bra 	$L__BB33_7;
	bra.uni 	$L__BB33_25;
$L__BB33_7:
	add.s32 	%r60, %r18, 2;
	max.s32 	%r6, %r60, 3;
	setp.lt.s32 	%p5, %r60, 4;
	mov.f32 	%f72, 0f00000000;
	mov.b32 	%r122, 3;
	@%p5 bra 	$L__BB33_19;
	and.b32  	%r66, %r6, 2147483646;
	neg.s32 	%r120, %r66;
	add.s32 	%r69, %r52, %r53;
	add.s32 	%r118, %r69, 1024;
	add.s32 	%r116, %r69, 4096;
	add.s32 	%r112, %r69, 3072;
	add.s32 	%r70, %r1, %r14;
	add.s32 	%r111, %r70, %r4;
	shl.b32 	%r71, %r2, 10;
	or.b32  	%r72, %r1, %r71;
	add.s32 	%r109, %r72, %r4;
	mad.lo.s32 	%r73, %r2, 768, %r1;
	add.s32 	%r108, %r73, %r4;
	mov.f32 	%f72, 0f00000000;
	mov.b32 	%r121, 3;
	mov.b32 	%r119, 2;
	mov.b32 	%r117, 1;
	mov.b32 	%r115, 4;
	mov.b32 	%r113, 0;
	mov.u32 	%r110, %r5;
	mov.u32 	%r114, %r3;
$L__BB33_9:
	// begin inline asm
	cp.async.wait_group 2;
	// end inline asm
	setp.ge.s32 	%p6, %r110, %r50;
	@%p6 bra 	$L__BB33_11;
	mul.hi.u32 	%r74, %r113, -1431655765;
	shr.u32 	%r75, %r74, 1;
	mad.lo.s32 	%r76, %r75, -3072, %r114;
	ld.shared.f32 	%f15, [%r76];
	fma.rn.f32 	%f16, %f15, %f15, %f15;
	add.f32 	%f17, %f16, 0f00000000;
	add.f32 	%f18, %f15, %f17;
	mul.f32 	%f19, %f17, %f17;
	fma.rn.f32 	%f20, %f15, %f15, %f19;
	div.rn.f32 	%f21, %f18, %f20;
	add.f32 	%f22, %f15, %f21;
	fma.rn.f32 	%f23, %f22, %f22, %f22;
	add.f32 	%f24, %f17, %f23;
	add.f32 	%f25, %f22, %f24;
	mul.f32 	%f26, %f24, %f24;
	fma.rn.f32 	%f27, %f22, %f22, %f26;
	div.rn.f32 	%f28, %f25, %f27;
	add.f32 	%f29, %f22, %f28;
	fma.rn.f32 	%f30, %f29, %f29, %f29;
	add.f32 	%f31, %f24, %f30;
	add.f32 	%f72, %f72, %f31;
$L__BB33_11:
	setp.ge.s32 	%p7, %r108, %r50;
	@%p7 bra 	$L__BB33_13;
	mul.wide.s32 	%rd11, %r108, 4;
	add.s64 	%rd10, %rd1, %rd11;
	mul.hi.u32 	%r78, %r121, -1431655765;
	shr.u32 	%r79, %r78, 1;
	mul.lo.s32 	%r80, %r79, 3072;
	sub.s32 	%r77, %r112, %r80;
	// begin inline asm
	cp.async.ca.shared.global [%r77], [%rd10], 4, 4;
	// end inline asm
$L__BB33_13:
	// begin inline asm
	cp.async.commit_group;
	// end inline asm
	// begin inline asm
	cp.async.wait_group 2;
	// end inline asm
	setp.ge.s32 	%p8, %r111, %r50;
	@%p8 bra 	$L__BB33_15;
	mul.hi.u32 	%r81, %r117, -1431655765;
	shr.u32 	%r82, %r81, 1;
	mad.lo.s32 	%r83, %r82, -3072, %r118;
	ld.shared.f32 	%f32, [%r83];
	fma.rn.f32 	%f33, %f32, %f32, %f32;
	add.f32 	%f34, %f33, 0f00000000;
	add.f32 	%f35, %f32, %f34;
	mul.f32 	%f36, %f34, %f34;
	fma.rn.f32 	%f37, %f32, %f32, %f36;
	div.rn.f32 	%f38, %f35, %f37;
	add.f32 	%f39, %f32, %f38;
	fma.rn.f32 	%f40, %f39, %f39, %f39;
	add.f32 	%f41, %f34, %f40;
	add.f32 	%f42, %f39, %f41;
	mul.f32 	%f43, %f41, %f41;
	fma.rn.f32 	%f44, %f39, %f39, %f43;
	div.rn.f32 	%f45, %f42, %f44;
	add.f32 	%f46, %f39, %f45;
	fma.rn.f32 	%f47, %f46, %f46, %f46;
	add.f32 	%f48, %f41, %f47;
	add.f32 	%f72, %f72, %f48;
$L__BB33_15:
	setp.ge.s32 	%p9, %r109, %r50;
	@%p9 bra 	$L__BB33_17;
	mul.wide.s32 	%rd13, %r109, 4;
	add.s64 	%rd12, %rd1, %rd13;
	mul.hi.u32 	%r85, %r115, -1431655765;
	shr.u32 	%r86, %r85, 1;
	mul.lo.s32 	%r87, %r86, 3072;
	sub.s32 	%r84, %r116, %r87;
	// begin inline asm
	cp.async.ca.shared.global [%r84], [%rd12], 4, 4;
	// end inline asm
$L__BB33_17:
	// begin inline asm
	cp.async.commit_group;
	// end inline asm
	add.s32 	%r121, %r121, 2;
	add.s32 	%r120, %r120, 2;
	add.s32 	%r119, %r119, 2;
	add.s32 	%r118, %r118, 2048;
	add.s32 	%r117, %r117, 2;
	add.s32 	%r116, %r116, 2048;
	add.s32 	%r115, %r115, 2;
	add.s32 	%r114, %r114, 2048;
	add.s32 	%r113, %r113, 2;
	add.s32 	%r112, %r112, 2048;
	add.s32 	%r111, %r111, %r16;
	add.s32 	%r110, %r110, %r16;
	add.s32 	%r109, %r109, %r16;
	add.s32 	%r108, %r108, %r16;
	setp.ne.s32 	%p10, %r120, -2;
	@%p10 bra 	$L__BB33_9;
	add.s32 	%r122, %r119, 1;
$L__BB33_19:
	and.b32  	%r88, %r6, 1;
	setp.eq.b32 	%p11, %r88, 1;
	not.pred 	%p12, %p11;
	@%p12 bra 	$L__BB33_25;
	add.s32 	%r89, %r122, 16777213;
	mul.lo.s32 	%r90, %r89, %r2;
	shl.b32 	%r91, %r90, 8;
	add.s32 	%r92, %r5, %r91;
	mad.lo.s32 	%r93, %r2, 3, %r90;
	shl.b32 	%r94, %r93, 8;
	add.s32 	%r49, %r5, %r94;
	// begin inline asm
	cp.async.wait_group 2;
	// end inline asm
	setp.ge.s32 	%p13, %r92, %r50;
	@%p13 bra 	$L__BB33_22;
	add.s32 	%r95, %r122, -3;
	mul.hi.u32 	%r96, %r95, -1431655765;
	shr.u32 	%r97, %r96, 1;
	mul.lo.s32 	%r98, %r97, 3;
	sub.s32 	%r99, %r95, %r98;
	shl.b32 	%r100, %r99, 10;
	add.s32 	%r101, %r3, %r100;
	ld.shared.f32 	%f49, [%r101];
	fma.rn.f32 	%f50, %f49, %f49, %f49;
	add.f32 	%f51, %f50, 0f00000000;
	add.f32 	%f52, %f49, %f51;
	mul.f32 	%f53, %f51, %f51;
	fma.rn.f32 	%f54, %f49, %f49, %f53;
	div.rn.f32 	%f55, %f52, %f54;
	add.f32 	%f56, %f49, %f55;
	fma.rn.f32 	%f57, %f56, %f56, %f56;
	add.f32 	%f58, %f51, %f57;
	add.f32 	%f59, %f56, %f58;
	mul.f32 	%f60, %f58, %f58;
	fma.rn.f32 	%f61, %f56, %f56, %f60;
	div.rn.f32 	%f62, %f59, %f61;
	add.f32 	%f63, %f56, %f62;
	fma.rn.f32 	%f64, %f63, %f63, %f63;
	add.f32 	%f65, %f58, %f64;
	add.f32 	%f72, %f72, %f65;
$L__BB33_22:
	setp.ge.s32 	%p14, %r49, %r50;
	@%p14 bra 	$L__BB33_24;
	mul.hi.u32 	%r103, %r122, -1431655765;
	shr.u32 	%r104, %r103, 1;
	mul.lo.s32 	%r105, %r104, 3;
	sub.s32 	%r106, %r122, %r105;
	shl.b32 	%r107, %r106, 10;
	add.s32 	%r102, %r3, %r107;
	mul.wide.s32 	%rd15, %r49, 4;
	add.s64 	%rd14, %rd1, %rd15;
	// begin inline asm
	cp.async.ca.shared.global [%r102], [%rd14], 4, 4;
	// end inline asm
$L__BB33_24:
	// begin inline asm
	cp.async.commit_group;
	// end inline asm
$L__BB33_25:
	setp.ge.s32 	%p15, %r5, %r50;
	@%p15 bra 	$L__BB33_27;
	cvta.to.global.u64 	%rd16, %rd2;
	mul.wide.s32 	%rd17, %r5, 4;
	add.s64 	%rd18, %rd16, %rd17;
	st.global.f32 	[%rd18], %f72;
$L__BB33_27:
	ret;

}
	// .globl	_Z15shared_pipelineILi4ELi3EEvPfS0_i
.visible .entry _Z15shared_pipelineILi4ELi3EEvPfS0_i(
	.param .u64 .ptr .align 1 _Z15shared_pipelineILi4ELi3EEvPfS0_i_param_0,
	.param .u64 .ptr .align 1 _Z15shared_pipelineILi4ELi3EEvPfS0_i_param_1,
	.param .u32 _Z15shared_pipelineILi4ELi3EEvPfS0_i_param_2
)
{
	.reg .pred 	%p<17>;
	.reg .b32 	%r<80>;
	.reg .b32 	%f<73>;
	.reg .b64 	%rd<21>;
	// demoted variable
	.shared .align 16 .b8 _ZZ15shared_pipelineILi4ELi3EEvPfS0_iE1d[4096];
	ld.param.u64 	%rd3, [_Z15shared_pipelineILi4ELi3EEvPfS0_i_param_0];
	ld.param.u64 	%rd2, [_Z15shared_pipelineILi4ELi3EEvPfS0_i_param_1];
	ld.param.u32 	%r36, [_Z15shared_pipelineILi4ELi3EEvPfS0_i_param_2];
	mov.u32 	%r1, %tid.x;
	mov.u32 	%r2, %ctaid.x;
	mov.u32 	%r3, %nctaid.x;
	shl.b32 	%r37, %r1, 2;
	mov.u32 	%r38, _ZZ15shared_pipelineILi4ELi3EEvPfS0_iE1d;
	add.s32 	%r4, %r38, %r37;
	cvta.to.global.u64 	%rd1, %rd3;
	shl.b32 	%r5, %r2, 8;
	add.s32 	%r6, %r5, %r1;
	setp.lt.s32 	%p1, %r6, %r36;
	@%p1 bra 	$L__BB34_1;
	bra.uni 	$L__BB34_2;
$L__BB34_1:
	mul.wide.s32 	%rd5, %r6, 4;
	add.s64 	%rd4, %rd1, %rd5;
	// begin inline asm
	cp.async.ca.shared.global [%r4], [%rd4], 4, 4;
	// end inline asm
$L__BB34_2:
	// begin inline asm
	cp.async.commit_group;
	// end inline asm
	shl.b32 	%r12, %r3, 8;
	add.s32 	%r13, %r6, %r12;
	setp.ge.s32 	%p2, %r13, %r36;
	@%p2 bra 	$L__BB34_4;
	add.s32 	%r40, %r4, 1024;
	mul.wide.s32 	%rd7, %r13, 4;
	add.s64 	%rd6, %rd1, %rd7;
	// begin inline asm
	cp.async.ca.shared.global [%r40], [%rd6], 4, 4;
	// end inline asm
$L__BB34_4:
	// begin inline asm
	cp.async.commit_group;
	// end inline asm
	shl.b32 	%r14, %r3, 9;
	add.s32 	%r15, %r6, %r14;
	setp.ge.s32 	%p3, %r15, %r36;
	@%p3 bra 	$L__BB34_6;
	add.s32 	%r41, %r4, 2048;
	mul.wide.s32 	%rd9, %r15, 4;
	add.s64 	%rd8, %rd1, %rd9;
	// begin inline asm
	cp.async.ca.shared.global [%r41], [%rd8], 4, 4;
	// end inline asm
$L__BB34_6:
	// begin inline asm
	cp.async.commit_group;
	// end inline asm
	add.s32 	%r42, %r3, %r2;
	shl.b32 	%r43, %r42, 8;
	add.s32 	%r44, %r14, %r43;
	add.s32 	%r16, %r44, %r1;
	setp.ge.s32 	%p4, %r16, %r36;
	@%p4 bra 	$L__BB34_8;
	add.s32 	%r45, %r4, 3072;
	mul.wide.s32 	%rd11, %r16, 4;
	add.s64 	%rd10, %rd1, %rd11;
	// begin inline asm
	cp.async.ca.shared.global [%r45], [%rd10], 4, 4;
	// end inline asm
$L__BB34_8:
	// begin inline asm
	cp.async.commit_group;
	// end inline asm
	add.s32 	%r46, %r12, %r36;
	add.s32 	%r47, %r46, -1;
	div.s32 	%r17, %r47, %r12;
	setp.gt.s32 	%p5, %r17, 0;
	mov.f32 	%f72, 0f00000000;
	@%p5 bra 	$L__BB34_9;
	bra.uni 	$L__BB34_27;
$L__BB34_9:
	add.s32 	%r49, %r17, 3;
	max.s32 	%r50, %r49, 4;
	add.s32 	%r7, %r50, -3;
	setp.lt.s32 	%p6, %r49, 5;
	mov.f32 	%f72, 0f00000000;
	mov.b32 	%r79, 4;
	@%p6 bra 	$L__BB34_21;
	and.b32  	%r52, %r7, -2;
	neg.s32 	%r78, %r52;
	add.s32 	%r53, %r1, %r12;
	add.s32 	%r76, %r53, %r5;
	mad.lo.s32 	%r54, %r3, 1280, %r1;
	add.s32 	%r75, %r54, %r5;
	shl.b32 	%r55, %r3, 10;
	or.b32  	%r56, %r1, %r55;
	add.s32 	%r74, %r56, %r5;
	mov.f32 	%f72, 0f00000000;
	mov.b32 	%r77, 5;
	mov.u32 	%r73, %r6;
$L__BB34_11:
	shl.b32 	%r57, %r77, 10;
	// begin inline asm
	cp.async.wait_group 3;
	// end inline asm
	setp.ge.s32 	%p7, %r73, %r36;
	add.s32 	%r58, %r57, -1024;
	and.b32  	%r59, %r58, 2048;
	add.s32 	%r24, %r4, %r59;
	@%p7 bra 	$L__BB34_13;
	ld.shared.f32 	%f15, [%r24];
	fma.rn.f32 	%f16, %f15, %f15, %f15;
	add.f32 	%f17, %f16, 0f00000000;
	add.f32 	%f18, %f15, %f17;
	mul.f32 	%f19, %f17, %f17;
	fma.rn.f32 	%f20, %f15, %f15, %f19;
	div.rn.f32 	%f21, %f18, %f20;
	add.f32 	%f22, %f15, %f21;
	fma.rn.f32 	%f23, %f22, %f22, %f22;
	add.f32 	%f24, %f17, %f23;
	add.f32 	%f25, %f22, %f24;
	mul.f32 	%f26, %f24, %f24;
	fma.rn.f32 	%f27, %f22, %f22, %f26;
	div.rn.f32 	%f28, %f25, %f27;
	add.f32 	%f29, %f22, %f28;
	fma.rn.f32 	%f30, %f29, %f29, %f29;
	add.f32 	%f31, %f24, %f30;
	add.f32 	%f72, %f72, %f31;
$L__BB34_13:
	setp.ge.s32 	%p8, %r74, %r36;
	@%p8 bra 	$L__BB34_15;
	mul.wide.s32 	%rd13, %r74, 4;
	add.s64 	%rd12, %rd1, %rd13;
	// begin inline asm
	cp.async.ca.shared.global [%r24], [%rd12], 4, 4;
	// end inline asm
$L__BB34_15:
	// begin inline asm
	cp.async.commit_group;
	// end inline asm
	// begin inline asm
	cp.async.wait_group 3;
	// end inline asm
	setp.ge.s32 	%p9, %r76, %r36;
	and.b32  	%r62, %r57, 3072;
	add.s32 	%r25, %r4, %r62;
	@%p9 bra 	$L__BB34_17;
	ld.shared.f32 	%f32, [%r25];
	fma.rn.f32 	%f33, %f32, %f32, %f32;
	add.f32 	%f34, %f33, 0f00000000;
	add.f32 	%f35, %f32, %f34;
	mul.f32 	%f36, %f34, %f34;
	fma.rn.f32 	%f37, %f32, %f32, %f36;
	div.rn.f32 	%f38, %f35, %f37;
	add.f32 	%f39, %f32, %f38;
	fma.rn.f32 	%f40, %f39, %f39, %f39;
	add.f32 	%f41, %f34, %f40;
	add.f32 	%f42, %f39, %f41;
	mul.f32 	%f43, %f41, %f41;
	fma.rn.f32 	%f44, %f39, %f39, %f43;
	div.rn.f32 	%f45, %f42, %f44;
	add.f32 	%f46, %f39, %f45;
	fma.rn.f32 	%f47, %f46, %f46, %f46;
	add.f32 	%f48, %f41, %f47;
	add.f32 	%f72, %f72, %f48;
$L__BB34_17:
	setp.ge.s32 	%p10, %r75, %r36;
	@%p10 bra 	$L__BB34_19;
	mul.wide.s32 	%rd15, %r75, 4;
	add.s64 	%rd14, %rd1, %rd15;
	// begin inline asm
	cp.async.ca.shared.global [%r25], [%rd14], 4, 4;
	// end inline asm
$L__BB34_19:
	// begin inline asm
	cp.async.commit_group;
	// end inline asm
	add.s32 	%r78, %r78, 2;
	add.s32 	%r77, %r77, 2;
	add.s32 	%r76, %r76, %r14;
	add.s32 	%r75, %r75, %r14;
	add.s32 	%r74, %r74, %r14;
	add.s32 	%r73, %r73, %r14;
	setp.ne.s32 	%p11, %r78, 0;
	@%p11 bra 	$L__BB34_11;
	add.s32 	%r79, %r77, -1;
$L__BB34_21:
	and.b32  	%r64, %r7, 1;
	setp.eq.b32 	%p12, %r64, 1;
	not.pred 	%p13, %p12;
	@%p13 bra 	$L__BB34_27;
	add.s32 	%r65, %r79, 16777212;
	mul.lo.s32 	%r66, %r65, %r3;
	shl.b32 	%r67, %r66, 8;
	add.s32 	%r68, %r6, %r67;
	shl.b32 	%r69, %r3, 10;
	add.s32 	%r34, %r68, %r69;
	// begin inline asm
	cp.async.wait_group 3;
	// end inline asm
	setp.ge.s32 	%p14, %r68, %r36;
	shl.b32 	%r70, %r79, 10;
	and.b32  	%r71, %r70, 3072;
	add.s32 	%r35, %r4, %r71;
	@%p14 bra 	$L__BB34_24;
	ld.shared.f32 	%f49, [%r35];
	fma.rn.f32 	%f50, %f49, %f49, %f49;
	add.f32 	%f51, %f50, 0f00000000;
	add.f32 	%f52, %f49, %f51;
	mul.f32 	%f53, %f51, %f51;
	fma.rn.f32 	%f54, %f49, %f49, %f53;
	div.rn.f32 	%f55, %f52, %f54;
	add.f32 	%f56, %f49, %f55;
	fma.rn.f32 	%f57, %f56, %f56, %f56;
	add.f32 	%f58, %f51, %f57;
	add.f32 	%f59, %f56, %f58;
	mul.f32 	%f60, %f58, %f58;
	fma.rn.f32 	%f61, %f56, %f56, %f60;
	div.rn.f32 	%f62, %f59, %f61;
	add.f32 	%f63, %f56, %f62;
	fma.rn.f32 	%f64, %f63, %f63, %f63;
	add.f32 	%f65, %f58, %f64;
	add.f32 	%f72, %f72, %f65;
$L__BB34_24:
	setp.ge.s32 	%p15, %r34, %r36;
	@%p15 bra 	$L__BB34_26;
	mul.wide.s32 	%rd17, %r34, 4;
	add.s64 	%rd16, %rd1, %rd17;
	// begin inline asm
	cp.async.ca.shared.global [%r35], [%rd16], 4, 4;
	// end inline asm
$L__BB34_26:
	// begin inline asm
	cp.async.commit_group;
	// end inline asm
$L__BB34_27:
	setp.ge.s32 	%p16, %r6, %r36;
	@%p16 bra 	$L__BB34_29;
	cvta.to.global.u64 	%rd18, %rd2;
	mul.wide.s32 	%rd19, %r6, 4;
	add.s64 	%rd20, %rd18, %rd19;
	st.global.f32 	[%rd20], %f72;
$L__BB34_29:
	ret;

}
	// .globl	_Z19warp_specialize_regILi3EEvPfS0_i
.visible .entry _Z19warp_specialize_regILi3EEvPfS0_i(
	.param .u64 .ptr .align 1 _Z19warp_specialize_regILi3EEvPfS0_i_param_0,
	.param .u64 .ptr .align 1 _Z19warp_specialize_regILi3EEvPfS0_i_param_1,
	.param .u32 _Z19warp_specialize_regILi3EEvPfS0_i_param_2
)
{
	.reg .pred 	%p<14>;
	.reg .b32 	%r<100>;
	.reg .b32 	%f<115>;
	.reg .b64 	%rd<22>;
	// demoted variable
	.shared .align 16 .b8 _ZZ19warp_specialize_regILi3EEvPfS0_iE1d[1024];
	ld.param.u64 	%rd3, [_Z19warp_specialize_regILi3EEvPfS0_i_param_0];
	ld.param.u64 	%rd4, [_Z19warp_specialize_regILi3EEvPfS0_i_param_1];
	ld.param.u32 	%r31, [_Z19warp_specialize_regILi3EEvPfS0_i_param_2];
	mov.u32 	%r1, %tid.x;
	and.b32  	%r2, %r1, 32;
	setp.ne.s32 	%p1, %r2, 0;
	@%p1 bra 	$L__BB35_2;
	and.b32  	%r33, %r1, 960;
	mov.u32 	%r34, %ctaid.x;
	shl.b32 	%r35, %r34, 7;
	and.b32  	%r36, %r35, 2147483520;
	add.s32 	%r37, %r36, %r33;
	mul.wide.s32 	%rd6, %r37, 4;
	add.s64 	%rd7, %rd3, %rd6;
	shl.b32 	%r38, %r1, 2;
	and.b32  	%r39, %r38, 3840;
	mov.u32 	%r40, _ZZ19warp_specialize_regILi3EEvPfS0_iE1d;
	add.s32 	%r41, %r40, %r39;
	mov.u32 	%r42, %tid.y;
	mov.u32 	%r43, %tid.z;
	mov.u32 	%r44, %ntid.x;
	mov.u32 	%r45, %ntid.y;
	mad.lo.s32 	%r46, %r43, %r45, %r42;
	mad.lo.s32 	%r47, %r46, %r44, %r1;
	and.b32  	%r48, %r47, 31;
	min.u32 	%r49, %r48, 7;
	shl.b32 	%r50, %r49, 2;
	add.s32 	%r32, %r41, %r50;
	mul.wide.u32 	%rd8, %r49, 4;
	add.s64 	%rd5, %rd7, %rd8;
	// begin inline asm
	cp.async.ca.shared.global [%r32], [%rd5], 4, 4;
	// end inline asm
	// begin inline asm
	cp.async.commit_group;
	// end inline asm
$L__BB35_2:
	mov.u32 	%r3, %nctaid.x;
	shl.b32 	%r4, %r3, 7;
	and.b32  	%r51, %r4, 2147483520;
	add.s32 	%r52, %r51, %r31;
	add.s32 	%r53, %r52, -1;
	div.s32 	%r5, %r53, %r51;
	setp.lt.s32 	%p2, %r5, 1;
	mov.f32 	%f105, 0f00000000;
	@%p2 bra 	$L__BB35_24;
	mov.u32 	%r55, %ctaid.x;
	shl.b32 	%r56, %r55, 7;
	and.b32  	%r57, %r56, 2147483520;
	add.s32 	%r6, %r57, %r1;
	shl.b32 	%r58, %r1, 2;
	and.b32  	%r59, %r58, 3968;
	mov.u32 	%r60, _ZZ19warp_specialize_regILi3EEvPfS0_iE1d;
	add.s32 	%r61, %r60, %r59;
	mov.u32 	%r62, %tid.y;
	mov.u32 	%r63, %tid.z;
	mov.u32 	%r64, %ntid.x;
	mov.u32 	%r65, %ntid.y;
	mad.lo.s32 	%r66, %r63, %r65, %r62;
	mad.lo.s32 	%r67, %r66, %r64, %r1;
	and.b32  	%r68, %r67, 31;
	min.u32 	%r69, %r68, 7;
	shl.b32 	%r70, %r69, 2;
	add.s32 	%r7, %r61, %r70;
	add.s32 	%r8, %r60, %r58;
	and.b32  	%r9, %r5, 3;
	setp.lt.u32 	%p3, %r5, 4;
	mul.wide.u32 	%rd9, %r69, 4;
	add.s64 	%rd1, %rd3, %rd9;
	mov.f32 	%f105, 0f00000000;
	mov.b32 	%r99, 0;
	@%p3 bra 	$L__BB35_18;
	and.b32  	%r99, %r5, 2147483644;
	neg.s32 	%r95, %r99;
	shl.b32 	%r12, %r3, 8;
	mov.f32 	%f105, 0f00000000;
	mov.b32 	%r92, 0;
	mov.u32 	%r93, %r4;
	mov.u32 	%r94, %r12;
$L__BB35_5:
	setp.ne.s32 	%p4, %r2, 0;
	@%p4 bra 	$L__BB35_7;
	// begin inline asm
	cp.async.wait_group 1;
	// end inline asm
	bar.warp.sync 	-1;
	ld.shared.f32 	%f20, [%r8];
	fma.rn.f32 	%f21, %f20, %f20, %f20;
	add.f32 	%f22, %f21, 0f00000000;
	add.f32 	%f23, %f20, %f22;
	mul.f32 	%f24, %f22, %f22;
	fma.rn.f32 	%f25, %f20, %f20, %f24;
	div.rn.f32 	%f26, %f23, %f25;
	add.f32 	%f27, %f20, %f26;
	fma.rn.f32 	%f28, %f27, %f27, %f27;
	add.f32 	%f29, %f22, %f28;
	add.f32 	%f30, %f27, %f29;
	mul.f32 	%f31, %f29, %f29;
	fma.rn.f32 	%f32, %f27, %f27, %f31;
	div.rn.f32 	%f33, %f30, %f32;
	add.f32 	%f34, %f27, %f33;
	fma.rn.f32 	%f35, %f34, %f34, %f34;
	add.f32 	%f36, %f29, %f35;
	add.f32 	%f105, %f105, %f36;
	bra.uni 	$L__BB35_8;
$L__BB35_7:
	and.b32  	%r73, %r92, 2147483392;
	add.s32 	%r74, %r6, %r73;
	mul.wide.s32 	%rd11, %r74, 4;
	add.s64 	%rd10, %rd1, %rd11;
	// begin inline asm
	cp.async.ca.shared.global [%r7], [%rd10], 4, 4;
	// end inline asm
	// begin inline asm
	cp.async.commit_group;
	// end inline asm
$L__BB35_8:
	setp.ne.s32 	%p5, %r2, 0;
	and.b32  	%r75, %r93, 2147483520;
	add.s32 	%r76, %r6, %r75;
	mul.wide.s32 	%rd12, %r76, 4;
	add.s64 	%rd2, %rd1, %rd12;
	@%p5 bra 	$L__BB35_10;
	// begin inline asm
	cp.async.ca.shared.global [%r7], [%rd2], 4, 4;
	// end inline asm
	// begin inline asm
	cp.async.commit_group;
	// end inline asm
	bra.uni 	$L__BB35_11;
$L__BB35_10:
	// begin inline asm
	cp.async.wait_group 1;
	// end inline asm
	bar.warp.sync 	-1;
	ld.shared.f32 	%f37, [%r8];
	fma.rn.f32 	%f38, %f37, %f37, %f37;
	add.f32 	%f39, %f38, 0f00000000;
	add.f32 	%f40, %f37, %f39;
	mul.f32 	%f41, %f39, %f39;
	fma.rn.f32 	%f42, %f37, %f37, %f41;
	div.rn.f32 	%f43, %f40, %f42;
	add.f32 	%f44, %f37, %f43;
	fma.rn.f32 	%f45, %f44, %f44, %f44;
	add.f32 	%f46, %f39, %f45;
	add.f32 	%f47, %f44, %f46;
	mul.f32 	%f48, %f46, %f46;
	fma.rn.f32 	%f49, %f44, %f44, %f48;
	div.rn.f32 	%f50, %f47, %f49;
	add.f32 	%f51, %f44, %f50;
	fma.rn.f32 	%f52, %f51, %f51, %f51;
	add.f32 	%f53, %f46, %f52;
	add.f32 	%f105, %f105, %f53;
$L__BB35_11:
	setp.eq.s32 	%p6, %r2, 0;
	@%p6 bra 	$L__BB35_13;
	// begin inline asm
	cp.async.ca.shared.global [%r7], [%rd2], 4, 4;
	// end inline asm
	// begin inline asm
	cp.async.commit_group;
	// end inline asm
	bra.uni 	$L__BB35_14;
$L__BB35_13:
	// begin inline asm
	cp.async.wait_group 1;
	// end inline asm
	bar.warp.sync 	-1;
	ld.shared.f32 	%f54, [%r8];
	fma.rn.f32 	%f55, %f54, %f54, %f54;
	add.f32 	%f56, %f55, 0f00000000;
	add.f32 	%f57, %f54, %f56;
	mul.f32 	%f58, %f56, %f56;
	fma.rn.f32 	%f59, %f54, %f54, %f58;
	div.rn.f32 	%f60, %f57, %f59;
	add.f32 	%f61, %f54, %f60;
	fma.rn.f32 	%f62, %f61, %f61, %f61;
	add.f32 	%f63, %f56, %f62;
	add.f32 	%f64, %f61, %f63;
	mul.f32 	%f65, %f63, %f63;
	fma.rn.f32 	%f66, %f61, %f61, %f65;
	div.rn.f32 	%f67, %f64, %f66;
	add.f32 	%f68, %f61, %f67;
	fma.rn.f32 	%f69, %f68, %f68, %f68;
	add.f32 	%f70, %f63, %f69;
	add.f32 	%f105, %f105, %f70;
$L__BB35_14:
	setp.ne.s32 	%p7, %r2, 0;
	@%p7 bra 	$L__BB35_16;
	and.b32  	%r80, %r94, 2147483392;
	add.s32 	%r81, %r6, %r80;
	mul.wide.s32 	%rd16, %r81, 4;
	add.s64 	%rd15, %rd1, %rd16;
	// begin inline asm
	cp.async.ca.shared.global [%r7], [%rd15], 4, 4;
	// end inline asm
	// begin inline asm
	cp.async.commit_group;
	// end inline asm
	bra.uni 	$L__BB35_17;
$L__BB35_16:
	// begin inline asm
	cp.async.wait_group 1;
	// end inline asm
	bar.warp.sync 	-1;
	ld.shared.f32 	%f71, [%r8];
	fma.rn.f32 	%f72, %f71, %f71, %f71;
	add.f32 	%f73, %f72, 0f00000000;
	add.f32 	%f74, %f71, %f73;
	mul.f32 	%f75, %f73, %f73;
	fma.rn.f32 	%f76, %f71, %f71, %f75;
	div.rn.f32 	%f77, %f74, %f76;
	add.f32 	%f78, %f71, %f77;
	fma.rn.f32 	%f79, %f78, %f78, %f78;
	add.f32 	%f80, %f73, %f79;
	add.f32 	%f81, %f78, %f80;
	mul.f32 	%f82, %f80, %f80;
	fma.rn.f32 	%f83, %f78, %f78, %f82;
	div.rn.f32 	%f84, %f81, %f83;
	add.f32 	%f85, %f78, %f84;
	fma.rn.f32 	%f86, %f85, %f85, %f85;
	add.f32 	%f87, %f80, %f86;
	add.f32 	%f105, %f105, %f87;
$L__BB35_17:
	add.s32 	%r95, %r95, 4;
	add.s32 	%r94, %r94, %r12;
	add.s32 	%r93, %r93, %r12;
	add.s32 	%r92, %r92, %r12;
	setp.ne.s32 	%p8, %r95, 0;
	@%p8 bra 	$L__BB35_5;
$L__BB35_18:
	setp.eq.s32 	%p9, %r9, 0;
	@%p9 bra 	$L__BB35_24;
	shr.u32 	%r82, %r1, 5;
	add.s32 	%r98, %r99, %r82;
	neg.s32 	%r97, %r9;
$L__BB35_20:
	.pragma "nounroll";
	add.s32 	%r99, %r99, 1;
	and.b32  	%r83, %r98, 1;
	setp.eq.b32 	%p10, %r83, 1;
	not.pred 	%p11, %p10;
	@%p11 bra 	$L__BB35_22;
	shr.u32 	%r85, %r99, 1;
	mul.lo.s32 	%r86, %r4, %r85;
	and.b32  	%r87, %r86, 2147483520;
	add.s32 	%r88, %r6, %r87;
	mul.wide.s32 	%rd18, %r88, 4;
	add.s64 	%rd17, %rd1, %rd18;
	// begin inline asm
	cp.async.ca.shared.global [%r7], [%rd17], 4, 4;
	// end inline asm
	// begin inline asm
	cp.async.commit_group;
	// end inline asm
	bra.uni 	$L__BB35_23;
$L__BB35_22:
	// begin inline asm
	cp.async.wait_group 1;
	// end inline asm
	bar.warp.sync 	-1;
	ld.shared.f32 	%f88, [%r8];
	fma.rn.f32 	%f89, %f88, %f88, %f88;
	add.f32 	%f90, %f89, 0f00000000;
	add.f32 	%f91, %f88, %f90;
	mul.f32 	%f92, %f90, %f90;
	fma.rn.f32 	%f93, %f88, %f88, %f92;
	div.rn.f32 	%f94, %f91, %f93;
	add.f32 	%f95, %f88, %f94;
	fma.rn.f32 	%f96, %f95, %f95, %f95;
	add.f32 	%f97, %f90, %f96;
	add.f32 	%f98, %f95, %f97;
	mul.f32 	%f99, %f97, %f97;
	fma.rn.f32 	%f100, %f95, %f95, %f99;
	div.rn.f32 	%f101, %f98, %f100;
	add.f32 	%f102, %f95, %f101;
	fma.rn.f32 	%f103, %f102, %f102, %f102;
	add.f32 	%f104, %f97, %f103;
	add.f32 	%f105, %f105, %f104;
$L__BB35_23:
	add.s32 	%r98, %r98, 1;
	add.s32 	%r97, %r97, 1;
	setp.ne.s32 	%p12, %r97, 0;
	@%p12 bra 	$L__BB35_20;
$L__BB35_24:
	mov.u32 	%r89, %ctaid.x;
	shl.b32 	%r90, %r89, 7;
	and.b32  	%r91, %r90, 2147483520;
	add.s32 	%r30, %r91, %r1;
	setp.ge.s32 	%p13, %r30, %r31;
	@%p13 bra 	$L__BB35_26;
	cvta.to.global.u64 	%rd19, %rd4;
	mul.wide.s32 	%rd20, %r30, 4;
	add.s64 	%rd21, %rd19, %rd20;
	st.global.f32 	[%rd21], %f105;
$L__BB35_26:
	ret;

}
	// .globl	_Z22warp_specialize_sharedILi2ELi3EEvPfS0_i
.visible .entry _Z22warp_specialize_sharedILi2ELi3EEvPfS0_i(
	.param .u64 .ptr .align 1 _Z22warp_specialize_sharedILi2ELi3EEvPfS0_i_param_0,
	.param .u64 .ptr .align 1 _Z22warp_specialize_sharedILi2ELi3EEvPfS0_i_param_1,
	.param .u32 _Z22warp_specialize_sharedILi2ELi3EEvPfS0_i_param_2
)
{
	.reg .pred 	%p<19>;
	.reg .b32 	%r<96>;
	.reg .b32 	%f<71>;
	.reg .b64 	%rd<22>;
	// demoted variable
	.shared .align 16 .b8 _ZZ22warp_specialize_sharedILi2ELi3EEvPfS0_iE1d[1024];
	// demoted variable
	.shared .align 8 .b8 _ZZ22warp_specialize_sharedILi2ELi3EEvPfS0_iE3bar[64];
	ld.param.u64 	%rd2, [_Z22warp_specialize_sharedILi2ELi3EEvPfS0_i_param_0];
	ld.param.u64 	%rd3, [_Z22warp_specialize_sharedILi2ELi3EEvPfS0_i_param_1];
	ld.param.u32 	%r31, [_Z22warp_specialize_sharedILi2ELi3EEvPfS0_i_param_2];
	mov.u32 	%r1, %tid.x;
	shr.u32 	%r2, %r1, 6;
	and.b32  	%r3, %r1, 32;
	and.b32  	%r4, %r1, 31;
	and.b32  	%r32, %r1, 63;
	setp.ne.s32 	%p1, %r32, 0;
	shl.b32 	%r33, %r2, 3;
	mov.u32 	%r34, _ZZ22warp_specialize_sharedILi2ELi3EEvPfS0_iE3bar;
	add.s32 	%r5, %r34, %r33;
	@%p1 bra 	$L__BB36_2;
	mov.b32 	%r38, 32;
	// begin inline asm
	mbarrier.init.shared.b64 [%r5], %r38;
	// end inline asm
	add.s32 	%r37, %r5, 32;
	// begin inline asm
	mbarrier.init.shared.b64 [%r37], %r38;
	// end inline asm
$L__BB36_2:
	setp.ne.s32 	%p2, %r3, 0;
	bar.sync 	0;
	@%p2 bra 	$L__BB36_5;
	shl.b32 	%r39, %r2, 5;
	or.b32  	%r6, %r39, %r4;
	mov.u32 	%r40, %ctaid.x;
	shl.b32 	%r41, %r40, 7;
	and.b32  	%r42, %r41, 2147483520;
	add.s32 	%r7, %r6, %r42;
	setp.ge.s32 	%p3, %r7, %r31;
	@%p3 bra 	$L__BB36_5;
	shl.b32 	%r45, %r6, 2;
	mov.u32 	%r46, _ZZ22warp_specialize_sharedILi2ELi3EEvPfS0_iE1d;
	add.s32 	%r43, %r46, %r45;
	cvta.to.global.u64 	%rd5, %rd2;
	mul.wide.s32 	%rd6, %r7, 4;
	add.s64 	%rd4, %rd5, %rd6;
	// begin inline asm
	cp.async.ca.shared.global [%r43], [%rd4], 4, 4;
	// end inline asm
	// begin inline asm
	cp.async.mbarrier.arrive.shared.b64 [%r5];
	// end inline asm
$L__BB36_5:
	mov.u32 	%r8, %nctaid.x;
	shl.b32 	%r9, %r8, 7;
	and.b32  	%r47, %r9, 2147483520;
	add.s32 	%r48, %r47, %r31;
	add.s32 	%r49, %r48, -1;
	div.s32 	%r10, %r49, %r47;
	setp.lt.s32 	%p4, %r10, 1;
	mov.f32 	%f67, 0f00000000;
	@%p4 bra 	$L__BB36_26;
	shl.b32 	%r51, %r2, 5;
	or.b32  	%r52, %r51, %r4;
	shl.b32 	%r53, %r52, 2;
	mov.u32 	%r54, _ZZ22warp_specialize_sharedILi2ELi3EEvPfS0_iE1d;
	add.s32 	%r11, %r54, %r53;
	mov.u32 	%r55, %ctaid.x;
	shl.b32 	%r56, %r55, 7;
	and.b32  	%r57, %r56, 2147483520;
	add.s32 	%r12, %r52, %r57;
	cvta.to.global.u64 	%rd1, %rd2;
	setp.eq.s32 	%p5, %r10, 1;
	mov.f32 	%f67, 0f00000000;
	mov.b32 	%r95, 1;
	@%p5 bra 	$L__BB36_20;
	add.s32 	%r13, %r11, 512;
	add.s32 	%r14, %r5, 32;
	and.b32  	%r59, %r10, 2147483646;
	neg.s32 	%r93, %r59;
	shl.b32 	%r16, %r8, 8;
	mov.f32 	%f67, 0f00000000;
	mov.b32 	%r94, 2;
	mov.u32 	%r91, %r9;
	mov.u32 	%r92, %r16;
$L__BB36_8:
	setp.eq.s32 	%p6, %r3, 0;
	@%p6 bra 	$L__BB36_10;
	mov.b64 	%rd8, 0;
	// begin inline asm
	mbarrier.arrive.shared.b64 %rd8, [%r5];
	// end inline asm
	// begin inline asm
	{
	.reg .pred p;
	waitLoop: 
	mbarrier.test_wait.shared.b64 p, [%r5], %rd8;
	@!p nanosleep.u32 50;
	@!p bra waitLoop;
	}
	
	// end inline asm
	ld.shared.f32 	%f14, [%r11];
	fma.rn.f32 	%f15, %f14, %f14, %f14;
	add.f32 	%f16, %f15, 0f00000000;
	add.f32 	%f17, %f14, %f16;
	mul.f32 	%f18, %f16, %f16;
	fma.rn.f32 	%f19, %f14, %f14, %f18;
	div.rn.f32 	%f20, %f17, %f19;
	add.f32 	%f21, %f14, %f20;
	fma.rn.f32 	%f22, %f21, %f21, %f21;
	add.f32 	%f23, %f16, %f22;
	add.f32 	%f24, %f21, %f23;
	mul.f32 	%f25, %f23, %f23;
	fma.rn.f32 	%f26, %f21, %f21, %f25;
	div.rn.f32 	%f27, %f24, %f26;
	add.f32 	%f28, %f21, %f27;
	fma.rn.f32 	%f29, %f28, %f28, %f28;
	add.f32 	%f30, %f23, %f29;
	add.f32 	%f67, %f67, %f30;
	bra.uni 	$L__BB36_13;
$L__BB36_10:
	add.s32 	%r62, %r94, -1;
	setp.ge.s32 	%p7, %r62, %r10;
	@%p7 bra 	$L__BB36_13;
	and.b32  	%r63, %r91, 2147483520;
	add.s32 	%r21, %r12, %r63;
	setp.ge.s32 	%p8, %r21, %r31;
	@%p8 bra 	$L__BB36_13;
	mul.wide.s32 	%rd10, %r21, 4;
	add.s64 	%rd9, %rd1, %rd10;
	// begin inline asm
	cp.async.ca.shared.global [%r13], [%rd9], 4, 4;
	// end inline asm
	// begin inline asm
	cp.async.mbarrier.arrive.shared.b64 [%r14];
	// end inline asm
$L__BB36_13:
	setp.eq.s32 	%p9, %r3, 0;
	@%p9 bra 	$L__BB36_15;
	mov.b64 	%rd12, 0;
	// begin inline asm
	mbarrier.arrive.shared.b64 %rd12, [%r14];
	// end inline asm
	// begin inline asm
	{
	.reg .pred p;
	waitLoop: 
	mbarrier.test_wait.shared.b64 p, [%r14], %rd12;
	@!p nanosleep.u32 50;
	@!p bra waitLoop;
	}
	
	// end inline asm
	ld.shared.f32 	%f31, [%r13];
	fma.rn.f32 	%f32, %f31, %f31, %f31;
	add.f32 	%f33, %f32, 0f00000000;
	add.f32 	%f34, %f31, %f33;
	mul.f32 	%f35, %f33, %f33;
	fma.rn.f32 	%f36, %f31, %f31, %f35;
	div.rn.f32 	%f37, %f34, %f36;
	add.f32 	%f38, %f31, %f37;
	fma.rn.f32 	%f39, %f38, %f38, %f38;
	add.f32 	%f40, %f33, %f39;
	add.f32 	%f41, %f38, %f40;
	mul.f32 	%f42, %f40, %f40;
	fma.rn.f32 	%f43, %f38, %f38, %f42;
	div.rn.f32 	%f44, %f41, %f43;
	add.f32 	%f45, %f38, %f44;
	fma.rn.f32 	%f46, %f45, %f45, %f45;
	add.f32 	%f47, %f40, %f46;
	add.f32 	%f67, %f67, %f47;
	bra.uni 	$L__BB36_18;
$L__BB36_15:
	setp.ge.s32 	%p10, %r94, %r10;
	@%p10 bra 	$L__BB36_18;
	and.b32  	%r68, %r92, 2147483520;
	add.s32 	%r22, %r12, %r68;
	setp.ge.s32 	%p11, %r22, %r31;
	@%p11 bra 	$L__BB36_18;
	mul.wide.s32 	%rd14, %r22, 4;
	add.s64 	%rd13, %rd1, %rd14;
	// begin inline asm
	cp.async.ca.shared.global [%r11], [%rd13], 4, 4;
	// end inline asm
	// begin inline asm
	cp.async.mbarrier.arrive.shared.b64 [%r5];
	// end inline asm
$L__BB36_18:
	add.s32 	%r94, %r94, 2;
	add.s32 	%r93, %r93, 2;
	add.s32 	%r92, %r92, %r16;
	add.s32 	%r91, %r91, %r16;
	setp.ne.s32 	%p12, %r93, 0;
	@%p12 bra 	$L__BB36_8;
	add.s32 	%r95, %r94, -1;
$L__BB36_20:
	and.b32  	%r71, %r10, 1;
	setp.eq.b32 	%p13, %r71, 1;
	not.pred 	%p14, %p13;
	@%p14 bra 	$L__BB36_26;
	setp.eq.s32 	%p15, %r3, 0;
	@%p15 bra 	$L__BB36_23;
	shl.b32 	%r74, %r95, 5;
	not.b32 	%r75, %r74;
	and.b32  	%r76, %r75, 32;
	add.s32 	%r73, %r5, %r76;
	mov.b64 	%rd16, 0;
	// begin inline asm
	mbarrier.arrive.shared.b64 %rd16, [%r73];
	// end inline asm
	// begin inline asm
	{
	.reg .pred p;
	waitLoop: 
	mbarrier.test_wait.shared.b64 p, [%r73], %rd16;
	@!p nanosleep.u32 50;
	@!p bra waitLoop;
	}
	
	// end inline asm
	shl.b32 	%r77, %r95, 9;
	not.b32 	%r78, %r77;
	and.b32  	%r79, %r78, 512;
	add.s32 	%r80, %r11, %r79;
	ld.shared.f32 	%f48, [%r80];
	fma.rn.f32 	%f49, %f48, %f48, %f48;
	add.f32 	%f50, %f49, 0f00000000;
	add.f32 	%f51, %f48, %f50;
	mul.f32 	%f52, %f50, %f50;
	fma.rn.f32 	%f53, %f48, %f48, %f52;
	div.rn.f32 	%f54, %f51, %f53;
	add.f32 	%f55, %f48, %f54;
	fma.rn.f32 	%f56, %f55, %f55, %f55;
	add.f32 	%f57, %f50, %f56;
	add.f32 	%f58, %f55, %f57;
	mul.f32 	%f59, %f57, %f57;
	fma.rn.f32 	%f60, %f55, %f55, %f59;
	div.rn.f32 	%f61, %f58, %f60;
	add.f32 	%f62, %f55, %f61;
	fma.rn.f32 	%f63, %f62, %f62, %f62;
	add.f32 	%f64, %f57, %f63;
	add.f32 	%f67, %f67, %f64;
	bra.uni 	$L__BB36_26;
$L__BB36_23:
	setp.ge.s32 	%p16, %r95, %r10;
	@%p16 bra 	$L__BB36_26;
	mul.lo.s32 	%r81, %r9, %r95;
	and.b32  	%r82, %r81, 2147483520;
	add.s32 	%r29, %r12, %r82;
	setp.ge.s32 	%p17, %r29, %r31;
	@%p17 bra 	$L__BB36_26;
	shl.b32 	%r85, %r95, 9;
	and.b32  	%r86, %r85, 512;
	add.s32 	%r83, %r11, %r86;
	mul.wide.s32 	%rd18, %r29, 4;
	add.s64 	%rd17, %rd1, %rd18;
	// begin inline asm
	cp.async.ca.shared.global [%r83], [%rd17], 4, 4;
	// end inline asm
	shl.b32 	%r87, %r95, 5;
	and.b32  	%r88, %r87, 32;
	add.s32 	%r84, %r5, %r88;
	// begin inline asm
	cp.async.mbarrier.arrive.shared.b64 [%r84];
	// end inline asm
$L__BB36_26:
	mov.u32 	%r89, %ctaid.x;
	shl.b32 	%r90, %r89, 8;
	add.s32 	%r30, %r90, %r1;
	setp.ge.s32 	%p18, %r30, %r31;
	@%p18 bra 	$L__BB36_28;
	cvta.to.global.u64 	%rd19, %rd3;
	mul.wide.s32 	%rd20, %r30, 4;
	add.s64 	%rd21, %rd19, %rd20;
	st.global.f32 	[%rd21], %f67;
$L__BB36_28:
	ret;

}
	// .globl	_Z22warp_specialize_sharedILi3ELi3EEvPfS0_i
.visible .entry _Z22warp_specialize_sharedILi3ELi3EEvPfS0_i(
	.param .u64 .ptr .align 1 _Z22warp_specialize_sharedILi3ELi3EEvPfS0_i_param_0,
	.param .u64 .ptr .align 1 _Z22warp_specialize_sharedILi3ELi3EEvPfS0_i_param_1,
	.param .u32 _Z22warp_specialize_sharedILi3ELi3EEvPfS0_i_param_2
)
{
	.reg .pred 	%p<20>;
	.reg .b32 	%r<124>;
	.reg .b32 	%f<71>;
	.reg .b64 	%rd<24>;
	// demoted variable
	.shared .align 16 .b8 _ZZ22warp_specialize_sharedILi3ELi3EEvPfS0_iE1d[1536];
	// demoted variable
	.shared .align 8 .b8 _ZZ22warp_specialize_sharedILi3ELi3EEvPfS0_iE3bar[96];
	ld.param.u64 	%rd3, [_Z22warp_specialize_sharedILi3ELi3EEvPfS0_i_param_0];
	ld.param.u64 	%rd4, [_Z22warp_specialize_sharedILi3ELi3EEvPfS0_i_param_1];
	ld.param.u32 	%r22, [_Z22warp_specialize_sharedILi3ELi3EEvPfS0_i_param_2];
	mov.u32 	%r1, %tid.x;
	shr.u32 	%r2, %r1, 6;
	and.b32  	%r3, %r1, 32;
	and.b32  	%r4, %r1, 31;
	and.b32  	%r23, %r1, 63;
	setp.ne.s32 	%p1, %r23, 0;
	shl.b32 	%r24, %r2, 3;
	mov.u32 	%r25, _ZZ22warp_specialize_sharedILi3ELi3EEvPfS0_iE3bar;
	add.s32 	%r5, %r25, %r24;
	@%p1 bra 	$L__BB37_2;
	mov.b32 	%r31, 32;
	// begin inline asm
	mbarrier.init.shared.b64 [%r5], %r31;
	// end inline asm
	add.s32 	%r28, %r5, 32;
	// begin inline asm
	mbarrier.init.shared.b64 [%r28], %r31;
	// end inline asm
	add.s32 	%r30, %r5, 64;
	// begin inline asm
	mbarrier.init.shared.b64 [%r30], %r31;
	// end inline asm
$L__BB37_2:
	setp.ne.s32 	%p2, %r3, 0;
	bar.sync 	0;
	@%p2 bra 	$L__BB37_7;
	shl.b32 	%r32, %r2, 5;
	or.b32  	%r33, %r32, %r4;
	mov.u32 	%r34, %ctaid.x;
	shl.b32 	%r35, %r34, 7;
	and.b32  	%r36, %r35, 2147483520;
	add.s32 	%r6, %r33, %r36;
	shl.b32 	%r37, %r33, 2;
	mov.u32 	%r38, _ZZ22warp_specialize_sharedILi3ELi3EEvPfS0_iE1d;
	add.s32 	%r7, %r38, %r37;
	cvta.to.global.u64 	%rd1, %rd3;
	setp.ge.s32 	%p3, %r6, %r22;
	@%p3 bra 	$L__BB37_5;
	mul.wide.s32 	%rd6, %r6, 4;
	add.s64 	%rd5, %rd1, %rd6;
	// begin inline asm
	cp.async.ca.shared.global [%r7], [%rd5], 4, 4;
	// end inline asm
	// begin inline asm
	cp.async.mbarrier.arrive.shared.b64 [%r5];
	// end inline asm
$L__BB37_5:
	mov.u32 	%r41, %nctaid.x;
	shl.b32 	%r42, %r41, 7;
	and.b32  	%r43, %r42, 2147483520;
	add.s32 	%r8, %r6, %r43;
	setp.ge.s32 	%p4, %r8, %r22;
	@%p4 bra 	$L__BB37_7;
	add.s32 	%r44, %r7, 512;
	mul.wide.s32 	%rd8, %r8, 4;
	add.s64 	%rd7, %rd1, %rd8;
	// begin inline asm
	cp.async.ca.shared.global [%r44], [%rd7], 4, 4;
	// end inline asm
	add.s32 	%r45, %r5, 32;
	// begin inline asm
	cp.async.mbarrier.arrive.shared.b64 [%r45];
	// end inline asm
$L__BB37_7:
	mov.u32 	%r46, %nctaid.x;
	shl.b32 	%r9, %r46, 7;
	and.b32  	%r47, %r9, 2147483520;
	add.s32 	%r48, %r47, %r22;
	add.s32 	%r49, %r48, -1;
	div.s32 	%r10, %r49, %r47;
	setp.lt.s32 	%p5, %r10, 1;
	mov.f32 	%f67, 0f00000000;
	@%p5 bra 	$L__BB37_27;
	shl.b32 	%r51, %r2, 5;
	or.b32  	%r52, %r51, %r4;
	shl.b32 	%r53, %r52, 2;
	mov.u32 	%r54, _ZZ22warp_specialize_sharedILi3ELi3EEvPfS0_iE1d;
	add.s32 	%r11, %r54, %r53;
	mov.u32 	%r55, %ctaid.x;
	shl.b32 	%r56, %r55, 7;
	and.b32  	%r57, %r56, 2147483520;
	add.s32 	%r12, %r52, %r57;
	cvta.to.global.u64 	%rd2, %rd3;
	setp.eq.s32 	%p6, %r10, 1;
	mov.f32 	%f67, 0f00000000;
	mov.b32 	%r123, 2;
	@%p6 bra 	$L__BB37_21;
	and.b32  	%r13, %r10, 2147483646;
	mov.f32 	%f67, 0f00000000;
	mov.b32 	%r123, 2;
$L__BB37_10:
	mov.u32 	%r14, %r123;
	setp.eq.s32 	%p7, %r3, 0;
	@%p7 bra 	$L__BB37_12;
	add.s32 	%r61, %r14, -2;
	mul.hi.u32 	%r62, %r61, -1431655765;
	shr.u32 	%r63, %r62, 1;
	mul.lo.s32 	%r64, %r63, 3;
	sub.s32 	%r65, %r61, %r64;
	shl.b32 	%r66, %r65, 5;
	add.s32 	%r60, %r5, %r66;
	mov.b64 	%rd10, 0;
	// begin inline asm
	mbarrier.arrive.shared.b64 %rd10, [%r60];
	// end inline asm
	// begin inline asm
	{
	.reg .pred p;
	waitLoop: 
	mbarrier.test_wait.shared.b64 p, [%r60], %rd10;
	@!p nanosleep.u32 50;
	@!p bra waitLoop;
	}
	
	// end inline asm
	shl.b32 	%r67, %r65, 9;
	add.s32 	%r68, %r11, %r67;
	ld.shared.f32 	%f14, [%r68];
	fma.rn.f32 	%f15, %f14, %f14, %f14;
	add.f32 	%f16, %f15, 0f00000000;
	add.f32 	%f17, %f14, %f16;
	mul.f32 	%f18, %f16, %f16;
	fma.rn.f32 	%f19, %f14, %f14, %f18;
	div.rn.f32 	%f20, %f17, %f19;
	add.f32 	%f21, %f14, %f20;
	fma.rn.f32 	%f22, %f21, %f21, %f21;
	add.f32 	%f23, %f16, %f22;
	add.f32 	%f24, %f21, %f23;
	mul.f32 	%f25, %f23, %f23;
	fma.rn.f32 	%f26, %f21, %f21, %f25;
	div.rn.f32 	%f27, %f24, %f26;
	add.f32 	%f28, %f21, %f27;
	fma.rn.f32 	%f29, %f28, %f28, %f28;
	add.f32 	%f30, %f23, %f29;
	add.f32 	%f67, %f67, %f30;
	bra.uni 	$L__BB37_15;
$L__BB37_12:
	setp.ge.s32 	%p8, %r14, %r10;
	@%p8 bra 	$L__BB37_15;
	mul.lo.s32 	%r69, %r9, %r14;
	and.b32  	%r70, %r69, 2147483392;
	add.s32 	%r15, %r12, %r70;
	setp.ge.s32 	%p9, %r15, %r22;
	@%p9 bra 	$L__BB37_15;
	mul.hi.u32 	%r73, %r14, -1431655765;
	shr.u32 	%r74, %r73, 1;
	mul.lo.s32 	%r75, %r74, 3;
	sub.s32 	%r76, %r14, %r75;
	shl.b32 	%r77, %r76, 9;
	add.s32 	%r71, %r11, %r77;
	mul.wide.s32 	%rd12, %r15, 4;
	add.s64 	%rd11, %rd2, %rd12;
	// begin inline asm
	cp.async.ca.shared.global [%r71], [%rd11], 4, 4;
	// end inline asm
	shl.b32 	%r78, %r76, 5;
	add.s32 	%r72, %r5, %r78;
	// begin inline asm
	cp.async.mbarrier.arrive.shared.b64 [%r72];
	// end inline asm
$L__BB37_15:
	setp.eq.s32 	%p10, %r3, 0;
	add.s32 	%r16, %r14, 1;
	@%p10 bra 	$L__BB37_17;
	add.s32 	%r81, %r14, -1;
	mul.hi.u32 	%r82, %r81, -1431655765;
	shr.u32 	%r83, %r82, 1;
	mul.lo.s32 	%r84, %r83, 3;
	sub.s32 	%r85, %r81, %r84;
	shl.b32 	%r86, %r85, 5;
	add.s32 	%r80, %r5, %r86;
	mov.b64 	%rd14, 0;
	// begin inline asm
	mbarrier.arrive.shared.b64 %rd14, [%r80];
	// end inline asm
	// begin inline asm
	{
	.reg .pred p;
	waitLoop: 
	mbarrier.test_wait.shared.b64 p, [%r80], %rd14;
	@!p nanosleep.u32 50;
	@!p bra waitLoop;
	}
	
	// end inline asm
	shl.b32 	%r87, %r85, 9;
	add.s32 	%r88, %r11, %r87;
	ld.shared.f32 	%f31, [%r88];
	fma.rn.f32 	%f32, %f31, %f31, %f31;
	add.f32 	%f33, %f32, 0f00000000;
	add.f32 	%f34, %f31, %f33;
	mul.f32 	%f35, %f33, %f33;
	fma.rn.f32 	%f36, %f31, %f31, %f35;
	div.rn.f32 	%f37, %f34, %f36;
	add.f32 	%f38, %f31, %f37;
	fma.rn.f32 	%f39, %f38, %f38, %f38;
	add.f32 	%f40, %f33, %f39;
	add.f32 	%f41, %f38, %f40;
	mul.f32 	%f42, %f40, %f40;
	fma.rn.f32 	%f43, %f38, %f38, %f42;
	div.rn.f32 	%f44, %f41, %f43;
	add.f32 	%f45, %f38, %f44;
	fma.rn.f32 	%f46, %f45, %f45, %f45;
	add.f32 	%f47, %f40, %f46;
	add.f32 	%f67, %f67, %f47;
	bra.uni 	$L__BB37_20;
$L__BB37_17:
	setp.ge.s32 	%p11, %r16, %r10;
	@%p11 bra 	$L__BB37_20;
	mul.lo.s32 	%r89, %r9, %r16;
	and.b32  	%r90, %r89, 2147483520;
	add.s32 	%r17, %r12, %r90;
	setp.ge.s32 	%p12, %r17, %r22;
	@%p12 bra 	$L__BB37_20;
	mul.hi.u32 	%r93, %r16, -1431655765;
	shr.u32 	%r94, %r93, 1;
	mul.lo.s32 	%r95, %r94, 3;
	sub.s32 	%r96, %r16, %r95;
	shl.b32 	%r97, %r96, 9;
	add.s32 	%r91, %r11, %r97;
	mul.wide.s32 	%rd16, %r17, 4;
	add.s64 	%rd15, %rd2, %rd16;
	// begin inline asm
	cp.async.ca.shared.global [%r91], [%rd15], 4, 4;
	// end inline asm
	shl.b32 	%r98, %r96, 5;
	add.s32 	%r92, %r5, %r98;
	// begin inline asm
	cp.async.mbarrier.arrive.shared.b64 [%r92];
	// end inline asm
$L__BB37_20:
	add.s32 	%r123, %r14, 2;
	setp.ne.s32 	%p13, %r14, %r13;
	@%p13 bra 	$L__BB37_10;
$L__BB37_21:
	and.b32  	%r99, %r10, 1;
	setp.eq.b32 	%p14, %r99, 1;
	not.pred 	%p15, %p14;
	@%p15 bra 	$L__BB37_27;
	setp.eq.s32 	%p16, %r3, 0;
	@%p16 bra 	$L__BB37_24;
	add.s32 	%r102, %r123, -2;
	mul.hi.u32 	%r103, %r102, -1431655765;
	shr.u32 	%r104, %r103, 1;
	mul.lo.s32 	%r105, %r104, 3;
	sub.s32 	%r106, %r102, %r105;
	shl.b32 	%r107, %r106, 5;
	add.s32 	%r101, %r5, %r107;
	mov.b64 	%rd18, 0;
	// begin inline asm
	mbarrier.arrive.shared.b64 %rd18, [%r101];
	// end inline asm
	// begin inline asm
	{
	.reg .pred p;
	waitLoop: 
	mbarrier.test_wait.shared.b64 p, [%r101], %rd18;
	@!p nanosleep.u32 50;
	@!p bra waitLoop;
	}
	
	// end inline asm
	shl.b32 	%r108, %r106, 9;
	add.s32 	%r109, %r11, %r108;
	ld.shared.f32 	%f48, [%r109];
	fma.rn.f32 	%f49, %f48, %f48, %f48;
	add.f32 	%f50, %f49, 0f00000000;
	add.f32 	%f51, %f48, %f50;
	mul.f32 	%f52, %f50, %f50;
	fma.rn.f32 	%f53, %f48, %f48, %f52;
	div.rn.f32 	%f54, %f51, %f53;
	add.f32 	%f55, %f48, %f54;
	fma.rn.f32 	%f56, %f55, %f55, %f55;
	add.f32 	%f57, %f50, %f56;
	add.f32 	%f58, %f55, %f57;
	mul.f32 	%f59, %f57, %f57;
	fma.rn.f32 	%f60, %f55, %f55, %f59;
	div.rn.f32 	%f61, %f58, %f60;
	add.f32 	%f62, %f55, %f61;
	fma.rn.f32 	%f63, %f62, %f62, %f62;
	add.f32 	%f64, %f57, %f63;
	add.f32 	%f67, %f67, %f64;
	bra.uni 	$L__BB37_27;
$L__BB37_24:
	setp.ge.s32 	%p17, %r123, %r10;
	@%p17 bra 	$L__BB37_27;
	mul.lo.s32 	%r110, %r9, %r123;
	and.b32  	%r111, %r110, 2147483520;
	add.s32 	%r20, %r12, %r111;
	setp.ge.s32 	%p18, %r20, %r22;
	@%p18 bra 	$L__BB37_27;
	mul.hi.u32 	%r114, %r123, -1431655765;
	shr.u32 	%r115, %r114, 1;
	mul.lo.s32 	%r116, %r115, 3;
	sub.s32 	%r117, %r123, %r116;
	shl.b32 	%r118, %r117, 9;
	add.s32 	%r112, %r11, %r118;
	mul.wide.s32 	%rd20, %r20, 4;
	add.s64 	%rd19, %rd2, %rd20;
	// begin inline asm
	cp.async.ca.shared.global [%r112], [%rd19], 4, 4;
	// end inline asm
	shl.b32 	%r119, %r117, 5;
	add.s32 	%r113, %r5, %r119;
	// begin inline asm
	cp.async.mbarrier.arrive.shared.b64 [%r113];
	// end inline asm
$L__BB37_27:
	mov.u32 	%r120, %ctaid.x;
	shl.b32 	%r121, %r120, 8;
	add.s32 	%r21, %r121, %r1;
	setp.ge.s32 	%p19, %r21, %r22;
	@%p19 bra 	$L__BB37_29;
	cvta.to.global.u64 	%rd21, %rd4;
	mul.wide.s32 	%rd22, %r21, 4;
	add.s64 	%rd23, %rd21, %rd22;
	st.global.f32 	[%rd23], %f67;
$L__BB37_29:
	ret;

}
	// .globl	_Z22warp_specialize_sharedILi4ELi3EEvPfS0_i
.visible .entry _Z22warp_specialize_sharedILi4ELi3EEvPfS0_i(
	.param .u64 .ptr .align 1 _Z22warp_specialize_sharedILi4ELi3EEvPfS0_i_param_0,
	.param .u64 .ptr .align 1 _Z22warp_specialize_sharedILi4ELi3EEvPfS0_i_param_1,
	.param .u32 _Z22warp_specialize_sharedILi4ELi3EEvPfS0_i_param_2
)
{
	.reg .pred 	%p<21>;
	.reg .b32 	%r<134>;
	.reg .b32 	%f<71>;
	.reg .b64 	%rd<26>;
	// demoted variable
	.shared .align 16 .b8 _ZZ22warp_specialize_sharedILi4ELi3EEvPfS0_iE1d[2048];
	// demoted variable
	.shared .align 8 .b8 _ZZ22warp_specialize_sharedILi4ELi3EEvPfS0_iE3bar[128];
	ld.param.u64 	%rd3, [_Z22warp_specialize_sharedILi4ELi3EEvPfS0_i_param_0];
	ld.param.u64 	%rd4, [_Z22warp_specialize_sharedILi4ELi3EEvPfS0_i_param_1];
	ld.param.u32 	%r36, [_Z22warp_specialize_sharedILi4ELi3EEvPfS0_i_param_2];
	mov.u32 	%r1, %tid.x;
	shr.u32 	%r2, %r1, 6;
	and.b32  	%r3, %r1, 32;
	and.b32  	%r4, %r1, 31;
	and.b32  	%r37, %r1, 63;
	setp.ne.s32 	%p1, %r37, 0;
	shl.b32 	%r38, %r2, 3;
	mov.u32 	%r39, _ZZ22warp_specialize_sharedILi4ELi3EEvPfS0_iE3bar;
	add.s32 	%r5, %r39, %r38;
	@%p1 bra 	$L__BB38_2;
	mov.b32 	%r47, 32;
	// begin inline asm
	mbarrier.init.shared.b64 [%r5], %r47;
	// end inline asm
	add.s32 	%r42, %r5, 32;
	// begin inline asm
	mbarrier.init.shared.b64 [%r42], %r47;
	// end inline asm
	add.s32 	%r44, %r5, 64;
	// begin inline asm
	mbarrier.init.shared.b64 [%r44], %r47;
	// end inline asm
	add.s32 	%r46, %r5, 96;
	// begin inline asm
	mbarrier.init.shared.b64 [%r46], %r47;
	// end inline asm
$L__BB38_2:
	setp.ne.s32 	%p2, %r3, 0;
	bar.sync 	0;
	@%p2 bra 	$L__BB38_9;
	shl.b32 	%r48, %r2, 5;
	or.b32  	%r49, %r48, %r4;
	mov.u32 	%r50, %ctaid.x;
	shl.b32 	%r51, %r50, 7;
	and.b32  	%r52, %r51, 2147483520;
	add.s32 	%r6, %r49, %r52;
	mov.u32 	%r7, %nctaid.x;
	shl.b32 	%r53, %r49, 2;
	mov.u32 	%r54, _ZZ22warp_specialize_sharedILi4ELi3EEvPfS0_iE1d;
	add.s32 	%r8, %r54, %r53;
	cvta.to.global.u64 	%rd1, %rd3;
	setp.ge.s32 	%p3, %r6, %r36;
	@%p3 bra 	$L__BB38_5;
	mul.wide.s32 	%rd6, %r6, 4;
	add.s64 	%rd5, %rd1, %rd6;
	// begin inline asm
	cp.async.ca.shared.global [%r8], [%rd5], 4, 4;
	// end inline asm
	// begin inline asm
	cp.async.mbarrier.arrive.shared.b64 [%r5];
	// end inline asm
$L__BB38_5:
	shl.b32 	%r57, %r7, 7;
	and.b32  	%r58, %r57, 2147483520;
	add.s32 	%r9, %r6, %r58;
	setp.ge.s32 	%p4, %r9, %r36;
	@%p4 bra 	$L__BB38_7;
	add.s32 	%r59, %r8, 512;
	mul.wide.s32 	%rd8, %r9, 4;
	add.s64 	%rd7, %rd1, %rd8;
	// begin inline asm
	cp.async.ca.shared.global [%r59], [%rd7], 4, 4;
	// end inline asm
	add.s32 	%r60, %r5, 32;
	// begin inline asm
	cp.async.mbarrier.arrive.shared.b64 [%r60];
	// end inline asm
$L__BB38_7:
	shl.b32 	%r61, %r7, 8;
	and.b32  	%r62, %r61, 2147483392;
	add.s32 	%r10, %r6, %r62;
	setp.ge.s32 	%p5, %r10, %r36;
	@%p5 bra 	$L__BB38_9;
	add.s32 	%r63, %r8, 1024;
	mul.wide.s32 	%rd10, %r10, 4;
	add.s64 	%rd9, %rd1, %rd10;
	// begin inline asm
	cp.async.ca.shared.global [%r63], [%rd9], 4, 4;
	// end inline asm
	add.s32 	%r64, %r5, 64;
	// begin inline asm
	cp.async.mbarrier.arrive.shared.b64 [%r64];
	// end inline asm
$L__BB38_9:
	mov.u32 	%r11, %nctaid.x;
	shl.b32 	%r12, %r11, 7;
	and.b32  	%r65, %r12, 2147483520;
	add.s32 	%r66, %r65, %r36;
	add.s32 	%r67, %r66, -1;
	div.s32 	%r13, %r67, %r65;
	setp.lt.s32 	%p6, %r13, 1;
	mov.f32 	%f67, 0f00000000;
	@%p6 bra 	$L__BB38_30;
	shl.b32 	%r69, %r2, 5;
	or.b32  	%r70, %r69, %r4;
	shl.b32 	%r71, %r70, 2;
	mov.u32 	%r72, _ZZ22warp_specialize_sharedILi4ELi3EEvPfS0_iE1d;
	add.s32 	%r14, %r72, %r71;
	mov.u32 	%r73, %ctaid.x;
	shl.b32 	%r74, %r73, 7;
	and.b32  	%r75, %r74, 2147483520;
	add.s32 	%r15, %r70, %r75;
	cvta.to.global.u64 	%rd2, %rd3;
	add.s32 	%r76, %r13, 2;
	max.s32 	%r16, %r76, 3;
	setp.lt.s32 	%p7, %r76, 4;
	mov.f32 	%f67, 0f00000000;
	mov.b32 	%r133, 3;
	@%p7 bra 	$L__BB38_24;
	and.b32  	%r78, %r16, 2147483646;
	neg.s32 	%r132, %r78;
	shl.b32 	%r130, %r11, 9;
	shl.b32 	%r19, %r11, 8;
	mul.lo.s32 	%r129, %r11, 384;
	mov.f32 	%f67, 0f00000000;
	mov.b32 	%r131, 2;
$L__BB38_12:
	setp.eq.s32 	%p8, %r3, 0;
	add.s32 	%r25, %r131, 1;
	@%p8 bra 	$L__BB38_14;
	add.s32 	%r81, %r131, 2;
	shl.b32 	%r82, %r81, 5;
	and.b32  	%r83, %r82, 96;
	add.s32 	%r80, %r5, %r83;
	mov.b64 	%rd12, 0;
	// begin inline asm
	mbarrier.arrive.shared.b64 %rd12, [%r80];
	// end inline asm
	// begin inline asm
	{
	.reg .pred p;
	waitLoop: 
	mbarrier.test_wait.shared.b64 p, [%r80], %rd12;
	@!p nanosleep.u32 50;
	@!p bra waitLoop;
	}
	
	// end inline asm
	shl.b32 	%r84, %r81, 9;
	and.b32  	%r85, %r84, 1536;
	add.s32 	%r86, %r14, %r85;
	ld.shared.f32 	%f14, [%r86];
	fma.rn.f32 	%f15, %f14, %f14, %f14;
	add.f32 	%f16, %f15, 0f00000000;
	add.f32 	%f17, %f14, %f16;
	mul.f32 	%f18, %f16, %f16;
	fma.rn.f32 	%f19, %f14, %f14, %f18;
	div.rn.f32 	%f20, %f17, %f19;
	add.f32 	%f21, %f14, %f20;
	fma.rn.f32 	%f22, %f21, %f21, %f21;
	add.f32 	%f23, %f16, %f22;
	add.f32 	%f24, %f21, %f23;
	mul.f32 	%f25, %f23, %f23;
	fma.rn.f32 	%f26, %f21, %f21, %f25;
	div.rn.f32 	%f27, %f24, %f26;
	add.f32 	%f28, %f21, %f27;
	fma.rn.f32 	%f29, %f28, %f28, %f28;
	add.f32 	%f30, %f23, %f29;
	add.f32 	%f67, %f67, %f30;
	bra.uni 	$L__BB38_17;
$L__BB38_14:
	setp.ge.s32 	%p9, %r25, %r13;
	@%p9 bra 	$L__BB38_17;
	and.b32  	%r87, %r129, 2147483520;
	add.s32 	%r26, %r15, %r87;
	setp.ge.s32 	%p10, %r26, %r36;
	@%p10 bra 	$L__BB38_17;
	shl.b32 	%r90, %r25, 9;
	and.b32  	%r91, %r90, 1536;
	add.s32 	%r88, %r14, %r91;
	mul.wide.s32 	%rd14, %r26, 4;
	add.s64 	%rd13, %rd2, %rd14;
	// begin inline asm
	cp.async.ca.shared.global [%r88], [%rd13], 4, 4;
	// end inline asm
	shl.b32 	%r92, %r25, 5;
	and.b32  	%r93, %r92, 96;
	add.s32 	%r89, %r5, %r93;
	// begin inline asm
	cp.async.mbarrier.arrive.shared.b64 [%r89];
	// end inline asm
$L__BB38_17:
	setp.eq.s32 	%p11, %r3, 0;
	add.s32 	%r131, %r131, 2;
	@%p11 bra 	$L__BB38_19;
	shl.b32 	%r96, %r25, 5;
	and.b32  	%r97, %r96, 96;
	xor.b32  	%r98, %r97, 64;
	add.s32 	%r95, %r5, %r98;
	mov.b64 	%rd16, 0;
	// begin inline asm
	mbarrier.arrive.shared.b64 %rd16, [%r95];
	// end inline asm
	// begin inline asm
	{
	.reg .pred p;
	waitLoop: 
	mbarrier.test_wait.shared.b64 p, [%r95], %rd16;
	@!p nanosleep.u32 50;
	@!p bra waitLoop;
	}
	
	// end inline asm
	shl.b32 	%r99, %r25, 9;
	and.b32  	%r100, %r99, 1536;
	xor.b32  	%r101, %r100, 1024;
	add.s32 	%r102, %r14, %r101;
	ld.shared.f32 	%f31, [%r102];
	fma.rn.f32 	%f32, %f31, %f31, %f31;
	add.f32 	%f33, %f32, 0f00000000;
	add.f32 	%f34, %f31, %f33;
	mul.f32 	%f35, %f33, %f33;
	fma.rn.f32 	%f36, %f31, %f31, %f35;
	div.rn.f32 	%f37, %f34, %f36;
	add.f32 	%f38, %f31, %f37;
	fma.rn.f32 	%f39, %f38, %f38, %f38;
	add.f32 	%f40, %f33, %f39;
	add.f32 	%f41, %f38, %f40;
	mul.f32 	%f42, %f40, %f40;
	fma.rn.f32 	%f43, %f38, %f38, %f42;
	div.rn.f32 	%f44, %f41, %f43;
	add.f32 	%f45, %f38, %f44;
	fma.rn.f32 	%f46, %f45, %f45, %f45;
	add.f32 	%f47, %f40, %f46;
	add.f32 	%f67, %f67, %f47;
	bra.uni 	$L__BB38_22;
$L__BB38_19:
	setp.ge.s32 	%p12, %r131, %r13;
	@%p12 bra 	$L__BB38_22;
	and.b32  	%r103, %r130, 2147483520;
	add.s32 	%r28, %r15, %r103;
	setp.ge.s32 	%p13, %r28, %r36;
	@%p13 bra 	$L__BB38_22;
	shl.b32 	%r106, %r131, 9;
	and.b32  	%r107, %r106, 1536;
	add.s32 	%r104, %r14, %r107;
	mul.wide.s32 	%rd18, %r28, 4;
	add.s64 	%rd17, %rd2, %rd18;
	// begin inline asm
	cp.async.ca.shared.global [%r104], [%rd17], 4, 4;
	// end inline asm
	shl.b32 	%r108, %r131, 5;
	and.b32  	%r109, %r108, 96;
	add.s32 	%r105, %r5, %r109;
	// begin inline asm
	cp.async.mbarrier.arrive.shared.b64 [%r105];
	// end inline asm
$L__BB38_22:
	add.s32 	%r132, %r132, 2;
	add.s32 	%r130, %r130, %r19;
	add.s32 	%r129, %r129, %r19;
	setp.ne.s32 	%p14, %r132, -2;
	@%p14 bra 	$L__BB38_12;
	add.s32 	%r133, %r131, 1;
$L__BB38_24:
	and.b32  	%r110, %r16, 1;
	setp.eq.b32 	%p15, %r110, 1;
	not.pred 	%p16, %p15;
	@%p16 bra 	$L__BB38_30;
	setp.eq.s32 	%p17, %r3, 0;
	@%p17 bra 	$L__BB38_27;
	add.s32 	%r113, %r133, 1;
	shl.b32 	%r114, %r113, 5;
	and.b32  	%r115, %r114, 96;
	add.s32 	%r112, %r5, %r115;
	mov.b64 	%rd20, 0;
	// begin inline asm
	mbarrier.arrive.shared.b64 %rd20, [%r112];
	// end inline asm
	// begin inline asm
	{
	.reg .pred p;
	waitLoop: 
	mbarrier.test_wait.shared.b64 p, [%r112], %rd20;
	@!p nanosleep.u32 50;
	@!p bra waitLoop;
	}
	
	// end inline asm
	shl.b32 	%r116, %r113, 9;
	and.b32  	%r117, %r116, 1536;
	add.s32 	%r118, %r14, %r117;
	ld.shared.f32 	%f48, [%r118];
	fma.rn.f32 	%f49, %f48, %f48, %f48;
	add.f32 	%f50, %f49, 0f00000000;
	add.f32 	%f51, %f48, %f50;
	mul.f32 	%f52, %f50, %f50;
	fma.rn.f32 	%f53, %f48, %f48, %f52;
	div.rn.f32 	%f54, %f51, %f53;
	add.f32 	%f55, %f48, %f54;
	fma.rn.f32 	%f56, %f55, %f55, %f55;
	add.f32 	%f57, %f50, %f56;
	add.f32 	%f58, %f55, %f57;
	mul.f32 	%f59, %f57, %f57;
	fma.rn.f32 	%f60, %f55, %f55, %f59;
	div.rn.f32 	%f61, %f58, %f60;
	add.f32 	%f62, %f55, %f61;
	fma.rn.f32 	%f63, %f62, %f62, %f62;
	add.f32 	%f64, %f57, %f63;
	add.f32 	%f67, %f67, %f64;
	bra.uni 	$L__BB38_30;
$L__BB38_27:
	setp.ge.s32 	%p18, %r133, %r13;
	@%p18 bra 	$L__BB38_30;
	mul.lo.s32 	%r119, %r12, %r133;
	and.b32  	%r120, %r119, 2147483520;
	add.s32 	%r34, %r15, %r120;
	setp.ge.s32 	%p19, %r34, %r36;
	@%p19 bra 	$L__BB38_30;
	shl.b32 	%r123, %r133, 9;
	and.b32  	%r124, %r123, 1536;
	add.s32 	%r121, %r14, %r124;
	mul.wide.s32 	%rd22, %r34, 4;
	add.s64 	%rd21, %rd2, %rd22;
	// begin inline asm
	cp.async.ca.shared.global [%r121], [%rd21], 4, 4;
	// end inline asm
	shl.b32 	%r125, %r133, 5;
	and.b32  	%r126, %r125, 96;
	add.s32 	%r122, %r5, %r126;
	// begin inline asm
	cp.async.mbarrier.arrive.shared.b64 [%r122];
	// end inline asm
$L__BB38_30:
	mov.u32 	%r127, %ctaid.x;
	shl.b32 	%r128, %r127, 8;
	add.s32 	%r35, %r128, %r1;
	setp.ge.s32 	%p20, %r35, %r36;
	@%p20 bra 	$L__BB38_32;
	cvta.to.global.u64 	%rd23, %rd4;
	mul.wide.s32 	%rd24, %r35, 4;
	add.s64 	%rd25, %rd23, %rd24;
	st.global.f32 	[%rd25], %f67;
$L__BB38_32:
	ret;

}
	// .globl	_Z25warp_specialize_shared_v2ILi2ELi3EEvPfS0_i
.visible .entry _Z25warp_specialize_shared_v2ILi2ELi3EEvPfS0_i(
	.param .u64 .ptr .align 1 _Z25warp_specialize_shared_v2ILi2ELi3EEvPfS0_i_param_0,
	.param .u64 .ptr .align 1 _Z25warp_specialize_shared_v2ILi2ELi3EEvPfS0_i_param_1,
	.param .u32 _Z25warp_specialize_shared_v2ILi2ELi3EEvPfS0_i_param_2
)
{
	.reg .pred 	%p<14>;
	.reg .b32 	%r<72>;
	.reg .b32 	%f<27>;
	.reg .b64 	%rd<23>;
	// demoted variable
	.shared .align 16 .b8 _ZZ25warp_specialize_shared_v2ILi2ELi3EEvPfS0_iE1d[1024];
	// demoted variable
	.shared .align 8 .b8 _ZZ25warp_specialize_shared_v2ILi2ELi3EEvPfS0_iE3bar[64];
	ld.param.u64 	%rd5, [_Z25warp_specialize_shared_v2ILi2ELi3EEvPfS0_i_param_0];
	ld.param.u64 	%rd6, [_Z25warp_specialize_shared_v2ILi2ELi3EEvPfS0_i_param_1];
	ld.param.u32 	%r21, [_Z25warp_specialize_shared_v2ILi2ELi3EEvPfS0_i_param_2];
	mov.u32 	%r1, %tid.x;
	shr.u32 	%r2, %r1, 6;
	and.b32  	%r3, %r1, 32;
	and.b32  	%r4, %r1, 31;
	and.b32  	%r22, %r1, 63;
	setp.ne.s32 	%p1, %r22, 0;
	shl.b32 	%r23, %r2, 3;
	mov.u32 	%r24, _ZZ25warp_specialize_shared_v2ILi2ELi3EEvPfS0_iE3bar;
	add.s32 	%r5, %r24, %r23;
	@%p1 bra 	$L__BB39_2;
	mov.b32 	%r28, 32;
	// begin inline asm
	mbarrier.init.shared.b64 [%r5], %r28;
	// end inline asm
	add.s32 	%r27, %r5, 32;
	// begin inline asm
	mbarrier.init.shared.b64 [%r27], %r28;
	// end inline asm
$L__BB39_2:
	setp.ne.s32 	%p2, %r3, 0;
	bar.sync 	0;
	@%p2 bra 	$L__BB39_6;
	shl.b32 	%r29, %r2, 5;
	or.b32  	%r6, %r29, %r4;
	mov.u32 	%r30, %ctaid.x;
	shl.b32 	%r31, %r30, 7;
	and.b32  	%r32, %r31, 2147483520;
	add.s32 	%r7, %r6, %r32;
	setp.ge.s32 	%p3, %r7, %r21;
	@%p3 bra 	$L__BB39_5;
	shl.b32 	%r34, %r6, 2;
	mov.u32 	%r35, _ZZ25warp_specialize_shared_v2ILi2ELi3EEvPfS0_iE1d;
	add.s32 	%r33, %r35, %r34;
	cvta.to.global.u64 	%rd8, %rd5;
	mul.wide.s32 	%rd9, %r7, 4;
	add.s64 	%rd7, %rd8, %rd9;
	// begin inline asm
	cp.async.ca.shared.global [%r33], [%rd7], 4, 4;
	// end inline asm
$L__BB39_5:
	// begin inline asm
	cp.async.mbarrier.arrive.shared.b64 [%r5];
	// end inline asm
$L__BB39_6:
	mov.u32 	%r37, %nctaid.x;
	shl.b32 	%r8, %r37, 7;
	and.b32  	%r38, %r8, 2147483520;
	add.s32 	%r39, %r38, %r21;
	add.s32 	%r40, %r39, -1;
	div.s32 	%r9, %r40, %r38;
	setp.lt.s32 	%p4, %r9, 1;
	mov.f32 	%f25, 0f00000000;
	@%p4 bra 	$L__BB39_23;
	shl.b32 	%r42, %r2, 5;
	or.b32  	%r43, %r42, %r4;
	shl.b32 	%r44, %r43, 2;
	mov.u32 	%r45, _ZZ25warp_specialize_shared_v2ILi2ELi3EEvPfS0_iE1d;
	add.s32 	%r10, %r45, %r44;
	mov.u32 	%r46, %ctaid.x;
	shl.b32 	%r47, %r46, 7;
	and.b32  	%r48, %r47, 2147483520;
	add.s32 	%r11, %r43, %r48;
	cvta.to.global.u64 	%rd1, %rd5;
	mov.f32 	%f25, 0f00000000;
	mov.b32 	%r70, 1;
$L__BB39_8:
	mov.u32 	%r12, %r70;
	setp.eq.s32 	%p5, %r3, 0;
	@%p5 bra 	$L__BB39_18;
	not.b32 	%r52, %r12;
	and.b32  	%r13, %r52, 1;
	shl.b32 	%r53, %r12, 5;
	not.b32 	%r54, %r53;
	and.b32  	%r55, %r54, 32;
	add.s32 	%r49, %r5, %r55;
	mov.b32 	%r50, 1;
	// begin inline asm
	mbarrier.arrive.shared::cta.b64                             %rd10,  [%r49], %r50;    // 2. 
	// end inline asm
	mov.b32 	%r71, 0;
	// begin inline asm
	mov.u64 %rd11, %globaltimer;
	// end inline asm
$L__BB39_10:
	// begin inline asm
	{
	.reg .pred p;
	mbarrier.try_wait.shared.b64 p, [%r49], %rd10;
	selp.b32 %r56, 1, 0, p;
	}
	// end inline asm
	setp.ne.s32 	%p6, %r56, 0;
	@%p6 bra 	$L__BB39_17;
	setp.gt.s32 	%p7, %r71, 15;
	@%p7 bra 	$L__BB39_13;
	add.s32 	%r71, %r71, 1;
	bra.uni 	$L__BB39_10;
$L__BB39_13:
	// begin inline asm
	mov.u64 %rd13, %globaltimer;
	// end inline asm
	sub.s64 	%rd4, %rd13, %rd11;
	setp.lt.s64 	%p8, %rd4, 4000000;
	@%p8 bra 	$L__BB39_15;
	mov.b32 	%r60, 1000000;
	// begin inline asm
	nanosleep.u32 %r60;
	// end inline asm
	bra.uni 	$L__BB39_10;
$L__BB39_15:
	setp.lt.s64 	%p9, %rd4, 40000;
	@%p9 bra 	$L__BB39_10;
	shr.s64 	%rd14, %rd4, 63;
	shr.u64 	%rd15, %rd14, 62;
	add.s64 	%rd16, %rd4, %rd15;
	shr.u64 	%rd17, %rd16, 2;
	cvt.u32.u64 	%r61, %rd17;
	// begin inline asm
	nanosleep.u32 %r61;
	// end inline asm
	bra.uni 	$L__BB39_10;
$L__BB39_17:
	shl.b32 	%r58, %r13, 9;
	add.s32 	%r59, %r10, %r58;
	ld.shared.f32 	%f7, [%r59];
	fma.rn.f32 	%f8, %f7, %f7, %f7;
	add.f32 	%f9, %f8, 0f00000000;
	add.f32 	%f10, %f7, %f9;
	mul.f32 	%f11, %f9, %f9;
	fma.rn.f32 	%f12, %f7, %f7, %f11;
	div.rn.f32 	%f13, %f10, %f12;
	add.f32 	%f14, %f7, %f13;
	fma.rn.f32 	%f15, %f14, %f14, %f14;
	add.f32 	%f16, %f9, %f15;
	add.f32 	%f17, %f14, %f16;
	mul.f32 	%f18, %f16, %f16;
	fma.rn.f32 	%f19, %f14, %f14, %f18;
	div.rn.f32 	%f20, %f17, %f19;
	add.f32 	%f21, %f14, %f20;
	fma.rn.f32 	%f22, %f21, %f21, %f21;
	add.f32 	%f23, %f16, %f22;
	add.f32 	%f25, %f25, %f23;
	bra.uni 	$L__BB39_22;
$L__BB39_18:
	setp.ge.s32 	%p10, %r12, %r9;
	@%p10 bra 	$L__BB39_22;
	mul.lo.s32 	%r62, %r8, %r12;
	and.b32  	%r63, %r62, 2147483520;
	add.s32 	%r17, %r11, %r63;
	and.b32  	%r18, %r12, 1;
	setp.ge.s32 	%p11, %r17, %r21;
	@%p11 bra 	$L__BB39_21;
	shl.b32 	%r65, %r18, 9;
	add.s32 	%r64, %r10, %r65;
	mul.wide.s32 	%rd19, %r17, 4;
	add.s64 	%rd18, %rd1, %rd19;
	// begin inline asm
	cp.async.ca.shared.global [%r64], [%rd18], 4, 4;
	// end inline asm
$L__BB39_21:
	shl.b32 	%r67, %r18, 5;
	add.s32 	%r66, %r5, %r67;
	// begin inline asm
	cp.async.mbarrier.arrive.shared.b64 [%r66];
	// end inline asm
$L__BB39_22:
	add.s32 	%r70, %r12, 1;
	setp.ne.s32 	%p12, %r12, %r9;
	@%p12 bra 	$L__BB39_8;
$L__BB39_23:
	mov.u32 	%r68, %ctaid.x;
	shl.b32 	%r69, %r68, 8;
	add.s32 	%r20, %r69, %r1;
	setp.ge.s32 	%p13, %r20, %r21;
	@%p13 bra 	$L__BB39_25;
	cvta.to.global.u64 	%rd20, %rd6;
	mul.wide.s32 	%rd21, %r20, 4;
	add.s64 	%rd22, %rd20, %rd21;
	st.global.f32 	[%rd22], %f25;
$L__BB39_25:
	ret;

}
	// .globl	_Z25warp_specialize_shared_v2ILi3ELi3EEvPfS0_i
.visible .entry _Z25warp_specialize_shared_v2ILi3ELi3EEvPfS0_i(
	.param .u64 .ptr .align 1 _Z25warp_specialize_shared_v2ILi3ELi3EEvPfS0_i_param_0,
	.param .u64 .ptr .align 1 _Z25warp_specialize_shared_v2ILi3ELi3EEvPfS0_i_param_1,
	.param .u32 _Z25warp_specialize_shared_v2ILi3ELi3EEvPfS0_i_param_2
)
{
	.reg .pred 	%p<15>;
	.reg .b32 	%r<86>;
	.reg .b32 	%f<27>;
	.reg .b64 	%rd<25>;
	// demoted variable
	.shared .align 16 .b8 _ZZ25warp_specialize_shared_v2ILi3ELi3EEvPfS0_iE1d[1536];
	// demoted variable
	.shared .align 8 .b8 _ZZ25warp_specialize_shared_v2ILi3ELi3EEvPfS0_iE3bar[96];
	ld.param.u64 	%rd6, [_Z25warp_specialize_shared_v2ILi3ELi3EEvPfS0_i_param_0];
	ld.param.u64 	%rd7, [_Z25warp_specialize_shared_v2ILi3ELi3EEvPfS0_i_param_1];
	ld.param.u32 	%r23, [_Z25warp_specialize_shared_v2ILi3ELi3EEvPfS0_i_param_2];
	mov.u32 	%r1, %tid.x;
	shr.u32 	%r2, %r1, 6;
	and.b32  	%r3, %r1, 32;
	and.b32  	%r4, %r1, 31;
	and.b32  	%r24, %r1, 63;
	setp.ne.s32 	%p1, %r24, 0;
	shl.b32 	%r25, %r2, 3;
	mov.u32 	%r26, _ZZ25warp_specialize_shared_v2ILi3ELi3EEvPfS0_iE3bar;
	add.s32 	%r5, %r26, %r25;
	@%p1 bra 	$L__BB40_2;
	mov.b32 	%r32, 32;
	// begin inline asm
	mbarrier.init.shared.b64 [%r5], %r32;
	// end inline asm
	add.s32 	%r29, %r5, 32;
	// begin inline asm
	mbarrier.init.shared.b64 [%r29], %r32;
	// end inline asm
	add.s32 	%r31, %r5, 64;
	// begin inline asm
	mbarrier.init.shared.b64 [%r31], %r32;
	// end inline asm
$L__BB40_2:
	setp.ne.s32 	%p2, %r3, 0;
	bar.sync 	0;
	@%p2 bra 	$L__BB40_8;
	shl.b32 	%r33, %r2, 5;
	or.b32  	%r34, %r33, %r4;
	mov.u32 	%r35, %ctaid.x;
	shl.b32 	%r36, %r35, 7;
	and.b32  	%r37, %r36, 2147483520;
	add.s32 	%r6, %r34, %r37;
	shl.b32 	%r38, %r34, 2;
	mov.u32 	%r39, _ZZ25warp_specialize_shared_v2ILi3ELi3EEvPfS0_iE1d;
	add.s32 	%r7, %r39, %r38;
	cvta.to.global.u64 	%rd1, %rd6;
	setp.ge.s32 	%p3, %r6, %r23;
	@%p3 bra 	$L__BB40_5;
	mul.wide.s32 	%rd9, %r6, 4;
	add.s64 	%rd8, %rd1, %rd9;
	// begin inline asm
	cp.async.ca.shared.global [%r7], [%rd8], 4, 4;
	// end inline asm
$L__BB40_5:
	// begin inline asm
	cp.async.mbarrier.arrive.shared.b64 [%r5];
	// end inline asm
	mov.u32 	%r42, %nctaid.x;
	shl.b32 	%r43, %r42, 7;
	and.b32  	%r44, %r43, 2147483520;
	add.s32 	%r8, %r6, %r44;
	setp.ge.s32 	%p4, %r8, %r23;
	@%p4 bra 	$L__BB40_7;
	add.s32 	%r45, %r7, 512;
	mul.wide.s32 	%rd11, %r8, 4;
	add.s64 	%rd10, %rd1, %rd11;
	// begin inline asm
	cp.async.ca.shared.global [%r45], [%rd10], 4, 4;
	// end inline asm
$L__BB40_7:
	add.s32 	%r46, %r5, 32;
	// begin inline asm
	cp.async.mbarrier.arrive.shared.b64 [%r46];
	// end inline asm
$L__BB40_8:
	mov.u32 	%r47, %nctaid.x;
	shl.b32 	%r9, %r47, 7;
	and.b32  	%r48, %r9, 2147483520;
	add.s32 	%r49, %r48, %r23;
	add.s32 	%r50, %r49, -1;
	div.s32 	%r10, %r50, %r48;
	setp.lt.s32 	%p5, %r10, 1;
	mov.f32 	%f25, 0f00000000;
	@%p5 bra 	$L__BB40_25;
	shl.b32 	%r52, %r2, 5;
	or.b32  	%r53, %r52, %r4;
	shl.b32 	%r54, %r53, 2;
	mov.u32 	%r55, _ZZ25warp_specialize_shared_v2ILi3ELi3EEvPfS0_iE1d;
	add.s32 	%r11, %r55, %r54;
	mov.u32 	%r56, %ctaid.x;
	shl.b32 	%r57, %r56, 7;
	and.b32  	%r58, %r57, 2147483520;
	add.s32 	%r12, %r53, %r58;
	cvta.to.global.u64 	%rd2, %rd6;
	add.s32 	%r13, %r10, 1;
	mov.f32 	%f25, 0f00000000;
	mov.b32 	%r84, 2;
$L__BB40_10:
	mov.u32 	%r14, %r84;
	setp.eq.s32 	%p6, %r3, 0;
	@%p6 bra 	$L__BB40_20;
	add.s32 	%r62, %r14, -2;
	mul.hi.u32 	%r63, %r62, -1431655765;
	shr.u32 	%r64, %r63, 1;
	mul.lo.s32 	%r65, %r64, 3;
	sub.s32 	%r15, %r62, %r65;
	shl.b32 	%r66, %r15, 5;
	add.s32 	%r59, %r5, %r66;
	mov.b32 	%r60, 1;
	// begin inline asm
	mbarrier.arrive.shared::cta.b64                             %rd12,  [%r59], %r60;    // 2. 
	// end inline asm
	mov.b32 	%r85, 0;
	// begin inline asm
	mov.u64 %rd13, %globaltimer;
	// end inline asm
$L__BB40_12:
	// begin inline asm
	{
	.reg .pred p;
	mbarrier.try_wait.shared.b64 p, [%r59], %rd12;
	selp.b32 %r67, 1, 0, p;
	}
	// end inline asm
	setp.ne.s32 	%p7, %r67, 0;
	@%p7 bra 	$L__BB40_19;
	setp.gt.s32 	%p8, %r85, 15;
	@%p8 bra 	$L__BB40_15;
	add.s32 	%r85, %r85, 1;
	bra.uni 	$L__BB40_12;
$L__BB40_15:
	// begin inline asm
	mov.u64 %rd15, %globaltimer;
	// end inline asm
	sub.s64 	%rd5, %rd15, %rd13;
	setp.lt.s64 	%p9, %rd5, 4000000;
	@%p9 bra 	$L__BB40_17;
	mov.b32 	%r71, 1000000;
	// begin inline asm
	nanosleep.u32 %r71;
	// end inline asm
	bra.uni 	$L__BB40_12;
$L__BB40_17:
	setp.lt.s64 	%p10, %rd5, 40000;
	@%p10 bra 	$L__BB40_12;
	shr.s64 	%rd16, %rd5, 63;
	shr.u64 	%rd17, %rd16, 62;
	add.s64 	%rd18, %rd5, %rd17;
	shr.u64 	%rd19, %rd18, 2;
	cvt.u32.u64 	%r72, %rd19;
	// begin inline asm
	nanosleep.u32 %r72;
	// end inline asm
	bra.uni 	$L__BB40_12;
$L__BB40_19:
	shl.b32 	%r69, %r15, 9;
	add.s32 	%r70, %r11, %r69;
	ld.shared.f32 	%f7, [%r70];
	fma.rn.f32 	%f8, %f7, %f7, %f7;
	add.f32 	%f9, %f8, 0f00000000;
	add.f32 	%f10, %f7, %f9;
	mul.f32 	%f11, %f9, %f9;
	fma.rn.f32 	%f12, %f7, %f7, %f11;
	div.rn.f32 	%f13, %f10, %f12;
	add.f32 	%f14, %f7, %f13;
	fma.rn.f32 	%f15, %f14, %f14, %f14;
	add.f32 	%f16, %f9, %f15;
	add.f32 	%f17, %f14, %f16;
	mul.f32 	%f18, %f16, %f16;
	fma.rn.f32 	%f19, %f14, %f14, %f18;
	div.rn.f32 	%f20, %f17, %f19;
	add.f32 	%f21, %f14, %f20;
	fma.rn.f32 	%f22, %f21, %f21, %f21;
	add.f32 	%f23, %f16, %f22;
	add.f32 	%f25, %f25, %f23;
	bra.uni 	$L__BB40_24;
$L__BB40_20:
	setp.ge.s32 	%p11, %r14, %r10;
	@%p11 bra 	$L__BB40_24;
	mul.lo.s32 	%r73, %r9, %r14;
	and.b32  	%r74, %r73, 2147483520;
	add.s32 	%r19, %r12, %r74;
	mul.hi.u32 	%r75, %r14, -1431655765;
	shr.u32 	%r76, %r75, 1;
	mul.lo.s32 	%r77, %r76, 3;
	sub.s32 	%r20, %r14, %r77;
	setp.ge.s32 	%p12, %r19, %r23;
	@%p12 bra 	$L__BB40_23;
	shl.b32 	%r79, %r20, 9;
	add.s32 	%r78, %r11, %r79;
	mul.wide.s32 	%rd21, %r19, 4;
	add.s64 	%rd20, %rd2, %rd21;
	// begin inline asm
	cp.async.ca.shared.global [%r78], [%rd20], 4, 4;
	// end inline asm
$L__BB40_23:
	shl.b32 	%r81, %r20, 5;
	add.s32 	%r80, %r5, %r81;
	// begin inline asm
	cp.async.mbarrier.arrive.shared.b64 [%r80];
	// end inline asm
$L__BB40_24:
	add.s32 	%r84, %r14, 1;
	setp.ne.s32 	%p13, %r14, %r13;
	@%p13 bra 	$L__BB40_10;
$L__BB40_25:
	mov.u32 	%r82, %ctaid.x;
	shl.b32 	%r83, %r82, 8;
	add.s32 	%r22, %r83, %r1;
	setp.ge.s32 	%p14, %r22, %r23;
	@%p14 bra 	$L__BB40_27;
	cvta.to.global.u64 	%rd22, %rd7;
	mul.wide.s32 	%rd23, %r22, 4;
	add.s64 	%rd24, %rd22, %rd23;
	st.global.f32 	[%rd24], %f25;
$L__BB40_27:
	ret;

}
	// .globl	_Z25warp_specialize_shared_v2ILi4ELi3EEvPfS0_i
.visible .entry _Z25warp_specialize_shared_v2ILi4ELi3EEvPfS0_i(
	.param .u64 .ptr .align 1 _Z25warp_specialize_shared_v2ILi4ELi3EEvPfS0_i_param_0,
	.param .u64 .ptr .align 1 _Z25warp_specialize_shared_v2ILi4ELi3EEvPfS0_i_param_1,
	.param .u32 _Z25warp_specialize_shared_v2ILi4ELi3EEvPfS0_i_param_2
)
{
	.reg .pred 	%p<16>;
	.reg .b32 	%r<89>;
	.reg .b32 	%f<27>;
	.reg .b64 	%rd<27>;
	// demoted variable
	.shared .align 16 .b8 _ZZ25warp_specialize_shared_v2ILi4ELi3EEvPfS0_iE1d[2048];
	// demoted variable
	.shared .align 8 .b8 _ZZ25warp_specialize_shared_v2ILi4ELi3EEvPfS0_iE3bar[128];
	ld.param.u64 	%rd6, [_Z25warp_specialize_shared_v2ILi4ELi3EEvPfS0_i_param_0];
	ld.param.u64 	%rd7, [_Z25warp_specialize_shared_v2ILi4ELi3EEvPfS0_i_param_1];
	ld.param.u32 	%r25, [_Z25warp_specialize_shared_v2ILi4ELi3EEvPfS0_i_param_2];
	mov.u32 	%r1, %tid.x;
	shr.u32 	%r2, %r1, 6;
	and.b32  	%r3, %r1, 32;
	and.b32  	%r4, %r1, 31;
	and.b32  	%r26, %r1, 63;
	setp.ne.s32 	%p1, %r26, 0;
	shl.b32 	%r27, %r2, 3;
	mov.u32 	%r28, _ZZ25warp_specialize_shared_v2ILi4ELi3EEvPfS0_iE3bar;
	add.s32 	%r5, %r28, %r27;
	@%p1 bra 	$L__BB41_2;
	mov.b32 	%r36, 32;
	// begin inline asm
	mbarrier.init.shared.b64 [%r5], %r36;
	// end inline asm
	add.s32 	%r31, %r5, 32;
	// begin inline asm
	mbarrier.init.shared.b64 [%r31], %r36;
	// end inline asm
	add.s32 	%r33, %r5, 64;
	// begin inline asm
	mbarrier.init.shared.b64 [%r33], %r36;
	// end inline asm
	add.s32 	%r35, %r5, 96;
	// begin inline asm
	mbarrier.init.shared.b64 [%r35], %r36;
	// end inline asm
$L__BB41_2:
	setp.ne.s32 	%p2, %r3, 0;
	bar.sync 	0;
	@%p2 bra 	$L__BB41_10;
	shl.b32 	%r37, %r2, 5;
	or.b32  	%r38, %r37, %r4;
	mov.u32 	%r39, %ctaid.x;
	shl.b32 	%r40, %r39, 7;
	and.b32  	%r41, %r40, 2147483520;
	add.s32 	%r6, %r38, %r41;
	mov.u32 	%r7, %nctaid.x;
	shl.b32 	%r42, %r38, 2;
	mov.u32 	%r43, _ZZ25warp_specialize_shared_v2ILi4ELi3EEvPfS0_iE1d;
	add.s32 	%r8, %r43, %r42;
	cvta.to.global.u64 	%rd1, %rd6;
	setp.ge.s32 	%p3, %r6, %r25;
	@%p3 bra 	$L__BB41_5;
	mul.wide.s32 	%rd9, %r6, 4;
	add.s64 	%rd8, %rd1, %rd9;
	// begin inline asm
	cp.async.ca.shared.global [%r8], [%rd8], 4, 4;
	// end inline asm
$L__BB41_5:
	// begin inline asm
	cp.async.mbarrier.arrive.shared.b64 [%r5];
	// end inline asm
	shl.b32 	%r46, %r7, 7;
	and.b32  	%r47, %r46, 2147483520;
	add.s32 	%r9, %r6, %r47;
	setp.ge.s32 	%p4, %r9, %r25;
	@%p4 bra 	$L__BB41_7;
	add.s32 	%r48, %r8, 512;
	mul.wide.s32 	%rd11, %r9, 4;
	add.s64 	%rd10, %rd1, %rd11;
	// begin inline asm
	cp.async.ca.shared.global [%r48], [%rd10], 4, 4;
	// end inline asm
$L__BB41_7:
	add.s32 	%r49, %r5, 32;
	// begin inline asm
	cp.async.mbarrier.arrive.shared.b64 [%r49];
	// end inline asm
	shl.b32 	%r50, %r7, 8;
	and.b32  	%r51, %r50, 2147483392;
	add.s32 	%r10, %r6, %r51;
	setp.ge.s32 	%p5, %r10, %r25;
	@%p5 bra 	$L__BB41_9;
	add.s32 	%r52, %r8, 1024;
	mul.wide.s32 	%rd13, %r10, 4;
	add.s64 	%rd12, %rd1, %rd13;
	// begin inline asm
	cp.async.ca.shared.global [%r52], [%rd12], 4, 4;
	// end inline asm
$L__BB41_9:
	add.s32 	%r53, %r5, 64;
	// begin inline asm
	cp.async.mbarrier.arrive.shared.b64 [%r53];
	// end inline asm
$L__BB41_10:
	mov.u32 	%r54, %nctaid.x;
	shl.b32 	%r11, %r54, 7;
	and.b32  	%r55, %r11, 2147483520;
	add.s32 	%r56, %r55, %r25;
	add.s32 	%r57, %r56, -1;
	div.s32 	%r12, %r57, %r55;
	setp.lt.s32 	%p6, %r12, 1;
	mov.f32 	%f25, 0f00000000;
	@%p6 bra 	$L__BB41_27;
	shl.b32 	%r59, %r2, 5;
	or.b32  	%r60, %r59, %r4;
	shl.b32 	%r61, %r60, 2;
	mov.u32 	%r62, _ZZ25warp_specialize_shared_v2ILi4ELi3EEvPfS0_iE1d;
	add.s32 	%r13, %r62, %r61;
	mov.u32 	%r63, %ctaid.x;
	shl.b32 	%r64, %r63, 7;
	and.b32  	%r65, %r64, 2147483520;
	add.s32 	%r14, %r60, %r65;
	cvta.to.global.u64 	%rd2, %rd6;
	add.s32 	%r66, %r12, 2;
	max.s32 	%r15, %r66, 3;
	mov.f32 	%f25, 0f00000000;
	mov.b32 	%r87, 3;
$L__BB41_12:
	mov.u32 	%r16, %r87;
	setp.eq.s32 	%p7, %r3, 0;
	@%p7 bra 	$L__BB41_22;
	add.s32 	%r70, %r16, 1;
	and.b32  	%r17, %r70, 3;
	shl.b32 	%r71, %r70, 5;
	and.b32  	%r72, %r71, 96;
	add.s32 	%r67, %r5, %r72;
	mov.b32 	%r68, 1;
	// begin inline asm
	mbarrier.arrive.shared::cta.b64                             %rd14,  [%r67], %r68;    // 2. 
	// end inline asm
	mov.b32 	%r88, 0;
	// begin inline asm
	mov.u64 %rd15, %globaltimer;
	// end inline asm
$L__BB41_14:
	// begin inline asm
	{
	.reg .pred p;
	mbarrier.try_wait.shared.b64 p, [%r67], %rd14;
	selp.b32 %r73, 1, 0, p;
	}
	// end inline asm
	setp.ne.s32 	%p8, %r73, 0;
	@%p8 bra 	$L__BB41_21;
	setp.gt.s32 	%p9, %r88, 15;
	@%p9 bra 	$L__BB41_17;
	add.s32 	%r88, %r88, 1;
	bra.uni 	$L__BB41_14;
$L__BB41_17:
	// begin inline asm
	mov.u64 %rd17, %globaltimer;
	// end inline asm
	sub.s64 	%rd5, %rd17, %rd15;
	setp.lt.s64 	%p10, %rd5, 4000000;
	@%p10 bra 	$L__BB41_19;
	mov.b32 	%r77, 1000000;
	// begin inline asm
	nanosleep.u32 %r77;
	// end inline asm
	bra.uni 	$L__BB41_14;
$L__BB41_19:
	setp.lt.s64 	%p11, %rd5, 40000;
	@%p11 bra 	$L__BB41_14;
	shr.s64 	%rd18, %rd5, 63;
	shr.u64 	%rd19, %rd18, 62;
	add.s64 	%rd20, %rd5, %rd19;
	shr.u64 	%rd21, %rd20, 2;
	cvt.u32.u64 	%r78, %rd21;
	// begin inline asm
	nanosleep.u32 %r78;
	// end inline asm
	bra.uni 	$L__BB41_14;
$L__BB41_21:
	shl.b32 	%r75, %r17, 9;
	add.s32 	%r76, %r13, %r75;
	ld.shared.f32 	%f7, [%r76];
	fma.rn.f32 	%f8, %f7, %f7, %f7;
	add.f32 	%f9, %f8, 0f00000000;
	add.f32 	%f10, %f7, %f9;
	mul.f32 	%f11, %f9, %f9;
	fma.rn.f32 	%f12, %f7, %f7, %f11;
	div.rn.f32 	%f13, %f10, %f12;
	add.f32 	%f14, %f7, %f13;
	fma.rn.f32 	%f15, %f14, %f14, %f14;
	add.f32 	%f16, %f9, %f15;
	add.f32 	%f17, %f14, %f16;
	mul.f32 	%f18, %f16, %f16;
	fma.rn.f32 	%f19, %f14, %f14, %f18;
	div.rn.f32 	%f20, %f17, %f19;
	add.f32 	%f21, %f14, %f20;
	fma.rn.f32 	%f22, %f21, %f21, %f21;
	add.f32 	%f23, %f16, %f22;
	add.f32 	%f25, %f25, %f23;
	bra.uni 	$L__BB41_26;
$L__BB41_22:
	setp.ge.s32 	%p12, %r16, %r12;
	@%p12 bra 	$L__BB41_26;
	mul.lo.s32 	%r79, %r11, %r16;
	and.b32  	%r80, %r79, 2147483520;
	add.s32 	%r21, %r14, %r80;
	and.b32  	%r22, %r16, 3;
	setp.ge.s32 	%p13, %r21, %r25;
	@%p13 bra 	$L__BB41_25;
	shl.b32 	%r82, %r22, 9;
	add.s32 	%r81, %r13, %r82;
	mul.wide.s32 	%rd23, %r21, 4;
	add.s64 	%rd22, %rd2, %rd23;
	// begin inline asm
	cp.async.ca.shared.global [%r81], [%rd22], 4, 4;
	// end inline asm
$L__BB41_25:
	shl.b32 	%r84, %r22, 5;
	add.s32 	%r83, %r5, %r84;
	// begin inline asm
	cp.async.mbarrier.arrive.shared.b64 [%r83];
	// end inline asm
$L__BB41_26:
	add.s32 	%r87, %r16, 1;
	setp.ne.s32 	%p14, %r16, %r15;
	@%p14 bra 	$L__BB41_12;
$L__BB41_27:
	mov.u32 	%r85, %ctaid.x;
	shl.b32 	%r86, %r85, 8;
	add.s32 	%r24, %r86, %r1;
	setp.ge.s32 	%p15, %r24, %r25;
	@%p15 bra 	$L__BB41_29;
	cvta.to.global.u64 	%rd24, %rd7;
	mul.wide.s32 	%rd25, %r24, 4;
	add.s64 	%rd26, %rd24, %rd25;
	st.global.f32 	[%rd26], %f25;
$L__BB41_29:
	ret;

}
	// .globl	_Z8baselineILi4EEvPfS0_i
.visible .entry _Z8baselineILi4EEvPfS0_i(
	.param .u64 .ptr .align 1 _Z8baselineILi4EEvPfS0_i_param_0,
	.param .u64 .ptr .align 1 _Z8baselineILi4EEvPfS0_i_param_1,
	.param .u32 _Z8baselineILi4EEvPfS0_i_param_2
)
{
	.reg .pred 	%p<4>;
	.reg .b32 	%r<11>;
	.reg .b32 	%f<32>;
	.reg .b64 	%rd<9>;

	ld.param.u64 	%rd2, [_Z8baselineILi4EEvPfS0_i_param_0];
	ld.param.u64 	%rd3, [_Z8baselineILi4EEvPfS0_i_param_1];
	ld.param.u32 	%r5, [_Z8baselineILi4EEvPfS0_i_param_2];
	mov.u32 	%r6, %tid.x;
	mov.u32 	%r7, %ctaid.x;
	shl.b32 	%r8, %r7, 8;
	add.s32 	%r1, %r8, %r6;
	setp.ge.s32 	%p1, %r1, %r5;
	mov.f32 	%f31, 0f00000000;
	@%p1 bra 	$L__BB42_3;
	mov.u32 	%r9, %nctaid.x;
	shl.b32 	%r2, %r9, 8;
	cvta.to.global.u64 	%rd1, %rd2;
	mov.f32 	%f31, 0f00000000;
	mov.u32 	%r10, %r1;
$L__BB42_2:
	mul.wide.s32 	%rd4, %r10, 4;
	add.s64 	%rd5, %rd1, %rd4;
	ld.global.nc.f32 	%f6, [%rd5];
	fma.rn.f32 	%f7, %f6, %f6, %f6;
	add.f32 	%f8, %f7, 0f00000000;
	add.f32 	%f9, %f6, %f8;
	mul.f32 	%f10, %f8, %f8;
	fma.rn.f32 	%f11, %f6, %f6, %f10;
	div.rn.f32 	%f12, %f9, %f11;
	add.f32 	%f13, %f6, %f12;
	fma.rn.f32 	%f14, %f13, %f13, %f13;
	add.f32 	%f15, %f8, %f14;
	add.f32 	%f16, %f13, %f15;
	mul.f32 	%f17, %f15, %f15;
	fma.rn.f32 	%f18, %f13, %f13, %f17;
	div.rn.f32 	%f19, %f16, %f18;
	add.f32 	%f20, %f13, %f19;
	fma.rn.f32 	%f21, %f20, %f20, %f20;
	add.f32 	%f22, %f15, %f21;
	add.f32 	%f23, %f20, %f22;
	mul.f32 	%f24, %f22, %f22;
	fma.rn.f32 	%f25, %f20, %f20, %f24;
	div.rn.f32 	%f26, %f23, %f25;
	add.f32 	%f27, %f20, %f26;
	fma.rn.f32 	%f28, %f27, %f27, %f27;
	add.f32 	%f29, %f22, %f28;
	add.f32 	%f31, %f31, %f29;
	add.s32 	%r10, %r10, %r2;
	setp.lt.s32 	%p2, %r10, %r5;
	@%p2 bra 	$L__BB42_2;
$L__BB42_3:
	setp.ge.s32 	%p3, %r1, %r5;
	@%p3 bra 	$L__BB42_5;
	cvta.to.global.u64 	%rd6, %rd3;
	mul.wide.s32 	%rd7, %r1, 4;
	add.s64 	%rd8, %rd6, %rd7;
	st.global.f32 	[%rd8], %f31;
$L__BB42_5:
	ret;

}
	// .globl	_Z12reg_pipelineILi2ELi4EEvPfS0_i
.visible .entry _Z12reg_pipelineILi2ELi4EEvPfS0_i(
	.param .u64 .ptr .align 1 _Z12reg_pipelineILi2ELi4EEvPfS0_i_param_0,
	.param .u64 .ptr .align 1 _Z12reg_pipelineILi2ELi4EEvPfS0_i_param_1,
	.param .u32 _Z12reg_pipelineILi2ELi4EEvPfS0_i_param_2
)
{
	.local .align 8 .b8 	__local_depot43[8];
	.reg .b64 	%SP;
	.reg .b64 	%SPL;
	.reg .pred 	%p<14>;
	.reg .b32 	%r<51>;
	.reg .b32 	%f<118>;
	.reg .b64 	%rd<20>;

	mov.u64 	%SPL, __local_depot43;
	ld.param.u64 	%rd4, [_Z12reg_pipelineILi2ELi4EEvPfS0_i_param_0];
	ld.param.u64 	%rd3, [_Z12reg_pipelineILi2ELi4EEvPfS0_i_param_1];
	ld.param.u32 	%r28, [_Z12reg_pipelineILi2ELi4EEvPfS0_i_param_2];
	cvta.to.global.u64 	%rd1, %rd4;
	add.u64 	%rd2, %SPL, 0;
	mov.u32 	%r1, %tid.x;
	mov.u32 	%r2, %ctaid.x;
	mov.u32 	%r3, %nctaid.x;
	shl.b32 	%r4, %r2, 8;
	add.s32 	%r5, %r4, %r1;
	setp.lt.s32 	%p1, %r5, %r28;
	@%p1 bra 	$L__BB43_1;
	bra.uni 	$L__BB43_2;
$L__BB43_1:
	mul.wide.s32 	%rd6, %r5, 4;
	add.s64 	%rd7, %rd1, %rd6;
	ld.global.nc.f32 	%f111, [%rd7];
	st.local.f32 	[%rd2], %f111;
$L__BB43_2:
	add.s32 	%r29, %r2, %r3;
	shl.b32 	%r30, %r29, 8;
	add.s32 	%r11, %r30, %r1;
	setp.ge.s32 	%p2, %r11, %r28;
	@%p2 bra 	$L__BB43_4;
	mul.wide.s32 	%rd8, %r11, 4;
	add.s64 	%rd9, %rd1, %rd8;
	ld.global.nc.f32 	%f114, [%rd9];
	st.local.f32 	[%rd2+4], %f114;
$L__BB43_4:
	shl.b32 	%r12, %r3, 8;
	add.s32 	%r31, %r12, %r28;
	add.s32 	%r32, %r31, -1;
	div.s32 	%r13, %r32, %r12;
	setp.gt.s32 	%p3, %r13, 0;
	mov.f32 	%f117, 0f00000000;
	@%p3 bra 	$L__BB43_5;
	bra.uni 	$L__BB43_20;
$L__BB43_5:
	setp.eq.s32 	%p4, %r13, 1;
	mov.f32 	%f117, 0f00000000;
	mov.b32 	%r50, 2;
	@%p4 bra 	$L__BB43_17;
	ld.local.v2.f32 	{%f110, %f113}, [%rd2];
	and.b32  	%r35, %r13, 2147483646;
	neg.s32 	%r49, %r35;
	add.s32 	%r47, %r5, %r12;
	shl.b32 	%r8, %r3, 9;
	mad.lo.s32 	%r36, %r3, 768, %r1;
	add.s32 	%r46, %r36, %r4;
	add.s32 	%r37, %r1, %r8;
	add.s32 	%r45, %r37, %r4;
	mov.f32 	%f117, 0f00000000;
	mov.b32 	%r48, 0;
	mov.u32 	%r44, %r5;
$L__BB43_7:
	setp.ge.s32 	%p5, %r44, %r28;
	@%p5 bra 	$L__BB43_9;
	fma.rn.f32 	%f32, %f111, %f111, %f111;
	add.f32 	%f33, %f32, 0f00000000;
	add.f32 	%f34, %f111, %f33;
	mul.f32 	%f35, %f33, %f33;
	fma.rn.f32 	%f36, %f111, %f111, %f35;
	div.rn.f32 	%f37, %f34, %f36;
	add.f32 	%f38, %f111, %f37;
	fma.rn.f32 	%f39, %f38, %f38, %f38;
	add.f32 	%f40, %f33, %f39;
	add.f32 	%f41, %f38, %f40;
	mul.f32 	%f42, %f40, %f40;
	fma.rn.f32 	%f43, %f38, %f38, %f42;
	div.rn.f32 	%f44, %f41, %f43;
	add.f32 	%f45, %f38, %f44;
	fma.rn.f32 	%f46, %f45, %f45, %f45;
	add.f32 	%f47, %f40, %f46;
	add.f32 	%f48, %f45, %f47;
	mul.f32 	%f49, %f47, %f47;
	fma.rn.f32 	%f50, %f45, %f45, %f49;
	div.rn.f32 	%f51, %f48, %f50;
	add.f32 	%f52, %f45, %f51;
	fma.rn.f32 	%f53, %f52, %f52, %f52;
	add.f32 	%f54, %f47, %f53;
	add.f32 	%f117, %f117, %f54;
$L__BB43_9:
	setp.ge.s32 	%p6, %r45, %r28;
	@%p6 bra 	$L__BB43_11;
	mul.wide.s32 	%rd10, %r45, 4;
	add.s64 	%rd11, %rd1, %rd10;
	ld.global.nc.f32 	%f110, [%rd11];
	mov.f32 	%f111, %f110;
$L__BB43_11:
	setp.ge.s32 	%p7, %r47, %r28;
	@%p7 bra 	$L__BB43_13;
	fma.rn.f32 	%f55, %f114, %f114, %f114;
	add.f32 	%f56, %f55, 0f00000000;
	add.f32 	%f57, %f114, %f56;
	mul.f32 	%f58, %f56, %f56;
	fma.rn.f32 	%f59, %f114, %f114, %f58;
	div.rn.f32 	%f60, %f57, %f59;
	add.f32 	%f61, %f114, %f60;
	fma.rn.f32 	%f62, %f61, %f61, %f61;
	add.f32 	%f63, %f56, %f62;
	add.f32 	%f64, %f61, %f63;
	mul.f32 	%f65, %f63, %f63;
	fma.rn.f32 	%f66, %f61, %f61, %f65;
	div.rn.f32 	%f67, %f64, %f66;
	add.f32 	%f68, %f61, %f67;
	fma.rn.f32 	%f69, %f68, %f68, %f68;
	add.f32 	%f70, %f63, %f69;
	add.f32 	%f71, %f68, %f70;
	mul.f32 	%f72, %f70, %f70;
	fma.rn.f32 	%f73, %f68, %f68, %f72;
	div.rn.f32 	%f74, %f71, %f73;
	add.f32 	%f75, %f68, %f74;
	fma.rn.f32 	%f76, %f75, %f75, %f75;
	add.f32 	%f77, %f70, %f76;
	add.f32 	%f117, %f117, %f77;
$L__BB43_13:
	setp.ge.s32 	%p8, %r46, %r28;
	@%p8 bra 	$L__BB43_15;
	mul.wide.s32 	%rd12, %r46, 4;
	add.s64 	%rd13, %rd1, %rd12;
	ld.global.nc.f32 	%f113, [%rd13];
	mov.f32 	%f114, %f113;
$L__BB43_15:
	add.s32 	%r49, %r49, 2;
	add.s32 	%r48, %r48, 2;
	add.s32 	%r47, %r47, %r8;
	add.s32 	%r46, %r46, %r8;
	add.s32 	%r45, %r45, %r8;
	add.s32 	%r44, %r44, %r8;
	setp.ne.s32 	%p9, %r49, 0;
	@%p9 bra 	$L__BB43_7;
	st.local.v2.f32 	[%rd2], {%f110, %f113};
	add.s32 	%r50, %r48, 2;
$L__BB43_17:
	and.b32  	%r38, %r13, 1;
	setp.eq.b32 	%p10, %r38, 1;
	not.pred 	%p11, %p10;
	@%p11 bra 	$L__BB43_20;
	add.s32 	%r39, %r50, 16777214;
	mad.lo.s32 	%r40, %r39, %r3, %r2;
	shl.b32 	%r41, %r40, 8;
	add.s32 	%r42, %r41, %r1;
	setp.ge.s32 	%p12, %r42, %r28;
	@%p12 bra 	$L__BB43_20;
	shl.b32 	%r43, %r50, 2;
	cvt.u64.u32 	%rd14, %r43;
	and.b64  	%rd15, %rd14, 4;
	add.s64 	%rd16, %rd2, %rd15;
	ld.local.f32 	%f78, [%rd16];
	fma.rn.f32 	%f79, %f78, %f78, %f78;
	add.f32 	%f80, %f79, 0f00000000;
	add.f32 	%f81, %f78, %f80;
	mul.f32 	%f82, %f80, %f80;
	fma.rn.f32 	%f83, %f78, %f78, %f82;
	div.rn.f32 	%f84, %f81, %f83;
	add.f32 	%f85, %f78, %f84;
	fma.rn.f32 	%f86, %f85, %f85, %f85;
	add.f32 	%f87, %f80, %f86;
	add.f32 	%f88, %f85, %f87;
	mul.f32 	%f89, %f87, %f87;
	fma.rn.f32 	%f90, %f85, %f85, %f89;
	div.rn.f32 	%f91, %f88, %f90;
	add.f32 	%f92, %f85, %f91;
	fma.rn.f32 	%f93, %f92, %f92, %f92;
	add.f32 	%f94, %f87, %f93;
	add.f32 	%f95, %f92, %f94;
	mul.f32 	%f96, %f94, %f94;
	fma.rn.f32 	%f97, %f92, %f92, %f96;
	div.rn.f32 	%f98, %f95, %f97;
	add.f32 	%f99, %f92, %f98;
	fma.rn.f32 	%f100, %f99, %f99, %f99;
	add.f32 	%f101, %f94, %f100;
	add.f32 	%f117, %f117, %f101;
$L__BB43_20:
	setp.ge.s32 	%p13, %r5, %r28;
	@%p13 bra 	$L__BB43_22;
	cvta.to.global.u64 	%rd17, %rd3;
	mul.wide.s32 	%rd18, %r5, 4;
	add.s64 	%rd19, %rd17, %rd18;
	st.global.f32 	[%rd19], %f117;
$L__BB43_22:
	ret;

}
	// .globl	_Z12reg_pipelineILi3ELi4EEvPfS0_i
.visible .entry _Z12reg_pipelineILi3ELi4EEvPfS0_i(
	.param .u64 .ptr .align 1 _Z12reg_pipelineILi3ELi4EEvPfS0_i_param_0,
	.param .u64 .ptr .align 1 _Z12reg_pipelineILi3ELi4EEvPfS0_i_param_1,
	.param .u32 _Z12reg_pipelineILi3ELi4EEvPfS0_i_param_2
)
{
	.local .align 4 .b8 	__local_depot44[12];
	.reg .b64 	%SP;
	.reg .b64 	%SPL;
	.reg .pred 	%p<15>;
	.reg .b32 	%r<78>;
	.reg .b32 	%f<97>;
	.reg .b64 	%rd<69>;

	mov.u64 	%SPL, __local_depot44;
	ld.param.u64 	%rd22, [_Z12reg_pipelineILi3ELi4EEvPfS0_i_param_0];
	ld.param.u32 	%r29, [_Z12reg_pipelineILi3ELi4EEvPfS0_i_param_2];
	cvta.to.global.u64 	%rd1, %rd22;
	add.u64 	%rd2, %SPL, 0;
	mov.u32 	%r1, %tid.x;
	mov.u32 	%r30, %ctaid.x;
	mov.u32 	%r2, %nctaid.x;
	shl.b32 	%r3, %r30, 8;
	add.s32 	%r73, %r3, %r1;
	setp.lt.s32 	%p1, %r73, %r29;
	@%p1 bra 	$L__BB44_1;
	bra.uni 	$L__BB44_2;
$L__BB44_1:
	mul.wide.s32 	%rd25, %r73, 4;
	add.s64 	%rd26, %rd1, %rd25;
	ld.global.nc.f32 	%f10, [%rd26];
	st.local.f32 	[%rd2], %f10;
$L__BB44_2:
	ld.param.u32 	%r62, [_Z12reg_pipelineILi3ELi4EEvPfS0_i_param_2];
	shl.b32 	%r10, %r2, 8;
	add.s32 	%r11, %r73, %r10;
	setp.ge.s32 	%p2, %r11, %r62;
	@%p2 bra 	$L__BB44_4;
	mul.wide.s32 	%rd27, %r11, 4;
	add.s64 	%rd28, %rd1, %rd27;
	ld.global.nc.f32 	%f11, [%rd28];
	st.local.f32 	[%rd2+4], %f11;
$L__BB44_4:
	ld.param.u32 	%r63, [_Z12reg_pipelineILi3ELi4EEvPfS0_i_param_2];
	shl.b32 	%r31, %r2, 9;
	add.s32 	%r12, %r73, %r31;
	setp.ge.s32 	%p3, %r12, %r63;
	@%p3 bra 	$L__BB44_6;
	mul.wide.s32 	%rd29, %r12, 4;
	add.s64 	%rd30, %rd1, %rd29;
	ld.global.nc.f32 	%f12, [%rd30];
	st.local.f32 	[%rd2+8], %f12;
$L__BB44_6:
	ld.param.u32 	%r64, [_Z12reg_pipelineILi3ELi4EEvPfS0_i_param_2];
	add.s32 	%r32, %r10, %r64;
	add.s32 	%r33, %r32, -1;
	div.s32 	%r13, %r33, %r10;
	setp.gt.s32 	%p4, %r13, 0;
	mov.f32 	%f96, 0f00000000;
	@%p4 bra 	$L__BB44_7;
	bra.uni 	$L__BB44_22;
$L__BB44_7:
	add.s32 	%r35, %r13, 2;
	max.s32 	%r5, %r35, 3;
	setp.lt.s32 	%p5, %r35, 4;
	mov.f32 	%f96, 0f00000000;
	mov.b32 	%r77, 3;
	@%p5 bra 	$L__BB44_19;
	and.b32  	%r37, %r5, 2147483646;
	neg.s32 	%r76, %r37;
	add.s64 	%rd68, %rd2, 4;
	add.s64 	%rd66, %rd2, 16;
	add.s64 	%rd62, %rd2, 12;
	add.s32 	%r38, %r1, %r10;
	add.s32 	%r74, %r38, %r3;
	shl.b32 	%r39, %r2, 10;
	or.b32  	%r40, %r1, %r39;
	add.s32 	%r72, %r40, %r3;
	mad.lo.s32 	%r41, %r2, 768, %r1;
	add.s32 	%r71, %r41, %r3;
	mov.f32 	%f96, 0f00000000;
	mov.b32 	%r75, 2;
	mov.b64 	%rd67, 1;
	mov.b64 	%rd65, 4;
	mov.b64 	%rd63, 0;
	mov.b64 	%rd61, 3;
	mov.u64 	%rd64, %rd2;
$L__BB44_9:
	ld.param.u32 	%r65, [_Z12reg_pipelineILi3ELi4EEvPfS0_i_param_2];
	setp.ge.s32 	%p6, %r73, %r65;
	@%p6 bra 	$L__BB44_11;
	mul.hi.u64 	%rd35, %rd63, -6148914691236517205;
	shr.u64 	%rd36, %rd35, 1;
	mad.lo.s64 	%rd37, %rd36, -12, %rd64;
	ld.local.f32 	%f17, [%rd37];
	fma.rn.f32 	%f18, %f17, %f17, %f17;
	add.f32 	%f19, %f18, 0f00000000;
	add.f32 	%f20, %f17, %f19;
	mul.f32 	%f21, %f19, %f19;
	fma.rn.f32 	%f22, %f17, %f17, %f21;
	div.rn.f32 	%f23, %f20, %f22;
	add.f32 	%f24, %f17, %f23;
	fma.rn.f32 	%f25, %f24, %f24, %f24;
	add.f32 	%f26, %f19, %f25;
	add.f32 	%f27, %f24, %f26;
	mul.f32 	%f28, %f26, %f26;
	fma.rn.f32 	%f29, %f24, %f24, %f28;
	div.rn.f32 	%f30, %f27, %f29;
	add.f32 	%f31, %f24, %f30;
	fma.rn.f32 	%f32, %f31, %f31, %f31;
	add.f32 	%f33, %f26, %f32;
	add.f32 	%f34, %f31, %f33;
	mul.f32 	%f35, %f33, %f33;
	fma.rn.f32 	%f36, %f31, %f31, %f35;
	div.rn.f32 	%f37, %f34, %f36;
	add.f32 	%f38, %f31, %f37;
	fma.rn.f32 	%f39, %f38, %f38, %f38;
	add.f32 	%f40, %f33, %f39;
	add.f32 	%f96, %f96, %f40;
$L__BB44_11:
	ld.param.u32 	%r66, [_Z12reg_pipelineILi3ELi4EEvPfS0_i_param_2];
	setp.ge.s32 	%p7, %r71, %r66;
	@%p7 bra 	$L__BB44_13;
	ld.param.u64 	%rd58, [_Z12reg_pipelineILi3ELi4EEvPfS0_i_param_0];
	cvta.to.global.u64 	%rd38, %rd58;
	mul.wide.s32 	%rd39, %r71, 4;
	add.s64 	%rd40, %rd38, %rd39;
	ld.global.nc.f32 	%f41, [%rd40];
	mul.hi.u64 	%rd41, %rd61, -6148914691236517205;
	shr.u64 	%rd42, %rd41, 1;
	mad.lo.s64 	%rd43, %rd42, -12, %rd62;
	st.local.f32 	[%rd43], %f41;
$L__BB44_13:
	ld.param.u32 	%r67, [_Z12reg_pipelineILi3ELi4EEvPfS0_i_param_2];
	setp.ge.s32 	%p8, %r74, %r67;
	@%p8 bra 	$L__BB44_15;
	mul.hi.u64 	%rd44, %rd67, -6148914691236517205;
	shr.u64 	%rd45, %rd44, 1;
	mad.lo.s64 	%rd46, %rd45, -12, %rd68;
	ld.local.f32 	%f42, [%rd46];
	fma.rn.f32 	%f43, %f42, %f42, %f42;
	add.f32 	%f44, %f43, 0f00000000;
	add.f32 	%f45, %f42, %f44;
	mul.f32 	%f46, %f44, %f44;
	fma.rn.f32 	%f47, %f42, %f42, %f46;
	div.rn.f32 	%f48, %f45, %f47;
	add.f32 	%f49, %f42, %f48;
	fma.rn.f32 	%f50, %f49, %f49, %f49;
	add.f32 	%f51, %f44, %f50;
	add.f32 	%f52, %f49, %f51;
	mul.f32 	%f53, %f51, %f51;
	fma.rn.f32 	%f54, %f49, %f49, %f53;
	div.rn.f32 	%f55, %f52, %f54;
	add.f32 	%f56, %f49, %f55;
	fma.rn.f32 	%f57, %f56, %f56, %f56;
	add.f32 	%f58, %f51, %f57;
	add.f32 	%f59, %f56, %f58;
	mul.f32 	%f60, %f58, %f58;
	fma.rn.f32 	%f61, %f56, %f56, %f60;
	div.rn.f32 	%f62, %f59, %f61;
	add.f32 	%f63, %f56, %f62;
	fma.rn.f32 	%f64, %f63, %f63, %f63;
	add.f32 	%f65, %f58, %f64;
	add.f32 	%f96, %f96, %f65;
$L__BB44_15:
	ld.param.u32 	%r68, [_Z12reg_pipelineILi3ELi4EEvPfS0_i_param_2];
	setp.ge.s32 	%p9, %r72, %r68;
	@%p9 bra 	$L__BB44_17;
	ld.param.u64 	%rd59, [_Z12reg_pipelineILi3ELi4EEvPfS0_i_param_0];
	cvta.to.global.u64 	%rd47, %rd59;
	mul.wide.s32 	%rd48, %r72, 4;
	add.s64 	%rd49, %rd47, %rd48;
	ld.global.nc.f32 	%f66, [%rd49];
	mul.hi.u64 	%rd50, %rd65, -6148914691236517205;
	shr.u64 	%rd51, %rd50, 1;
	mad.lo.s64 	%rd52, %rd51, -12, %rd66;
	st.local.f32 	[%rd52], %f66;
$L__BB44_17:
	add.s32 	%r76, %r76, 2;
	add.s32 	%r75, %r75, 2;
	add.s64 	%rd68, %rd68, 8;
	add.s64 	%rd67, %rd67, 2;
	add.s64 	%rd66, %rd66, 8;
	add.s64 	%rd65, %rd65, 2;
	add.s64 	%rd64, %rd64, 8;
	add.s64 	%rd63, %rd63, 2;
	add.s64 	%rd62, %rd62, 8;
	add.s64 	%rd61, %rd61, 2;
	mov.u32 	%r42, %nctaid.x;
	shl.b32 	%r43, %r42, 9;
	add.s32 	%r74, %r74, %r43;
	add.s32 	%r73, %r73, %r43;
	add.s32 	%r72, %r72, %r43;
	add.s32 	%r71, %r71, %r43;
	setp.ne.s32 	%p10, %r76, -2;
	@%p10 bra 	$L__BB44_9;
	add.s32 	%r77, %r75, 1;
$L__BB44_19:
	and.b32  	%r44, %r5, 1;
	setp.eq.b32 	%p11, %r44, 1;
	not.pred 	%p12, %p11;
	@%p12 bra 	$L__BB44_22;
	ld.param.u32 	%r69, [_Z12reg_pipelineILi3ELi4EEvPfS0_i_param_2];
	add.s32 	%r45, %r77, 16777213;
	mov.u32 	%r46, %nctaid.x;
	mul.lo.s32 	%r47, %r45, %r46;
	shl.b32 	%r48, %r47, 8;
	mov.u32 	%r49, %ctaid.x;
	shl.b32 	%r50, %r49, 8;
	mov.u32 	%r51, %tid.x;
	add.s32 	%r52, %r50, %r51;
	add.s32 	%r53, %r52, %r48;
	setp.ge.s32 	%p13, %r53, %r69;
	@%p13 bra 	$L__BB44_22;
	add.s32 	%r54, %r77, -3;
	mul.hi.u32 	%r55, %r54, -1431655765;
	shr.u32 	%r56, %r55, 1;
	mul.lo.s32 	%r57, %r56, 3;
	sub.s32 	%r58, %r54, %r57;
	mul.wide.u32 	%rd53, %r58, 4;
	add.s64 	%rd54, %rd2, %rd53;
	ld.local.f32 	%f67, [%rd54];
	fma.rn.f32 	%f68, %f67, %f67, %f67;
	add.f32 	%f69, %f68, 0f00000000;
	add.f32 	%f70, %f67, %f69;
	mul.f32 	%f71, %f69, %f69;
	fma.rn.f32 	%f72, %f67, %f67, %f71;
	div.rn.f32 	%f73, %f70, %f72;
	add.f32 	%f74, %f67, %f73;
	fma.rn.f32 	%f75, %f74, %f74, %f74;
	add.f32 	%f76, %f69, %f75;
	add.f32 	%f77, %f74, %f76;
	mul.f32 	%f78, %f76, %f76;
	fma.rn.f32 	%f79, %f74, %f74, %f78;
	div.rn.f32 	%f80, %f77, %f79;
	add.f32 	%f81, %f74, %f80;
	fma.rn.f32 	%f82, %f81, %f81, %f81;
	add.f32 	%f83, %f76, %f82;
	add.f32 	%f84, %f81, %f83;
	mul.f32 	%f85, %f83, %f83;
	fma.rn.f32 	%f86, %f81, %f81, %f85;
	div.rn.f32 	%f87, %f84, %f86;
	add.f32 	%f88, %f81, %f87;
	fma.rn.f32 	%f89, %f88, %f88, %f88;
	add.f32 	%f90, %f83, %f89;
	add.f32 	%f96, %f96, %f90;
$L__BB44_22:
	ld.param.u32 	%r70, [_Z12reg_pipelineILi3ELi4EEvPfS0_i_param_2];
	mov.u32 	%r59, %ctaid.x;
	shl.b32 	%r60, %r59, 8;
	mov.u32 	%r61, %tid.x;
	add.s32 	%r28, %r60, %r61;
	setp.ge.s32 	%p14, %r28, %r70;
	@%p14 bra 	$L__BB44_24;
	ld.param.u64 	%rd60, [_Z12reg_pipelineILi3ELi4EEvPfS0_i_param_1];
	cvta.to.global.u64 	%rd55, %rd60;
	mul.wide.s32 	%rd56, %r28, 4;
	add.s64 	%rd57, %rd55, %rd56;
	st.global.f32 	[%rd57], %f96;
$L__BB44_24:
	ret;

}
	// .globl	_Z12reg_pipelineILi4ELi4EEvPfS0_i
.visible .entry _Z12reg_pipelineILi4ELi4EEvPfS0_i(
	.param .u64 .ptr .align 1 _Z12reg_pipelineILi4ELi4EEvPfS0_i_param_0,
	.param .u64 .ptr .align 1 _Z12reg_pipelineILi4ELi4EEvPfS0_i_param_1,
	.param .u32 _Z12reg_pipelineILi4ELi4EEvPfS0_i_param_2
)
{
	.local .align 16 .b8 	__local_depot45[16];
	.reg .b64 	%SP;
	.reg .b64 	%SPL;
	.reg .pred 	%p<16>;
	.reg .b32 	%r<62>;
	.reg .b32 	%f<98>;
	.reg .b64 	%rd<30>;

	mov.u64 	%SPL, __local_depot45;
	ld.param.u64 	%rd6, [_Z12reg_pipelineILi4ELi4EEvPfS0_i_param_0];
	ld.param.u64 	%rd5, [_Z12reg_pipelineILi4ELi4EEvPfS0_i_param_1];
	ld.param.u32 	%r31, [_Z12reg_pipelineILi4ELi4EEvPfS0_i_param_2];
	cvta.to.global.u64 	%rd1, %rd6;
	add.u64 	%rd2, %SPL, 0;
	mov.u32 	%r1, %tid.x;
	mov.u32 	%r2, %ctaid.x;
	mov.u32 	%r3, %nctaid.x;
	shl.b32 	%r4, %r2, 8;
	add.s32 	%r5, %r4, %r1;
	setp.lt.s32 	%p1, %r5, %r31;
	@%p1 bra 	$L__BB45_1;
	bra.uni 	$L__BB45_2;
$L__BB45_1:
	mul.wide.s32 	%rd8, %r5, 4;
	add.s64 	%rd9, %rd1, %rd8;
	ld.global.nc.f32 	%f10, [%rd9];
	st.local.f32 	[%rd2], %f10;
$L__BB45_2:
	shl.b32 	%r11, %r3, 8;
	add.s32 	%r12, %r5, %r11;
	setp.ge.s32 	%p2, %r12, %r31;
	@%p2 bra 	$L__BB45_4;
	mul.wide.s32 	%rd10, %r12, 4;
	add.s64 	%rd11, %rd1, %rd10;
	ld.global.nc.f32 	%f11, [%rd11];
	st.local.f32 	[%rd2+4], %f11;
$L__BB45_4:
	shl.b32 	%r13, %r3, 9;
	add.s32 	%r14, %r5, %r13;
	setp.ge.s32 	%p3, %r14, %r31;
	@%p3 bra 	$L__BB45_6;
	mul.wide.s32 	%rd12, %r14, 4;
	add.s64 	%rd13, %rd1, %rd12;
	ld.global.nc.f32 	%f12, [%rd13];
	st.local.f32 	[%rd2+8], %f12;
$L__BB45_6:
	add.s32 	%r32, %r3, %r2;
	shl.b32 	%r33, %r32, 8;
	add.s32 	%r34, %r13, %r33;
	add.s32 	%r15, %r34, %r1;
	setp.ge.s32 	%p4, %r15, %r31;
	@%p4 bra 	$L__BB45_8;
	mul.wide.s32 	%rd14, %r15, 4;
	add.s64 	%rd15, %rd1, %rd14;
	ld.global.nc.f32 	%f13, [%rd15];
	st.local.f32 	[%rd2+12], %f13;
$L__BB45_8:
	add.s32 	%r35, %r11, %r31;
	add.s32 	%r36, %r35, -1;
	div.s32 	%r16, %r36, %r11;
	setp.gt.s32 	%p5, %r16, 0;
	mov.f32 	%f97, 0f00000000;
	@%p5 bra 	$L__BB45_9;
	bra.uni 	$L__BB45_24;
$L__BB45_9:
	add.s32 	%r38, %r16, 3;
	max.s32 	%r39, %r38, 4;
	add.s32 	%r6, %r39, -3;
	setp.lt.s32 	%p6, %r38, 5;
	mov.f32 	%f97, 0f00000000;
	mov.b32 	%r61, 4;
	@%p6 bra 	$L__BB45_21;
	and.b32  	%r41, %r6, -2;
	neg.s32 	%r60, %r41;
	add.s32 	%r42, %r1, %r11;
	add.s32 	%r58, %r42, %r4;
	mad.lo.s32 	%r43, %r3, 1280, %r1;
	add.s32 	%r57, %r43, %r4;
	shl.b32 	%r44, %r3, 10;
	or.b32  	%r45, %r1, %r44;
	add.s32 	%r56, %r45, %r4;
	mov.f32 	%f97, 0f00000000;
	mov.b32 	%r59, 5;
	mov.u32 	%r55, %r5;
$L__BB45_11:
	shl.b32 	%r46, %r59, 2;
	setp.ge.s32 	%p7, %r55, %r31;
	add.s32 	%r47, %r46, -4;
	cvt.u64.u32 	%rd16, %r47;
	and.b64  	%rd17, %rd16, 8;
	add.s64 	%rd3, %rd2, %rd17;
	@%p7 bra 	$L__BB45_13;
	ld.local.f32 	%f18, [%rd3];
	fma.rn.f32 	%f19, %f18, %f18, %f18;
	add.f32 	%f20, %f19, 0f00000000;
	add.f32 	%f21, %f18, %f20;
	mul.f32 	%f22, %f20, %f20;
	fma.rn.f32 	%f23, %f18, %f18, %f22;
	div.rn.f32 	%f24, %f21, %f23;
	add.f32 	%f25, %f18, %f24;
	fma.rn.f32 	%f26, %f25, %f25, %f25;
	add.f32 	%f27, %f20, %f26;
	add.f32 	%f28, %f25, %f27;
	mul.f32 	%f29, %f27, %f27;
	fma.rn.f32 	%f30, %f25, %f25, %f29;
	div.rn.f32 	%f31, %f28, %f30;
	add.f32 	%f32, %f25, %f31;
	fma.rn.f32 	%f33, %f32, %f32, %f32;
	add.f32 	%f34, %f27, %f33;
	add.f32 	%f35, %f32, %f34;
	mul.f32 	%f36, %f34, %f34;
	fma.rn.f32 	%f37, %f32, %f32, %f36;
	div.rn.f32 	%f38, %f35, %f37;
	add.f32 	%f39, %f32, %f38;
	fma.rn.f32 	%f40, %f39, %f39, %f39;
	add.f32 	%f41, %f34, %f40;
	add.f32 	%f97, %f97, %f41;
$L__BB45_13:
	setp.ge.s32 	%p8, %r56, %r31;
	@%p8 bra 	$L__BB45_15;
	mul.wide.s32 	%rd18, %r56, 4;
	add.s64 	%rd19, %rd1, %rd18;
	ld.global.nc.f32 	%f42, [%rd19];
	st.local.f32 	[%rd3], %f42;
$L__BB45_15:
	setp.ge.s32 	%p9, %r58, %r31;
	cvt.u64.u32 	%rd20, %r46;
	and.b64  	%rd21, %rd20, 12;
	add.s64 	%rd4, %rd2, %rd21;
	@%p9 bra 	$L__BB45_17;
	ld.local.f32 	%f43, [%rd4];
	fma.rn.f32 	%f44, %f43, %f43, %f43;
	add.f32 	%f45, %f44, 0f00000000;
	add.f32 	%f46, %f43, %f45;
	mul.f32 	%f47, %f45, %f45;
	fma.rn.f32 	%f48, %f43, %f43, %f47;
	div.rn.f32 	%f49, %f46, %f48;
	add.f32 	%f50, %f43, %f49;
	fma.rn.f32 	%f51, %f50, %f50, %f50;
	add.f32 	%f52, %f45, %f51;
	add.f32 	%f53, %f50, %f52;
	mul.f32 	%f54, %f52, %f52;
	fma.rn.f32 	%f55, %f50, %f50, %f54;
	div.rn.f32 	%f56, %f53, %f55;
	add.f32 	%f57, %f50, %f56;
	fma.rn.f32 	%f58, %f57, %f57, %f57;
	add.f32 	%f59, %f52, %f58;
	add.f32 	%f60, %f57, %f59;
	mul.f32 	%f61, %f59, %f59;
	fma.rn.f32 	%f62, %f57, %f57, %f61;
	div.rn.f32 	%f63, %f60, %f62;
	add.f32 	%f64, %f57, %f63;
	fma.rn.f32 	%f65, %f64, %f64, %f64;
	add.f32 	%f66, %f59, %f65;
	add.f32 	%f97, %f97, %f66;
$L__BB45_17:
	setp.ge.s32 	%p10, %r57, %r31;
	@%p10 bra 	$L__BB45_19;
	mul.wide.s32 	%rd22, %r57, 4;
	add.s64 	%rd23, %rd1, %rd22;
	ld.global.nc.f32 	%f67, [%rd23];
	st.local.f32 	[%rd4], %f67;
$L__BB45_19:
	add.s32 	%r60, %r60, 2;
	add.s32 	%r59, %r59, 2;
	add.s32 	%r58, %r58, %r13;
	add.s32 	%r57, %r57, %r13;
	add.s32 	%r56, %r56, %r13;
	add.s32 	%r55, %r55, %r13;
	setp.ne.s32 	%p11, %r60, 0;
	@%p11 bra 	$L__BB45_11;
	add.s32 	%r61, %r59, -1;
$L__BB45_21:
	and.b32  	%r49, %r6, 1;
	setp.eq.b32 	%p12, %r49, 1;
	not.pred 	%p13, %p12;
	@%p13 bra 	$L__BB45_24;
	add.s32 	%r50, %r61, 16777212;
	mul.lo.s32 	%r51, %r50, %r3;
	shl.b32 	%r52, %r51, 8;
	add.s32 	%r53, %r5, %r52;
	setp.ge.s32 	%p14, %r53, %r31;
	@%p14 bra 	$L__BB45_24;
	shl.b32 	%r54, %r61, 2;
	cvt.u64.u32 	%rd24, %r54;
	and.b64  	%rd25, %rd24, 12;
	add.s64 	%rd26, %rd2, %rd25;
	ld.local.f32 	%f68, [%rd26];
	fma.rn.f32 	%f69, %f68, %f68, %f68;
	add.f32 	%f70, %f69, 0f00000000;
	add.f32 	%f71, %f68, %f70;
	mul.f32 	%f72, %f70, %f70;
	fma.rn.f32 	%f73, %f68, %f68, %f72;
	div.rn.f32 	%f74, %f71, %f73;
	add.f32 	%f75, %f68, %f74;
	fma.rn.f32 	%f76, %f75, %f75, %f75;
	add.f32 	%f77, %f70, %f76;
	add.f32 	%f78, %f75, %f77;
	mul.f32 	%f79, %f77, %f77;
	fma.rn.f32 	%f80, %f75, %f75, %f79;
	div.rn.f32 	%f81, %f78, %f80;
	add.f32 	%f82, %f75, %f81;
	fma.rn.f32 	%f83, %f82, %f82, %f82;
	add.f32 	%f84, %f77, %f83;
	add.f32 	%f85, %f82, %f84;
	mul.f32 	%f86, %f84, %f84;
	fma.rn.f32 	%f87, %f82, %f82, %f86;
	div.rn.f32 	%f88, %f85, %f87;
	add.f32 	%f89, %f82, %f88;
	fma.rn.f32 	%f90, %f89, %f89, %f89;
	add.f32 	%f91, %f84, %f90;
	add.f32 	%f97, %f97, %f91;
$L__BB45_24:
	setp.ge.s32 	%p15, %r5, %r31;
	@%p15 bra 	$L__BB45_26;
	cvta.to.global.u64 	%rd27, %rd5;
	mul.wide.s32 	%rd28, %r5, 4;
	add.s64 	%rd29, %rd27, %rd28;
	st.global.f32 	[%rd29], %f97;
$L__BB45_26:
	ret;

}
	// .globl	_Z15shared_pipelineILi2ELi4EEvPfS0_i
.visible .entry _Z15shared_pipelineILi2ELi4EEvPfS0_i(
	.param .u64 .ptr .align 1 _Z15shared_pipelineILi2ELi4EEvPfS0_i_param_0,
	.param .u64 .ptr .align 1 _Z15shared_pipelineILi2ELi4EEvPfS0_i_param_1,
	.param .u32 _Z15shared_pipelineILi2ELi4EEvPfS0_i_param_2
)
{
	.reg .pred 	%p<15>;
	.reg .b32 	%r<64>;
	.reg .b32 	%f<94>;
	.reg .b64 	%rd<17>;
	// demoted variable
	.shared .align 16 .b8 _ZZ15shared_pipelineILi2ELi4EEvPfS0_iE1d[2048];
	ld.param.u64 	%rd3, [_Z15shared_pipelineILi2ELi4EEvPfS0_i_param_0];
	ld.param.u64 	%rd2, [_Z15shared_pipelineILi2ELi4EEvPfS0_i_param_1];
	ld.param.u32 	%r32, [_Z15shared_pipelineILi2ELi4EEvPfS0_i_param_2];
	mov.u32 	%r1, %tid.x;
	mov.u32 	%r2, %ctaid.x;
	mov.u32 	%r3, %nctaid.x;
	shl.b32 	%r33, %r1, 2;
	mov.u32 	%r34, _ZZ15shared_pipelineILi2ELi4EEvPfS0_iE1d;
	add.s32 	%r4, %r34, %r33;
	cvta.to.global.u64 	%rd1, %rd3;
	shl.b32 	%r5, %r2, 8;
	add.s32 	%r6, %r5, %r1;
	setp.lt.s32 	%p1, %r6, %r32;
	@%p1 bra 	$L__BB46_1;
	bra.uni 	$L__BB46_2;
$L__BB46_1:
	mul.wide.s32 	%rd5, %r6, 4;
	add.s64 	%rd4, %rd1, %rd5;
	// begin inline asm
	cp.async.ca.shared.global [%r4], [%rd4], 4, 4;
	// end inline asm
$L__BB46_2:
	// begin inline asm
	cp.async.commit_group;
	// end inline asm
	add.s32 	%r36, %r2, %r3;
	shl.b32 	%r37, %r36, 8;
	add.s32 	%r13, %r37, %r1;
	setp.ge.s32 	%p2, %r13, %r32;
	@%p2 bra 	$L__BB46_4;
	add.s32 	%r38, %r4, 1024;
	mul.wide.s32 	%rd7, %r13, 4;
	add.s64 	%rd6, %rd1, %rd7;
	// begin inline asm
	cp.async.ca.shared.global [%r38], [%rd6], 4, 4;
	// end inline asm
$L__BB46_4:
	// begin inline asm
	cp.async.commit_group;
	// end inline asm
	shl.b32 	%r14, %r3, 8;
	add.s32 	%r39, %r14, %r32;
	add.s32 	%r40, %r39, -1;
	div.s32 	%r15, %r40, %r14;
	setp.gt.s32 	%p3, %r15, 0;
	mov.f32 	%f93, 0f00000000;
	@%p3 bra 	$L__BB46_5;
	bra.uni 	$L__BB46_23;
$L__BB46_5:
	setp.eq.s32 	%p4, %r15, 1;
	mov.f32 	%f93, 0f00000000;
	mov.b32 	%r63, 2;
	@%p4 bra 	$L__BB46_17;
	add.s32 	%r7, %r4, 1024;
	and.b32  	%r43, %r15, 2147483646;
	neg.s32 	%r62, %r43;
	add.s32 	%r60, %r6, %r14;
	shl.b32 	%r10, %r3, 9;
	mad.lo.s32 	%r44, %r3, 768, %r1;
	add.s32 	%r59, %r44, %r5;
	add.s32 	%r45, %r1, %r10;
	add.s32 	%r58, %r45, %r5;
	mov.f32 	%f93, 0f00000000;
	mov.b32 	%r61, 0;
	mov.u32 	%r57, %r6;
$L__BB46_7:
	// begin inline asm
	cp.async.wait_group 1;
	// end inline asm
	setp.ge.s32 	%p5, %r57, %r32;
	@%p5 bra 	$L__BB46_9;
	ld.shared.f32 	%f15, [%r4];
	fma.rn.f32 	%f16, %f15, %f15, %f15;
	add.f32 	%f17, %f16, 0f00000000;
	add.f32 	%f18, %f15, %f17;
	mul.f32 	%f19, %f17, %f17;
	fma.rn.f32 	%f20, %f15, %f15, %f19;
	div.rn.f32 	%f21, %f18, %f20;
	add.f32 	%f22, %f15, %f21;
	fma.rn.f32 	%f23, %f22, %f22, %f22;
	add.f32 	%f24, %f17, %f23;
	add.f32 	%f25, %f22, %f24;
	mul.f32 	%f26, %f24, %f24;
	fma.rn.f32 	%f27, %f22, %f22, %f26;
	div.rn.f32 	%f28, %f25, %f27;
	add.f32 	%f29, %f22, %f28;
	fma.rn.f32 	%f30, %f29, %f29, %f29;
	add.f32 	%f31, %f24, %f30;
	add.f32 	%f32, %f29, %f31;
	mul.f32 	%f33, %f31, %f31;
	fma.rn.f32 	%f34, %f29, %f29, %f33;
	div.rn.f32 	%f35, %f32, %f34;
	add.f32 	%f36, %f29, %f35;
	fma.rn.f32 	%f37, %f36, %f36, %f36;
	add.f32 	%f38, %f31, %f37;
	add.f32 	%f93, %f93, %f38;
$L__BB46_9:
	setp.ge.s32 	%p6, %r58, %r32;
	@%p6 bra 	$L__BB46_11;
	mul.wide.s32 	%rd9, %r58, 4;
	add.s64 	%rd8, %rd1, %rd9;
	// begin inline asm
	cp.async.ca.shared.global [%r4], [%rd8], 4, 4;
	// end inline asm
$L__BB46_11:
	// begin inline asm
	cp.async.commit_group;
	// end inline asm
	// begin inline asm
	cp.async.wait_group 1;
	// end inline asm
	setp.ge.s32 	%p7, %r60, %r32;
	@%p7 bra 	$L__BB46_13;
	ld.shared.f32 	%f39, [%r7];
	fma.rn.f32 	%f40, %f39, %f39, %f39;
	add.f32 	%f41, %f40, 0f00000000;
	add.f32 	%f42, %f39, %f41;
	mul.f32 	%f43, %f41, %f41;
	fma.rn.f32 	%f44, %f39, %f39, %f43;
	div.rn.f32 	%f45, %f42, %f44;
	add.f32 	%f46, %f39, %f45;
	fma.rn.f32 	%f47, %f46, %f46, %f46;
	add.f32 	%f48, %f41, %f47;
	add.f32 	%f49, %f46, %f48;
	mul.f32 	%f50, %f48, %f48;
	fma.rn.f32 	%f51, %f46, %f46, %f50;
	div.rn.f32 	%f52, %f49, %f51;
	add.f32 	%f53, %f46, %f52;
	fma.rn.f32 	%f54, %f53, %f53, %f53;
	add.f32 	%f55, %f48, %f54;
	add.f32 	%f56, %f53, %f55;
	mul.f32 	%f57, %f55, %f55;
	fma.rn.f32 	%f58, %f53, %f53, %f57;
	div.rn.f32 	%f59, %f56, %f58;
	add.f32 	%f60, %f53, %f59;
	fma.rn.f32 	%f61, %f60, %f60, %f60;
	add.f32 	%f62, %f55, %f61;
	add.f32 	%f93, %f93, %f62;
$L__BB46_13:
	setp.ge.s32 	%p8, %r59, %r32;
	@%p8 bra 	$L__BB46_15;
	mul.wide.s32 	%rd11, %r59, 4;
	add.s64 	%rd10, %rd1, %rd11;
	// begin inline asm
	cp.async.ca.shared.global [%r7], [%rd10], 4, 4;
	// end inline asm
$L__BB46_15:
	// begin inline asm
	cp.async.commit_group;
	// end inline asm
	add.s32 	%r62, %r62, 2;
	add.s32 	%r61, %r61, 2;
	add.s32 	%r60, %r60, %r10;
	add.s32 	%r59, %r59, %r10;
	add.s32 	%r58, %r58, %r10;
	add.s32 	%r57, %r57, %r10;
	setp.ne.s32 	%p9, %r62, 0;
	@%p9 bra 	$L__BB46_7;
	add.s32 	%r63, %r61, 2;
$L__BB46_17:
	and.b32  	%r48, %r15, 1;
	setp.eq.b32 	%p10, %r48, 1;
	not.pred 	%p11, %p10;
	@%p11 bra 	$L__BB46_23;
	add.s32 	%r49, %r63, 16777214;
	mad.lo.s32 	%r50, %r49, %r3, %r2;
	shl.b32 	%r51, %r50, 8;
	add.s32 	%r52, %r51, %r1;
	shl.b32 	%r53, %r3, 9;
	add.s32 	%r30, %r52, %r53;
	// begin inline asm
	cp.async.wait_group 1;
	// end inline asm
	setp.ge.s32 	%p12, %r52, %r32;
	shl.b32 	%r54, %r63, 10;
	and.b32  	%r55, %r54, 1024;
	add.s32 	%r31, %r4, %r55;
	@%p12 bra 	$L__BB46_20;
	ld.shared.f32 	%f63, [%r31];
	fma.rn.f32 	%f64, %f63, %f63, %f63;
	add.f32 	%f65, %f64, 0f00000000;
	add.f32 	%f66, %f63, %f65;
	mul.f32 	%f67, %f65, %f65;
	fma.rn.f32 	%f68, %f63, %f63, %f67;
	div.rn.f32 	%f69, %f66, %f68;
	add.f32 	%f70, %f63, %f69;
	fma.rn.f32 	%f71, %f70, %f70, %f70;
	add.f32 	%f72, %f65, %f71;
	add.f32 	%f73, %f70, %f72;
	mul.f32 	%f74, %f72, %f72;
	fma.rn.f32 	%f75, %f70, %f70, %f74;
	div.rn.f32 	%f76, %f73, %f75;
	add.f32 	%f77, %f70, %f76;
	fma.rn.f32 	%f78, %f77, %f77, %f77;
	add.f32 	%f79, %f72, %f78;
	add.f32 	%f80, %f77, %f79;
	mul.f32 	%f81, %f79, %f79;
	fma.rn.f32 	%f82, %f77, %f77, %f81;
	div.rn.f32 	%f83, %f80, %f82;
	add.f32 	%f84, %f77, %f83;
	fma.rn.f32 	%f85, %f84, %f84, %f84;
	add.f32 	%f86, %f79, %f85;
	add.f32 	%f93, %f93, %f86;
$L__BB46_20:
	setp.ge.s32 	%p13, %r30, %r32;
	@%p13 bra 	$L__BB46_22;
	mul.wide.s32 	%rd13, %r30, 4;
	add.s64 	%rd12, %rd1, %rd13;
	// begin inline asm
	cp.async.ca.shared.global [%r31], [%rd12], 4, 4;
	// end inline asm
$L__BB46_22:
	// begin inline asm
	cp.async.commit_group;
	// end inline asm
$L__BB46_23:
	setp.ge.s32 	%p14, %r6, %r32;
	@%p14 bra 	$L__BB46_25;
	cvta.to.global.u64 	%rd14, %rd2;
	mul.wide.s32 	%rd15, %r6, 4;
	add.s64 	%rd16, %rd14, %rd15;
	st.global.f32 	[%rd16], %f93;
$L__BB46_25:
	ret;

}
	// .globl	_Z15shared_pipelineILi3ELi4EEvPfS0_i
.visible .entry _Z15shared_pipelineILi3ELi4EEvPfS0_i(
	.param .u64 .ptr .align 1 _Z15shared_pipelineILi3ELi4EEvPfS0_i_param_0,
	.param .u64 .ptr .align 1 _Z15shared_pipelineILi3ELi4EEvPfS0_i_param_1,
	.param .u32 _Z15shared_pipelineILi3ELi4EEvPfS0_i_param_2
)
{
	.reg .pred 	%p<16>;
	.reg .b32 	%r<123>;
	.reg .b32 	%f<94>;
	.reg .b64 	%rd<19>;
	// demoted variable
	.shared .align 16 .b8 _ZZ15shared_pipelineILi3ELi4EEvPfS0_iE1d[3072];
	ld.param.u64 	%rd3, [_Z15shared_pipelineILi3ELi4EEvPfS0_i_param_0];
	ld.param.u64 	%rd2, [_Z15shared_pipelineILi3ELi4EEvPfS0_i_param_1];
	ld.param.u32 	%r50, [_Z15shared_pipelineILi3ELi4EEvPfS0_i_param_2];
	mov.u32 	%r1, %tid.x;
	mov.u32 	%r51, %ctaid.x;
	mov.u32 	%r2, %nctaid.x;
	shl.b32 	%r52, %r1, 2;
	mov.u32 	%r53, _ZZ15shared_pipelineILi3ELi4EEvPfS0_iE1d;
	add.s32 	%r3, %r53, %r52;
	cvta.to.global.u64 	%rd1, %rd3;
	shl.b32 	%r4, %r51, 8;
	add.s32 	%r5, %r4, %r1;
	setp.lt.s32 	%p1, %r5, %r50;
	@%p1 bra 	$L__BB47_1;
	bra.uni 	$L__BB47_2;
$L__BB47_1:
	mul.wide.s32 	%rd5, %r5, 4;
	add.s64 	%rd4, %rd1, %rd5;
	// begin inline asm
	cp.async.ca.shared.global [%r3], [%rd4], 4, 4;
	// end inline asm
$L__BB47_2:
	// begin inline asm
	cp.async.commit_group;
	// end inline asm
	shl.b32 	%r14, %r2, 8;
	add.s32 	%r15, %r5, %r14;
	setp.ge.s32 	%p2, %r15, %r50;
	@%p2 bra 	$L__BB47_4;
	add.s32 	%r55, %r3, 1024;
	mul.wide.s32 	%rd7, %r15, 4;
	add.s64 	%rd6, %rd1, %rd7;
	// begin inline asm
	cp.async.ca.shared.global [%r55], [%rd6], 4, 4;
	// end inline asm
$L__BB47_4:
	// begin inline asm
	cp.async.commit_group;
	// end inline asm
	shl.b32 	%r16, %r2, 9;
	add.s32 	%r17, %r5, %r16;
	setp.ge.s32 	%p3, %r17, %r50;
	@%p3 bra 	$L__BB47_6;
	add.s32 	%r56, %r3, 2048;
	mul.wide.s32 	%rd9, %r17, 4;
	add.s64 	%rd8, %rd1, %rd9;
	// begin inline asm
	cp.async.ca.shared.global [%r56], [%rd8], 4, 4;
	// end inline asm
$L__BB47_6:
	// begin inline asm
	cp.async.commit_group;
	// end inline asm
	add.s32 	%r57, %r14, %r50;
	add.s32 	%r58, %r57, -1;
	div.s32 	%r18, %r58, %r14;
	setp.gt.s32 	%p4, %r18, 0;
	mov.f32 	%f93, 0f00000000;
	@%p4 bra 	$L__BB47_7;
	bra.uni 	$L__BB47_25;
$L__BB47_7:
	add.s32 	%r60, %r18, 2;
	max.s32 	%r6, %r60, 3;
	setp.lt.s32 	%p5, %r60, 4;
	mov.f32 	%f93, 0f00000000;
	mov.b32 	%r122, 3;
	@%p5 bra 	$L__BB47_19;
	and.b32  	%r66, %r6, 2147483646;
	neg.s32 	%r120, %r66;
	add.s32 	%r69, %r52, %r53;
	add.s32 	%r118, %r69, 1024;
	add.s32 	%r116, %r69, 4096;
	add.s32 	%r112, %r69, 3072;
	add.s32 	%r70, %r1, %r14;
	add.s32 	%r111, %r70, %r4;
	shl.b32 	%r71, %r2, 10;
	or.b32  	%r72, %r1, %r71;
	add.s32 	%r109, %r72, %r4;
	mad.lo.s32 	%r73, %r2, 768, %r1;
	add.s32 	%r108, %r73, %r4;
	mov.f32 	%f93, 0f00000000;
	mov.b32 	%r121, 3;
	mov.b32 	%r119, 2;
	mov.b32 	%r117, 1;
	mov.b32 	%r115, 4;
	mov.b32 	%r113, 0;
	mov.u32 	%r110, %r5;
	mov.u32 	%r114, %r3;
$L__BB47_9:
	// begin inline asm
	cp.async.wait_group 2;
	// end inline asm
	setp.ge.s32 	%p6, %r110, %r50;
	@%p6 bra 	$L__BB47_11;
	mul.hi.u32 	%r74, %r113, -1431655765;
	shr.u32 	%r75, %r74, 1;
	mad.lo.s32 	%r76, %r75, -3072, %r114;
	ld.shared.f32 	%f15, [%r76];
	fma.rn.f32 	%f16, %f15, %f15, %f15;
	add.f32 	%f17, %f16, 0f00000000;
	add.f32 	%f18, %f15, %f17;
	mul.f32 	%f19, %f17, %f17;
	fma.rn.f32 	%f20, %f15, %f15, %f19;
	div.rn.f32 	%f21, %f18, %f20;
	add.f32 	%f22, %f15, %f21;
	fma.rn.f32 	%f23, %f22, %f22, %f22;
	add.f32 	%f24, %f17, %f23;
	add.f32 	%f25, %f22, %f24;
	mul.f32 	%f26, %f24, %f24;
	fma.rn.f32 	%f27, %f22, %f22, %f26;
	div.rn.f32 	%f28, %f25, %f27;
	add.f32 	%f29, %f22, %f28;
	fma.rn.f32 	%f30, %f29, %f29, %f29;
	add.f32 	%f31, %f24, %f30;
	add.f32 	%f32, %f29, %f31;
	mul.f32 	%f33, %f31, %f31;
	fma.rn.f32 	%f34, %f29, %f29, %f33;
	div.rn.f32 	%f35, %f32, %f34;
	add.f32 	%f36, %f29, %f35;
	fma.rn.f32 	%f37, %f36, %f36, %f36;
	add.f32 	%f38, %f31, %f37;
	add.f32 	%f93, %f93, %f38;
$L__BB47_11:
	setp.ge.s32 	%p7, %r108, %r50;
	@%p7 bra 	$L__BB47_13;
	mul.wide.s32 	%rd11, %r108, 4;
	add.s64 	%rd10, %rd1, %rd11;
	mul.hi.u32 	%r78, %r121, -1431655765;
	shr.u32 	%r79, %r78, 1;
	mul.lo.s32 	%r80, %r79, 3072;
	sub.s32 	%r77, %r112, %r80;
	// begin inline asm
	cp.async.ca.shared.global [%r77], [%rd10], 4, 4;
	// end inline asm
$L__BB47_13:
	// begin inline asm
	cp.async.commit_group;
	// end inline asm
	// begin inline asm
	cp.async.wait_group 2;
	// end inline asm
	setp.ge.s32 	%p8, %r111, %r50;
	@%p8 bra 	$L__BB47_15;
	mul.hi.u32 	%r81, %r117, -1431655765;
	shr.u32 	%r82, %r81, 1;
	mad.lo.s32 	%r83, %r82, -3072, %r118;
	ld.shared.f32 	%f39, [%r83];
	fma.rn.f32 	%f40, %f39, %f39, %f39;
	add.f32 	%f41, %f40, 0f00000000;
	add.f32 	%f42, %f39, %f41;
	mul.f32 	%f43, %f41, %f41;
	fma.rn.f32 	%f44, %f39, %f39, %f43;
	div.rn.f32 	%f45, %f42, %f44;
	add.f32 	%f46, %f39, %f45;
	fma.rn.f32 	%f47, %f46, %f46, %f46;
	add.f32 	%f48, %f41, %f47;
	add.f32 	%f49, %f46, %f48;
	mul.f32 	%f50, %f48, %f48;
	fma.rn.f32 	%f51, %f46, %f46, %f50;
	div.rn.f32 	%f52, %f49, %f51;
	add.f32 	%f53, %f46, %f52;
	fma.rn.f32 	%f54, %f53, %f53, %f53;
	add.f32 	%f55, %f48, %f54;
	add.f32 	%f56, %f53, %f55;
	mul.f32 	%f57, %f55, %f55;
	fma.rn.f32 	%f58, %f53, %f53, %f57;
	div.rn.f32 	%f59, %f56, %f58;
	add.f32 	%f60, %f53, %f59;
	fma.rn.f32 	%f61, %f60, %f60, %f60;
	add.f32 	%f62, %f55, %f61;
	add.f32 	%f93, %f93, %f62;
$L__BB47_15:
	setp.ge.s32 	%p9, %r109, %r50;
	@%p9 bra 	$L__BB47_17;
	mul.wide.s32 	%rd13, %r109, 4;
	add.s64 	%rd12, %rd1, %rd13;
	mul.hi.u32 	%r85, %r115, -1431655765;
	shr.u32 	%r86, %r85, 1;
	mul.lo.s32 	%r87, %r86, 3072;
	sub.s32 	%r84, %r116, %r87;
	// begin inline asm
	cp.async.ca.shared.global [%r84], [%rd12], 4, 4;
	// end inline asm
$L__BB47_17:
	// begin inline asm
	cp.async.commit_group;
	// end inline asm
	add.s32 	%r121, %r121, 2;
	add.s32 	%r120, %r120, 2;
	add.s32 	%r119, %r119, 2;
	add.s32 	%r118, %r118, 2048;
	add.s32 	%r117, %r117, 2;
	add.s32 	%r116, %r116, 2048;
	add.s32 	%r115, %r115, 2;
	add.s32 	%r114, %r114, 2048;
	add.s32 	%r113, %r113, 2;
	add.s32 	%r112, %r112, 2048;
	add.s32 	%r111, %r111, %r16;
	add.s32 	%r110, %r110, %r16;
	add.s32 	%r109, %r109, %r16;
	add.s32 	%r108, %r108, %r16;
	setp.ne.s32 	%p10, %r120, -2;
	@%p10 bra 	$L__BB47_9;
	add.s32 	%r122, %r119, 1;
$L__BB47_19:
	and.b32  	%r88, %r6, 1;
	setp.eq.b32 	%p11, %r88, 1;
	not.pred 	%p12, %p11;
	@%p12 bra 	$L__BB47_25;
	add.s32 	%r89, %r122, 16777213;
	mul.lo.s32 	%r90, %r89, %r2;
	shl.b32 	%r91, %r90, 8;
	add.s32 	%r92, %r5, %r91;
	mad.lo.s32 	%r93, %r2, 3, %r90;
	shl.b32 	%r94, %r93, 8;
	add.s32 	%r49, %r5, %r94;
	// begin inline asm
	cp.async.wait_group 2;
	// end inline asm
	setp.ge.s32 	%p13, %r92, %r50;
	@%p13 bra 	$L__BB47_22;
	add.s32 	%r95, %r122, -3;
	mul.hi.u32 	%r96, %r95, -1431655765;
	shr.u32 	%r97, %r96, 1;
	mul.lo.s32 	%r98, %r97, 3;
	sub.s32 	%r99, %r95, %r98;
	shl.b32 	%r100, %r99, 10;
	add.s32 	%r101, %r3, %r100;
	ld.shared.f32 	%f63, [%r101];
	fma.rn.f32 	%f64, %f63, %f63, %f63;
	add.f32 	%f65, %f64, 0f00000000;
	add.f32 	%f66, %f63, %f65;
	mul.f32 	%f67, %f65, %f65;
	fma.rn.f32 	%f68, %f63, %f63, %f67;
	div.rn.f32 	%f69, %f66, %f68;
	add.f32 	%f70, %f63, %f69;
	fma.rn.f32 	%f71, %f70, %f70, %f70;
	add.f32 	%f72, %f65, %f71;
	add.f32 	%f73, %f70, %f72;
	mul.f32 	%f74, %f72, %f72;
	fma.rn.f32 	%f75, %f70, %f70, %f74;
	div.rn.f32 	%f76, %f73, %f75;
	add.f32 	%f77, %f70, %f76;
	fma.rn.f32 	%f78, %f77, %f77, %f77;
	add.f32 	%f79, %f72, %f78;
	add.f32 	%f80, %f77, %f79;
	mul.f32 	%f81, %f79, %f79;
	fma.rn.f32 	%f82, %f77, %f77, %f81;
	div.rn.f32 	%f83, %f80, %f82;
	add.f32 	%f84, %f77, %f83;
	fma.rn.f32 	%f85, %f84, %f84, %f84;
	add.f32 	%f86, %f79, %f85;
	add.f32 	%f93, %f93, %f86;
$L__BB47_22:
	setp.ge.s32 	%p14, %r49, %r50;
	@%p14 bra 	$L__BB47_24;
	mul.hi.u32 	%r103, %r122, -1431655765;
	shr.u32 	%r104, %r103, 1;
	mul.lo.s32 	%r105, %r104, 3;
	sub.s32 	%r106, %r122, %r105;
	shl.b32 	%r107, %r106, 10;
	add.s32 	%r102, %r3, %r107;
	mul.wide.s32 	%rd15, %r49, 4;
	add.s64 	%rd14, %rd1, %rd15;
	// begin inline asm
	cp.async.ca.shared.global [%r102], [%rd14], 4, 4;
	// end inline asm
$L__BB47_24:
	// begin inline asm
	cp.async.commit_group;
	// end inline asm
$L__BB47_25:
	setp.ge.s32 	%p15, %r5, %r50;
	@%p15 bra 	$L__BB47_27;
	cvta.to.global.u64 	%rd16, %rd2;
	mul.wide.s32 	%rd17, %r5, 4;
	add.s64 	%rd18, %rd16, %rd17;
	st.global.f32 	[%rd18], %f93;
$L__BB47_27:
	ret;

}
	// .globl	_Z15shared_pipelineILi4ELi4EEvPfS0_i
.visible .entry _Z15shared_pipelineILi4ELi4EEvPfS0_i(
	.param .u64 .ptr .align 1 _Z15shared_pipelineILi4ELi4EEvPfS0_i_param_0,
	.param .u64 .ptr .align 1 _Z15shared_pipelineILi4ELi4EEvPfS0_i_param_1,
	.param .u32 _Z15shared_pipelineILi4ELi4EEvPfS0_i_param_2
)
{
	.reg .pred 	%p<17>;
	.reg .b32 	%r<80>;
	.reg .b32 	%f<94>;
	.reg .b64 	%rd<21>;
	// demoted variable
	.shared .align 16 .b8 _ZZ15shared_pipelineILi4ELi4EEvPfS0_iE1d[4096];
	ld.param.u64 	%rd3, [_Z15shared_pipelineILi4ELi4EEvPfS0_i_param_0];
	ld.param.u64 	%rd2, [_Z15shared_pipelineILi4ELi4EEvPfS0_i_param_1];
	ld.param.u32 	%r36, [_Z15shared_pipelineILi4ELi4EEvPfS0_i_param_2];
	mov.u32 	%r1, %tid.x;
	mov.u32 	%r2, %ctaid.x;
	mov.u32 	%r3, %nctaid.x;
	shl.b32 	%r37, %r1, 2;
	mov.u32 	%r38, _ZZ15shared_pipelineILi4ELi4EEvPfS0_iE1d;
	add.s32 	%r4, %r38, %r37;
	cvta.to.global.u64 	%rd1, %rd3;
	shl.b32 	%r5, %r2, 8;
	add.s32 	%r6, %r5, %r1;
	setp.lt.s32 	%p1, %r6, %r36;
	@%p1 bra 	$L__BB48_1;
	bra.uni 	$L__BB48_2;
$L__BB48_1:
	mul.wide.s32 	%rd5, %r6, 4;
	add.s64 	%rd4, %rd1, %rd5;
	// begin inline asm
	cp.async.ca.shared.global [%r4], [%rd4], 4, 4;
	// end inline asm
$L__BB48_2:
	// begin inline asm
	cp.async.commit_group;
	// end inline asm
	shl.b32 	%r12, %r3, 8;
	add.s32 	%r13, %r6, %r12;
	setp.ge.s32 	%p2, %r13, %r36;
	@%p2 bra 	$L__BB48_4;
	add.s32 	%r40, %r4, 1024;
	mul.wide.s32 	%rd7, %r13, 4;
	add.s64 	%rd6, %rd1, %rd7;
	// begin inline asm
	cp.async.ca.shared.global [%r40], [%rd6], 4, 4;
	// end inline asm
$L__BB48_4:
	// begin inline asm
	cp.async.commit_group;
	// end inline asm
	shl.b32 	%r14, %r3, 9;
	add.s32 	%r15, %r6, %r14;
	setp.ge.s32 	%p3, %r15, %r36;
	@%p3 bra 	$L__BB48_6;
	add.s32 	%r41, %r4, 2048;
	mul.wide.s32 	%rd9, %r15, 4;
	add.s64 	%rd8, %rd1, %rd9;
	// begin inline asm
	cp.async.ca.shared.global [%r41], [%rd8], 4, 4;
	// end inline asm
$L__BB48_6:
	// begin inline asm
	cp.async.commit_group;
	// end inline asm
	add.s32 	%r42, %r3, %r2;
	shl.b32 	%r43, %r42, 8;
	add.s32 	%r44, %r14, %r43;
	add.s32 	%r16, %r44, %r1;
	setp.ge.s32 	%p4, %r16, %r36;
	@%p4 bra 	$L__BB48_8;
	add.s32 	%r45, %r4, 3072;
	mul.wide.s32 	%rd11, %r16, 4;
	add.s64 	%rd10, %rd1, %rd11;
	// begin inline asm
	cp.async.ca.shared.global [%r45], [%rd10], 4, 4;
	// end inline asm
$L__BB48_8:
	// begin inline asm
	cp.async.commit_group;
	// end inline asm
	add.s32 	%r46, %r12, %r36;
	add.s32 	%r47, %r46, -1;
	div.s32 	%r17, %r47, %r12;
	setp.gt.s32 	%p5, %r17, 0;
	mov.f32 	%f93, 0f00000000;
	@%p5 bra 	$L__BB48_9;
	bra.uni 	$L__BB48_27;
$L__BB48_9:
	add.s32 	%r49, %r17, 3;
	max.s32 	%r50, %r49, 4;
	add.s32 	%r7, %r50, -3;
	setp.lt.s32 	%p6, %r49, 5;
	mov.f32 	%f93, 0f00000000;
	mov.b32 	%r79, 4;
	@%p6 bra 	$L__BB48_21;
	and.b32  	%r52, %r7, -2;
	neg.s32 	%r78, %r52;
	add.s32 	%r53, %r1, %r12;
	add.s32 	%r76, %r53, %r5;
	mad.lo.s32 	%r54, %r3, 1280, %r1;
	add.s32 	%r75, %r54, %r5;
	shl.b32 	%r55, %r3, 10;
	or.b32  	%r56, %r1, %r55;
	add.s32 	%r74, %r56, %r5;
	mov.f32 	%f93, 0f00000000;
	mov.b32 	%r77, 5;
	mov.u32 	%r73, %r6;
$L__BB48_11:
	shl.b32 	%r57, %r77, 10;
	// begin inline asm
	cp.async.wait_group 3;
	// end inline asm
	setp.ge.s32 	%p7, %r73, %r36;
	add.s32 	%r58, %r57, -1024;
	and.b32  	%r59, %r58, 2048;
	add.s32 	%r24, %r4, %r59;
	@%p7 bra 	$L__BB48_13;
	ld.shared.f32 	%f15, [%r24];
	fma.rn.f32 	%f16, %f15, %f15, %f15;
	add.f32 	%f17, %f16, 0f00000000;
	add.f32 	%f18, %f15, %f17;
	mul.f32 	%f19, %f17, %f17;
	fma.rn.f32 	%f20, %f15, %f15, %f19;
	div.rn.f32 	%f21, %f18, %f20;
	add.f32 	%f22, %f15, %f21;
	fma.rn.f32 	%f23, %f22, %f22, %f22;
	add.f32 	%f24, %f17, %f23;
	add.f32 	%f25, %f22, %f24;
	mul.f32 	%f26, %f24, %f24;
	fma.rn.f32 	%f27, %f22, %f22, %f26;
	div.rn.f32 	%f28, %f25, %f27;
	add.f32 	%f29, %f22, %f28;
	fma.rn.f32 	%f30, %f29, %f29, %f29;
	add.f32 	%f31, %f24, %f30;
	add.f32 	%f32, %f29, %f31;
	mul.f32 	%f33, %f31, %f31;
	fma.rn.f32 	%f34, %f29, %f29, %f33;
	div.rn.f32 	%f35, %f32, %f34;
	add.f32 	%f36, %f29, %f35;
	fma.rn.f32 	%f37, %f36, %f36, %f36;
	add.f32 	%f38, %f31, %f37;
	add.f32 	%f93, %f93, %f38;
$L__BB48_13:
	setp.ge.s32 	%p8, %r74, %r36;
	@%p8 bra 	$L__BB48_15;
	mul.wide.s32 	%rd13, %r74, 4;
	add.s64 	%rd12, %rd1, %rd13;
	// begin inline asm
	cp.async.ca.shared.global [%r24], [%rd12], 4, 4;
	// end inline asm
$L__BB48_15:
	// begin inline asm
	cp.async.commit_group;
	// end inline asm
	// begin inline asm
	cp.async.wait_group 3;
	// end inline asm
	setp.ge.s32 	%p9, %r76, %r36;
	and.b32  	%r62, %r57, 3072;
	add.s32 	%r25, %r4, %r62;
	@%p9 bra 	$L__BB48_17;
	ld.shared.f32 	%f39, [%r25];
	fma.rn.f32 	%f40, %f39, %f39, %f39;
	add.f32 	%f41, %f40, 0f00000000;
	add.f32 	%f42, %f39, %f41;
	mul.f32 	%f43, %f41, %f41;
	fma.rn.f32 	%f44, %f39, %f39, %f43;
	div.rn.f32 	%f45, %f42, %f44;
	add.f32 	%f46, %f39, %f45;
	fma.rn.f32 	%f47, %f46, %f46, %f46;
	add.f32 	%f48, %f41, %f47;
	add.f32 	%f49, %f46, %f48;
	mul.f32 	%f50, %f48, %f48;
	fma.rn.f32 	%f51, %f46, %f46, %f50;
	div.rn.f32 	%f52, %f49, %f51;
	add.f32 	%f53, %f46, %f52;
	fma.rn.f32 	%f54, %f53, %f53, %f53;
	add.f32 	%f55, %f48, %f54;
	add.f32 	%f56, %f53, %f55;
	mul.f32 	%f57, %f55, %f55;
	fma.rn.f32 	%f58, %f53, %f53, %f57;
	div.rn.f32 	%f59, %f56, %f58;
	add.f32 	%f60, %f53, %f59;
	fma.rn.f32 	%f61, %f60, %f60, %f60;
	add.f32 	%f62, %f55, %f61;
	add.f32 	%f93, %f93, %f62;
$L__BB48_17:
	setp.ge.s32 	%p10, %r75, %r36;
	@%p10 bra 	$L__BB48_19;
	mul.wide.s32 	%rd15, %r75, 4;
	add.s64 	%rd14, %rd1, %rd15;
	// begin inline asm
	cp.async.ca.shared.global [%r25], [%rd14], 4, 4;
	// end inline asm
$L__BB48_19:
	// begin inline asm
	cp.async.commit_group;
	// end inline asm
	add.s32 	%r78, %r78, 2;
	add.s32 	%r77, %r77, 2;
	add.s32 	%r76, %r76, %r14;
	add.s32 	%r75, %r75, %r14;
	add.s32 	%r74, %r74, %r14;
	add.s32 	%r73, %r73, %r14;
	setp.ne.s32 	%p11, %r78, 0;
	@%p11 bra 	$L__BB48_11;
	add.s32 	%r79, %r77, -1;
$L__BB48_21:
	and.b32  	%r64, %r7, 1;
	setp.eq.b32 	%p12, %r64, 1;
	not.pred 	%p13, %p12;
	@%p13 bra 	$L__BB48_27;
	add.s32 	%r65, %r79, 16777212;
	mul.lo.s32 	%r66, %r65, %r3;
	shl.b32 	%r67, %r66, 8;
	add.s32 	%r68, %r6, %r67;
	shl.b32 	%r69, %r3, 10;
	add.s32 	%r34, %r68, %r69;
	// begin inline asm
	cp.async.wait_group 3;
	// end inline asm
	setp.ge.s32 	%p14, %r68, %r36;
	shl.b32 	%r70, %r79, 10;
	and.b32  	%r71, %r70, 3072;
	add.s32 	%r35, %r4, %r71;
	@%p14 bra 	$L__BB48_24;
	ld.shared.f32 	%f63, [%r35];
	fma.rn.f32 	%f64, %f63, %f63, %f63;
	add.f32 	%f65, %f64, 0f00000000;
	add.f32 	%f66, %f63, %f65;
	mul.f32 	%f67, %f65, %f65;
	fma.rn.f32 	%f68, %f63, %f63, %f67;
	div.rn.f32 	%f69, %f66, %f68;
	add.f32 	%f70, %f63, %f69;
	fma.rn.f32 	%f71, %f70, %f70, %f70;
	add.f32 	%f72, %f65, %f71;
	add.f32 	%f73, %f70, %f72;
	mul.f32 	%f74, %f72, %f72;
	fma.rn.f32 	%f75, %f70, %f70, %f74;
	div.rn.f32 	%f76, %f73, %f75;
	add.f32 	%f77, %f70, %f76;
	fma.rn.f32 	%f78, %f77, %f77, %f77;
	add.f32 	%f79, %f72, %f78;
	add.f32 	%f80, %f77, %f79;
	mul.f32 	%f81, %f79, %f79;
	fma.rn.f32 	%f82, %f77, %f77, %f81;
	div.rn.f32 	%f83, %f80, %f82;
	add.f32 	%f84, %f77, %f83;
	fma.rn.f32 	%f85, %f84, %f84, %f84;
	add.f32 	%f86, %f79, %f85;
	add.f32 	%f93, %f93, %f86;
$L__BB48_24:
	setp.ge.s32 	%p15, %r34, %r36;
	@%p15 bra 	$L__BB48_26;
	mul.wide.s32 	%rd17, %r34, 4;
	add.s64 	%rd16, %rd1, %rd17;
	// begin inline asm
	cp.async.ca.shared.global [%r35], [%rd16], 4, 4;
	// end inline asm
$L__BB48_26:
	// begin inline asm
	cp.async.commit_group;
	// end inline asm
$L__BB48_27:
	setp.ge.s32 	%p16, %r6, %r36;
	@%p16 bra 	$L__BB48_29;
	cvta.to.global.u64 	%rd18, %rd2;
	mul.wide.s32 	%rd19, %r6, 4;
	add.s64 	%rd20, %rd18, %rd19;
	st.global.f32 	[%rd20], %f93;
$L__BB48_29:
	ret;

}
	// .globl	_Z19warp_specialize_regILi4EEvPfS0_i
.visible .entry _Z19warp_specialize_regILi4EEvPfS0_i(
	.param .u64 .ptr .align 1 _Z19warp_specialize_regILi4EEvPfS0_i_param_0,
	.param .u64 .ptr .align 1 _Z19warp_specialize_regILi4EEvPfS0_i_param_1,
	.param .u32 _Z19warp_specialize_regILi4EEvPfS0_i_param_2
)
{
	.reg .pred 	%p<12>;
	.reg .b32 	%r<83>;
	.reg .b32 	%f<92>;
	.reg .b64 	%rd<20>;
	// demoted variable
	.shared .align 16 .b8 _ZZ19warp_specialize_regILi4EEvPfS0_iE1d[1024];
	ld.param.u64 	%rd2, [_Z19warp_specialize_regILi4EEvPfS0_i_param_0];
	ld.param.u64 	%rd3, [_Z19warp_specialize_regILi4EEvPfS0_i_param_1];
	ld.param.u32 	%r20, [_Z19warp_specialize_regILi4EEvPfS0_i_param_2];
	mov.u32 	%r1, %tid.x;
	and.b32  	%r2, %r1, 32;
	setp.ne.s32 	%p1, %r2, 0;
	@%p1 bra 	$L__BB49_2;
	and.b32  	%r22, %r1, 960;
	mov.u32 	%r23, %ctaid.x;
	shl.b32 	%r24, %r23, 7;
	and.b32  	%r25, %r24, 2147483520;
	add.s32 	%r26, %r25, %r22;
	mul.wide.s32 	%rd5, %r26, 4;
	add.s64 	%rd6, %rd2, %rd5;
	shl.b32 	%r27, %r1, 2;
	and.b32  	%r28, %r27, 3840;
	mov.u32 	%r29, _ZZ19warp_specialize_regILi4EEvPfS0_iE1d;
	add.s32 	%r30, %r29, %r28;
	mov.u32 	%r31, %tid.y;
	mov.u32 	%r32, %tid.z;
	mov.u32 	%r33, %ntid.x;
	mov.u32 	%r34, %ntid.y;
	mad.lo.s32 	%r35, %r32, %r34, %r31;
	mad.lo.s32 	%r36, %r35, %r33, %r1;
	and.b32  	%r37, %r36, 31;
	min.u32 	%r38, %r37, 7;
	shl.b32 	%r39, %r38, 2;
	add.s32 	%r21, %r30, %r39;
	mul.wide.u32 	%rd7, %r38, 4;
	add.s64 	%rd4, %rd6, %rd7;
	// begin inline asm
	cp.async.ca.shared.global [%r21], [%rd4], 4, 4;
	// end inline asm
	// begin inline asm
	cp.async.commit_group;
	// end inline asm
$L__BB49_2:
	mov.u32 	%r40, %nctaid.x;
	shl.b32 	%r3, %r40, 7;
	and.b32  	%r41, %r3, 2147483520;
	add.s32 	%r42, %r41, %r20;
	add.s32 	%r43, %r42, -1;
	div.s32 	%r4, %r43, %r41;
	setp.lt.s32 	%p2, %r4, 1;
	mov.f32 	%f86, 0f00000000;
	@%p2 bra 	$L__BB49_16;
	mov.u32 	%r45, %ctaid.x;
	shl.b32 	%r46, %r45, 7;
	and.b32  	%r47, %r46, 2147483520;
	add.s32 	%r5, %r47, %r1;
	shl.b32 	%r48, %r1, 2;
	and.b32  	%r49, %r48, 3968;
	mov.u32 	%r50, _ZZ19warp_specialize_regILi4EEvPfS0_iE1d;
	add.s32 	%r51, %r50, %r49;
	mov.u32 	%r52, %tid.y;
	mov.u32 	%r53, %tid.z;
	mov.u32 	%r54, %ntid.x;
	mov.u32 	%r55, %ntid.y;
	mad.lo.s32 	%r56, %r53, %r55, %r52;
	mad.lo.s32 	%r57, %r56, %r54, %r1;
	and.b32  	%r58, %r57, 31;
	min.u32 	%r6, %r58, 7;
	shl.b32 	%r59, %r6, 2;
	add.s32 	%r7, %r51, %r59;
	add.s32 	%r8, %r50, %r48;
	setp.eq.s32 	%p3, %r4, 1;
	mov.f32 	%f86, 0f00000000;
	mov.b32 	%r82, 0;
	@%p3 bra 	$L__BB49_12;
	and.b32  	%r82, %r4, 2147483646;
	mul.wide.u32 	%rd8, %r6, 4;
	add.s64 	%rd1, %rd2, %rd8;
	neg.s32 	%r81, %r82;
	mov.f32 	%f86, 0f00000000;
	mov.b32 	%r79, 0;
	mov.u32 	%r80, %r3;
$L__BB49_5:
	setp.ne.s32 	%p4, %r2, 0;
	@%p4 bra 	$L__BB49_7;
	// begin inline asm
	cp.async.wait_group 1;
	// end inline asm
	bar.warp.sync 	-1;
	ld.shared.f32 	%f14, [%r8];
	fma.rn.f32 	%f15, %f14, %f14, %f14;
	add.f32 	%f16, %f15, 0f00000000;
	add.f32 	%f17, %f14, %f16;
	mul.f32 	%f18, %f16, %f16;
	fma.rn.f32 	%f19, %f14, %f14, %f18;
	div.rn.f32 	%f20, %f17, %f19;
	add.f32 	%f21, %f14, %f20;
	fma.rn.f32 	%f22, %f21, %f21, %f21;
	add.f32 	%f23, %f16, %f22;
	add.f32 	%f24, %f21, %f23;
	mul.f32 	%f25, %f23, %f23;
	fma.rn.f32 	%f26, %f21, %f21, %f25;
	div.rn.f32 	%f27, %f24, %f26;
	add.f32 	%f28, %f21, %f27;
	fma.rn.f32 	%f29, %f28, %f28, %f28;
	add.f32 	%f30, %f23, %f29;
	add.f32 	%f31, %f28, %f30;
	mul.f32 	%f32, %f30, %f30;
	fma.rn.f32 	%f33, %f28, %f28, %f32;
	div.rn.f32 	%f34, %f31, %f33;
	add.f32 	%f35, %f28, %f34;
	fma.rn.f32 	%f36, %f35, %f35, %f35;
	add.f32 	%f37, %f30, %f36;
	add.f32 	%f86, %f86, %f37;
	bra.uni 	$L__BB49_8;
$L__BB49_7:
	and.b32  	%r62, %r79, 2147483520;
	add.s32 	%r63, %r5, %r62;
	mul.wide.s32 	%rd10, %r63, 4;
	add.s64 	%rd9, %rd1, %rd10;
	// begin inline asm
	cp.async.ca.shared.global [%r7], [%rd9], 4, 4;
	// end inline asm
	// begin inline asm
	cp.async.commit_group;
	// end inline asm
$L__BB49_8:
	setp.ne.s32 	%p5, %r2, 0;
	@%p5 bra 	$L__BB49_10;
	and.b32  	%r65, %r80, 2147483520;
	add.s32 	%r66, %r5, %r65;
	mul.wide.s32 	%rd12, %r66, 4;
	add.s64 	%rd11, %rd1, %rd12;
	// begin inline asm
	cp.async.ca.shared.global [%r7], [%rd11], 4, 4;
	// end inline asm
	// begin inline asm
	cp.async.commit_group;
	// end inline asm
	bra.uni 	$L__BB49_11;
$L__BB49_10:
	// begin inline asm
	cp.async.wait_group 1;
	// end inline asm
	bar.warp.sync 	-1;
	ld.shared.f32 	%f38, [%r8];
	fma.rn.f32 	%f39, %f38, %f38, %f38;
	add.f32 	%f40, %f39, 0f00000000;
	add.f32 	%f41, %f38, %f40;
	mul.f32 	%f42, %f40, %f40;
	fma.rn.f32 	%f43, %f38, %f38, %f42;
	div.rn.f32 	%f44, %f41, %f43;
	add.f32 	%f45, %f38, %f44;
	fma.rn.f32 	%f46, %f45, %f45, %f45;
	add.f32 	%f47, %f40, %f46;
	add.f32 	%f48, %f45, %f47;
	mul.f32 	%f49, %f47, %f47;
	fma.rn.f32 	%f50, %f45, %f45, %f49;
	div.rn.f32 	%f51, %f48, %f50;
	add.f32 	%f52, %f45, %f51;
	fma.rn.f32 	%f53, %f52, %f52, %f52;
	add.f32 	%f54, %f47, %f53;
	add.f32 	%f55, %f52, %f54;
	mul.f32 	%f56, %f54, %f54;
	fma.rn.f32 	%f57, %f52, %f52, %f56;
	div.rn.f32 	%f58, %f55, %f57;
	add.f32 	%f59, %f52, %f58;
	fma.rn.f32 	%f60, %f59, %f59, %f59;
	add.f32 	%f61, %f54, %f60;
	add.f32 	%f86, %f86, %f61;
$L__BB49_11:
	add.s32 	%r81, %r81, 2;
	add.s32 	%r80, %r80, %r3;
	add.s32 	%r79, %r79, %r3;
	setp.ne.s32 	%p6, %r81, 0;
	@%p6 bra 	$L__BB49_5;
$L__BB49_12:
	and.b32  	%r67, %r4, 1;
	setp.eq.b32 	%p7, %r67, 1;
	not.pred 	%p8, %p7;
	@%p8 bra 	$L__BB49_16;
	add.s32 	%r68, %r82, 1;
	shr.u32 	%r69, %r68, 1;
	mul.lo.s32 	%r70, %r3, %r69;
	and.b32  	%r71, %r70, 2147483520;
	add.s32 	%r18, %r5, %r71;
	shr.u32 	%r72, %r1, 5;
	add.s32 	%r73, %r82, %r72;
	and.b32  	%r74, %r73, 1;
	setp.eq.b32 	%p9, %r74, 1;
	not.pred 	%p10, %p9;
	@%p10 bra 	$L__BB49_15;
	mul.wide.s32 	%rd14, %r18, 4;
	add.s64 	%rd15, %rd2, %rd14;
	mul.wide.u32 	%rd16, %r6, 4;
	add.s64 	%rd13, %rd15, %rd16;
	// begin inline asm
	cp.async.ca.shared.global [%r7], [%rd13], 4, 4;
	// end inline asm
	// begin inline asm
	cp.async.commit_group;
	// end inline asm
	bra.uni 	$L__BB49_16;
$L__BB49_15:
	// begin inline asm
	cp.async.wait_group 1;
	// end inline asm
	bar.warp.sync 	-1;
	ld.shared.f32 	%f62, [%r8];
	fma.rn.f32 	%f63, %f62, %f62, %f62;
	add.f32 	%f64, %f63, 0f00000000;
	add.f32 	%f65, %f62, %f64;
	mul.f32 	%f66, %f64, %f64;
	fma.rn.f32 	%f67, %f62, %f62, %f66;
	div.rn.f32 	%f68, %f65, %f67;
	add.f32 	%f69, %f62, %f68;
	fma.rn.f32 	%f70, %f69, %f69, %f69;
	add.f32 	%f71, %f64, %f70;
	add.f32 	%f72, %f69, %f71;
	mul.f32 	%f73, %f71, %f71;
	fma.rn.f32 	%f74, %f69, %f69, %f73;
	div.rn.f32 	%f75, %f72, %f74;
	add.f32 	%f76, %f69, %f75;
	fma.rn.f32 	%f77, %f76, %f76, %f76;
	add.f32 	%f78, %f71, %f77;
	add.f32 	%f79, %f76, %f78;
	mul.f32 	%f80, %f78, %f78;
	fma.rn.f32 	%f81, %f76, %f76, %f80;
	div.rn.f32 	%f82, %f79, %f81;
	add.f32 	%f83, %f76, %f82;
	fma.rn.f32 	%f84, %f83, %f83, %f83;
	add.f32 	%f85, %f78, %f84;
	add.f32 	%f86, %f86, %f85;
$L__BB49_16:
	mov.u32 	%r76, %ctaid.x;
	shl.b32 	%r77, %r76, 7;
	and.b32  	%r78, %r77, 2147483520;
	add.s32 	%r19, %r78, %r1;
	setp.ge.s32 	%p11, %r19, %r20;
	@%p11 bra 	$L__BB49_18;
	cvta.to.global.u64 	%rd17, %rd3;
	mul.wide.s32 	%rd18, %r19, 4;
	add.s64 	%rd19, %rd17, %rd18;
	st.global.f32 	[%rd19], %f86;
$L__BB49_18:
	ret;

}
	// .globl	_Z22warp_specialize_sharedILi2ELi4EEvPfS0_i
.visible .entry _Z22warp_specialize_sharedILi2ELi4EEvPfS0_i(
	.param .u64 .ptr .align 1 _Z22warp_specialize_sharedILi2ELi4EEvPfS0_i_param_0,
	.param .u64 .ptr .align 1 _Z22warp_specialize_sharedILi2ELi4EEvPfS0_i_param_1,
	.param .u32 _Z22warp_specialize_sharedILi2ELi4EEvPfS0_i_param_2
)
{
	.reg .pred 	%p<19>;
	.reg .b32 	%r<96>;
	.reg .b32 	%f<92>;
	.reg .b64 	%rd<22>;
	// demoted variable
	.shared .align 16 .b8 _ZZ22warp_specialize_sharedILi2ELi4EEvPfS0_iE1d[1024];
	// demoted variable
	.shared .align 8 .b8 _ZZ22warp_specialize_sharedILi2ELi4EEvPfS0_iE3bar[64];
	ld.param.u64 	%rd2, [_Z22warp_specialize_sharedILi2ELi4EEvPfS0_i_param_0];
	ld.param.u64 	%rd3, [_Z22warp_specialize_sharedILi2ELi4EEvPfS0_i_param_1];
	ld.param.u32 	%r31, [_Z22warp_specialize_sharedILi2ELi4EEvPfS0_i_param_2];
	mov.u32 	%r1, %tid.x;
	shr.u32 	%r2, %r1, 6;
	and.b32  	%r3, %r1, 32;
	and.b32  	%r4, %r1, 31;
	and.b32  	%r32, %r1, 63;
	setp.ne.s32 	%p1, %r32, 0;
	shl.b32 	%r33, %r2, 3;
	mov.u32 	%r34, _ZZ22warp_specialize_sharedILi2ELi4EEvPfS0_iE3bar;
	add.s32 	%r5, %r34, %r33;
	@%p1 bra 	$L__BB50_2;
	mov.b32 	%r38, 32;
	// begin inline asm
	mbarrier.init.shared.b64 [%r5], %r38;
	// end inline asm
	add.s32 	%r37, %r5, 32;
	// begin inline asm
	mbarrier.init.shared.b64 [%r37], %r38;
	// end inline asm
$L__BB50_2:
	setp.ne.s32 	%p2, %r3, 0;
	bar.sync 	0;
	@%p2 bra 	$L__BB50_5;
	shl.b32 	%r39, %r2, 5;
	or.b32  	%r6, %r39, %r4;
	mov.u32 	%r40, %ctaid.x;
	shl.b32 	%r41, %r40, 7;
	and.b32  	%r42, %r41, 2147483520;
	add.s32 	%r7, %r6, %r42;
	setp.ge.s32 	%p3, %r7, %r31;
	@%p3 bra 	$L__BB50_5;
	shl.b32 	%r45, %r6, 2;
	mov.u32 	%r46, _ZZ22warp_specialize_sharedILi2ELi4EEvPfS0_iE1d;
	add.s32 	%r43, %r46, %r45;
	cvta.to.global.u64 	%rd5, %rd2;
	mul.wide.s32 	%rd6, %r7, 4;
	add.s64 	%rd4, %rd5, %rd6;
	// begin inline asm
	cp.async.ca.shared.global [%r43], [%rd4], 4, 4;
	// end inline asm
	// begin inline asm
	cp.async.mbarrier.arrive.shared.b64 [%r5];
	// end inline asm
$L__BB50_5:
	mov.u32 	%r8, %nctaid.x;
	shl.b32 	%r9, %r8, 7;
	and.b32  	%r47, %r9, 2147483520;
	add.s32 	%r48, %r47, %r31;
	add.s32 	%r49, %r48, -1;
	div.s32 	%r10, %r49, %r47;
	setp.lt.s32 	%p4, %r10, 1;
	mov.f32 	%f88, 0f00000000;
	@%p4 bra 	$L__BB50_26;
	shl.b32 	%r51, %r2, 5;
	or.b32  	%r52, %r51, %r4;
	shl.b32 	%r53, %r52, 2;
	mov.u32 	%r54, _ZZ22warp_specialize_sharedILi2ELi4EEvPfS0_iE1d;
	add.s32 	%r11, %r54, %r53;
	mov.u32 	%r55, %ctaid.x;
	shl.b32 	%r56, %r55, 7;
	and.b32  	%r57, %r56, 2147483520;
	add.s32 	%r12, %r52, %r57;
	cvta.to.global.u64 	%rd1, %rd2;
	setp.eq.s32 	%p5, %r10, 1;
	mov.f32 	%f88, 0f00000000;
	mov.b32 	%r95, 1;
	@%p5 bra 	$L__BB50_20;
	add.s32 	%r13, %r11, 512;
	add.s32 	%r14, %r5, 32;
	and.b32  	%r59, %r10, 2147483646;
	neg.s32 	%r93, %r59;
	shl.b32 	%r16, %r8, 8;
	mov.f32 	%f88, 0f00000000;
	mov.b32 	%r94, 2;
	mov.u32 	%r91, %r9;
	mov.u32 	%r92, %r16;
$L__BB50_8:
	setp.eq.s32 	%p6, %r3, 0;
	@%p6 bra 	$L__BB50_10;
	mov.b64 	%rd8, 0;
	// begin inline asm
	mbarrier.arrive.shared.b64 %rd8, [%r5];
	// end inline asm
	// begin inline asm
	{
	.reg .pred p;
	waitLoop: 
	mbarrier.test_wait.shared.b64 p, [%r5], %rd8;
	@!p nanosleep.u32 50;
	@!p bra waitLoop;
	}
	
	// end inline asm
	ld.shared.f32 	%f14, [%r11];
	fma.rn.f32 	%f15, %f14, %f14, %f14;
	add.f32 	%f16, %f15, 0f00000000;
	add.f32 	%f17, %f14, %f16;
	mul.f32 	%f18, %f16, %f16;
	fma.rn.f32 	%f19, %f14, %f14, %f18;
	div.rn.f32 	%f20, %f17, %f19;
	add.f32 	%f21, %f14, %f20;
	fma.rn.f32 	%f22, %f21, %f21, %f21;
	add.f32 	%f23, %f16, %f22;
	add.f32 	%f24, %f21, %f23;
	mul.f32 	%f25, %f23, %f23;
	fma.rn.f32 	%f26, %f21, %f21, %f25;
	div.rn.f32 	%f27, %f24, %f26;
	add.f32 	%f28, %f21, %f27;
	fma.rn.f32 	%f29, %f28, %f28, %f28;
	add.f32 	%f30, %f23, %f29;
	add.f32 	%f31, %f28, %f30;
	mul.f32 	%f32, %f30, %f30;
	fma.rn.f32 	%f33, %f28, %f28, %f32;
	div.rn.f32 	%f34, %f31, %f33;
	add.f32 	%f35, %f28, %f34;
	fma.rn.f32 	%f36, %f35, %f35, %f35;
	add.f32 	%f37, %f30, %f36;
	add.f32 	%f88, %f88, %f37;
	bra.uni 	$L__BB50_13;
$L__BB50_10:
	add.s32 	%r62, %r94, -1;
	setp.ge.s32 	%p7, %r62, %r10;
	@%p7 bra 	$L__BB50_13;
	and.b32  	%r63, %r91, 2147483520;
	add.s32 	%r21, %r12, %r63;
	setp.ge.s32 	%p8, %r21, %r31;
	@%p8 bra 	$L__BB50_13;
	mul.wide.s32 	%rd10, %r21, 4;
	add.s64 	%rd9, %rd1, %rd10;
	// begin inline asm
	cp.async.ca.shared.global [%r13], [%rd9], 4, 4;
	// end inline asm
	// begin inline asm
	cp.async.mbarrier.arrive.shared.b64 [%r14];
	// end inline asm
$L__BB50_13:
	setp.eq.s32 	%p9, %r3, 0;
	@%p9 bra 	$L__BB50_15;
	mov.b64 	%rd12, 0;
	// begin inline asm
	mbarrier.arrive.shared.b64 %rd12, [%r14];
	// end inline asm
	// begin inline asm
	{
	.reg .pred p;
	waitLoop: 
	mbarrier.test_wait.shared.b64 p, [%r14], %rd12;
	@!p nanosleep.u32 50;
	@!p bra waitLoop;
	}
	
	// end inline asm
	ld.shared.f32 	%f38, [%r13];
	fma.rn.f32 	%f39, %f38, %f38, %f38;
	add.f32 	%f40, %f39, 0f00000000;
	add.f32 	%f41, %f38, %f40;
	mul.f32 	%f42, %f40, %f40;
	fma.rn.f32 	%f43, %f38, %f38, %f42;
	div.rn.f32 	%f44, %f41, %f43;
	add.f32 	%f45, %f38, %f44;
	fma.rn.f32 	%f46, %f45, %f45, %f45;
	add.f32 	%f47, %f40, %f46;
	add.f32 	%f48, %f45, %f47;
	mul.f32 	%f49, %f47, %f47;
	fma.rn.f32 	%f50, %f45, %f45, %f49;
	div.rn.f32 	%f51, %f48, %f50;
	add.f32 	%f52, %f45, %f51;
	fma.rn.f32 	%f53, %f52, %f52, %f52;
	add.f32 	%f54, %f47, %f53;
	add.f32 	%f55, %f52, %f54;
	mul.f32 	%f56, %f54, %f54;
	fma.rn.f32 	%f57, %f52, %f52, %f56;
	div.rn.f32 	%f58, %f55, %f57;
	add.f32 	%f59, %f52, %f58;
	fma.rn.f32 	%f60, %f59, %f59, %f59;
	add.f32 	%f61, %f54, %f60;
	add.f32 	%f88, %f88, %f61;
	bra.uni 	$L__BB50_18;
$L__BB50_15:
	setp.ge.s32 	%p10, %r94, %r10;
	@%p10 bra 	$L__BB50_18;
	and.b32  	%r68, %r92, 2147483520;
	add.s32 	%r22, %r12, %r68;
	setp.ge.s32 	%p11, %r22, %r31;
	@%p11 bra 	$L__BB50_18;
	mul.wide.s32 	%rd14, %r22, 4;
	add.s64 	%rd13, %rd1, %rd14;
	// begin inline asm
	cp.async.ca.shared.global [%r11], [%rd13], 4, 4;
	// end inline asm
	// begin inline asm
	cp.async.mbarrier.arrive.shared.b64 [%r5];
	// end inline asm
$L__BB50_18:
	add.s32 	%r94, %r94, 2;
	add.s32 	%r93, %r93, 2;
	add.s32 	%r92, %r92, %r16;
	add.s32 	%r91, %r91, %r16;
	setp.ne.s32 	%p12, %r93, 0;
	@%p12 bra 	$L__BB50_8;
	add.s32 	%r95, %r94, -1;
$L__BB50_20:
	and.b32  	%r71, %r10, 1;
	setp.eq.b32 	%p13, %r71, 1;
	not.pred 	%p14, %p13;
	@%p14 bra 	$L__BB50_26;
	setp.eq.s32 	%p15, %r3, 0;
	@%p15 bra 	$L__BB50_23;
	shl.b32 	%r74, %r95, 5;
	not.b32 	%r75, %r74;
	and.b32  	%r76, %r75, 32;
	add.s32 	%r73, %r5, %r76;
	mov.b64 	%rd16, 0;
	// begin inline asm
	mbarrier.arrive.shared.b64 %rd16, [%r73];
	// end inline asm
	// begin inline asm
	{
	.reg .pred p;
	waitLoop: 
	mbarrier.test_wait.shared.b64 p, [%r73], %rd16;
	@!p nanosleep.u32 50;
	@!p bra waitLoop;
	}
	
	// end inline asm
	shl.b32 	%r77, %r95, 9;
	not.b32 	%r78, %r77;
	and.b32  	%r79, %r78, 512;
	add.s32 	%r80, %r11, %r79;
	ld.shared.f32 	%f62, [%r80];
	fma.rn.f32 	%f63, %f62, %f62, %f62;
	add.f32 	%f64, %f63, 0f00000000;
	add.f32 	%f65, %f62, %f64;
	mul.f32 	%f66, %f64, %f64;
	fma.rn.f32 	%f67, %f62, %f62, %f66;
	div.rn.f32 	%f68, %f65, %f67;
	add.f32 	%f69, %f62, %f68;
	fma.rn.f32 	%f70, %f69, %f69, %f69;
	add.f32 	%f71, %f64, %f70;
	add.f32 	%f72, %f69, %f71;
	mul.f32 	%f73, %f71, %f71;
	fma.rn.f32 	%f74, %f69, %f69, %f73;
	div.rn.f32 	%f75, %f72, %f74;
	add.f32 	%f76, %f69, %f75;
	fma.rn.f32 	%f77, %f76, %f76, %f76;
	add.f32 	%f78, %f71, %f77;
	add.f32 	%f79, %f76, %f78;
	mul.f32 	%f80, %f78, %f78;
	fma.rn.f32 	%f81, %f76, %f76, %f80;
	div.rn.f32 	%f82, %f79, %f81;
	add.f32 	%f83, %f76, %f82;
	fma.rn.f32 	%f84, %f83, %f83, %f83;
	add.f32 	%f85, %f78, %f84;
	add.f32 	%f88, %f88, %f85;
	bra.uni 	$L__BB50_26;
$L__BB50_23:
	setp.ge.s32 	%p16, %r95, %r10;
	@%p16 bra 	$L__BB50_26;
	mul.lo.s32 	%r81, %r9, %r95;
	and.b32  	%r82, %r81, 2147483520;
	add.s32 	%r29, %r12, %r82;
	setp.ge.s32 	%p17, %r29, %r31;
	@%p17 bra 	$L__BB50_26;
	shl.b32 	%r85, %r95, 9;
	and.b32  	%r86, %r85, 512;
	add.s32 	%r83, %r11, %r86;
	mul.wide.s32 	%rd18, %r29, 4;
	add.s64 	%rd17, %rd1, %rd18;
	// begin inline asm
	cp.async.ca.shared.global [%r83], [%rd17], 4, 4;
	// end inline asm
	shl.b32 	%r87, %r95, 5;
	and.b32  	%r88, %r87, 32;
	add.s32 	%r84, %r5, %r88;
	// begin inline asm
	cp.async.mbarrier.arrive.shared.b64 [%r84];
	// end inline asm
$L__BB50_26:
	mov.u32 	%r89, %ctaid.x;
	shl.b32 	%r90, %r89, 8;
	add.s32 	%r30, %r90, %r1;
	setp.ge.s32 	%p18, %r30, %r31;
	@%p18 bra 	$L__BB50_28;
	cvta.to.global.u64 	%rd19, %rd3;
	mul.wide.s32 	%rd20, %r30, 4;
	add.s64 	%rd21, %rd19, %rd20;
	st.global.f32 	[%rd21], %f88;
$L__BB50_28:
	ret;

}
	// .globl	_Z22warp_specialize_sharedILi3ELi4EEvPfS0_i
.visible .entry _Z22warp_specialize_sharedILi3ELi4EEvPfS0_i(
	.param .u64 .ptr .align 1 _Z22warp_specialize_sharedILi3ELi4EEvPfS0_i_param_0,
	.param .u64 .ptr .align 1 _Z22warp_specialize_sharedILi3ELi4EEvPfS0_i_param_1,
	.param .u32 _Z22warp_specialize_sharedILi3ELi4EEvPfS0_i_param_2
)
{
	.reg .pred 	%p<20>;
	.reg .b32 	%r<124>;
	.reg .b32 	%f<92>;
	.reg .b64 	%rd<24>;
	// demoted variable
	.shared .align 16 .b8 _ZZ22warp_specialize_sharedILi3ELi4EEvPfS0_iE1d[1536];
	// demoted variable
	.shared .align 8 .b8 _ZZ22warp_specialize_sharedILi3ELi4EEvPfS0_iE3bar[96];
	ld.param.u64 	%rd3, [_Z22warp_specialize_sharedILi3ELi4EEvPfS0_i_param_0];
	ld.param.u64 	%rd4, [_Z22warp_specialize_sharedILi3ELi4EEvPfS0_i_param_1];
	ld.param.u32 	%r22, [_Z22warp_specialize_sharedILi3ELi4EEvPfS0_i_param_2];
	mov.u32 	%r1, %tid.x;
	shr.u32 	%r2, %r1, 6;
	and.b32  	%r3, %r1, 32;
	and.b32  	%r4, %r1, 31;
	and.b32  	%r23, %r1, 63;
	setp.ne.s32 	%p1, %r23, 0;
	shl.b32 	%r24, %r2, 3;
	mov.u32 	%r25, _ZZ22warp_specialize_sharedILi3ELi4EEvPfS0_iE3bar;
	add.s32 	%r5, %r25, %r24;
	@%p1 bra 	$L__BB51_2;
	mov.b32 	%r31, 32;
	// begin inline asm
	mbarrier.init.shared.b64 [%r5], %r31;
	// end inline asm
	add.s32 	%r28, %r5, 32;
	// begin inline asm
	mbarrier.init.shared.b64 [%r28], %r31;
	// end inline asm
	add.s32 	%r30, %r5, 64;
	// begin inline asm
	mbarrier.init.shared.b64 [%r30], %r31;
	// end inline asm
$L__BB51_2:
	setp.ne.s32 	%p2, %r3, 0;
	bar.sync 	0;
	@%p2 bra 	$L__BB51_7;
	shl.b32 	%r32, %r2, 5;
	or.b32  	%r33, %r32, %r4;
	mov.u32 	%r34, %ctaid.x;
	shl.b32 	%r35, %r34, 7;
	and.b32  	%r36, %r35, 2147483520;
	add.s32 	%r6, %r33, %r36;
	shl.b32 	%r37, %r33, 2;
	mov.u32 	%r38, _ZZ22warp_specialize_sharedILi3ELi4EEvPfS0_iE1d;
	add.s32 	%r7, %r38, %r37;
	cvta.to.global.u64 	%rd1, %rd3;
	setp.ge.s32 	%p3, %r6, %r22;
	@%p3 bra 	$L__BB51_5;
	mul.wide.s32 	%rd6, %r6, 4;
	add.s64 	%rd5, %rd1, %rd6;
	// begin inline asm
	cp.async.ca.shared.global [%r7], [%rd5], 4, 4;
	// end inline asm
	// begin inline asm
	cp.async.mbarrier.arrive.shared.b64 [%r5];
	// end inline asm
$L__BB51_5:
	mov.u32 	%r41, %nctaid.x;
	shl.b32 	%r42, %r41, 7;
	and.b32  	%r43, %r42, 2147483520;
	add.s32 	%r8, %r6, %r43;
	setp.ge.s32 	%p4, %r8, %r22;
	@%p4 bra 	$L__BB51_7;
	add.s32 	%r44, %r7, 512;
	mul.wide.s32 	%rd8, %r8, 4;
	add.s64 	%rd7, %rd1, %rd8;
	// begin inline asm
	cp.async.ca.shared.global [%r44], [%rd7], 4, 4;
	// end inline asm
	add.s32 	%r45, %r5, 32;
	// begin inline asm
	cp.async.mbarrier.arrive.shared.b64 [%r45];
	// end inline asm
$L__BB51_7:
	mov.u32 	%r46, %nctaid.x;
	shl.b32 	%r9, %r46, 7;
	and.b32  	%r47, %r9, 2147483520;
	add.s32 	%r48, %r47, %r22;
	add.s32 	%r49, %r48, -1;
	div.s32 	%r10, %r49, %r47;
	setp.lt.s32 	%p5, %r10, 1;
	mov.f32 	%f88, 0f00000000;
	@%p5 bra 	$L__BB51_27;
	shl.b32 	%r51, %r2, 5;
	or.b32  	%r52, %r51, %r4;
	shl.b32 	%r53, %r52, 2;
	mov.u32 	%r54, _ZZ22warp_specialize_sharedILi3ELi4EEvPfS0_iE1d;
	add.s32 	%r11, %r54, %r53;
	mov.u32 	%r55, %ctaid.x;
	shl.b32 	%r56, %r55, 7;
	and.b32  	%r57, %r56, 2147483520;
	add.s32 	%r12, %r52, %r57;
	cvta.to.global.u64 	%rd2, %rd3;
	setp.eq.s32 	%p6, %r10, 1;
	mov.f32 	%f88, 0f00000000;
	mov.b32 	%r123, 2;
	@%p6 bra 	$L__BB51_21;
	and.b32  	%r13, %r10, 2147483646;
	mov.f32 	%f88, 0f00000000;
	mov.b32 	%r123, 2;
$L__BB51_10:
	mov.u32 	%r14, %r123;
	setp.eq.s32 	%p7, %r3, 0;
	@%p7 bra 	$L__BB51_12;
	add.s32 	%r61, %r14, -2;
	mul.hi.u32 	%r62, %r61, -1431655765;
	shr.u32 	%r63, %r62, 1;
	mul.lo.s32 	%r64, %r63, 3;
	sub.s32 	%r65, %r61, %r64;
	shl.b32 	%r66, %r65, 5;
	add.s32 	%r60, %r5, %r66;
	mov.b64 	%rd10, 0;
	// begin inline asm
	mbarrier.arrive.shared.b64 %rd10, [%r60];
	// end inline asm
	// begin inline asm
	{
	.reg .pred p;
	waitLoop: 
	mbarrier.test_wait.shared.b64 p, [%r60], %rd10;
	@!p nanosleep.u32 50;
	@!p bra waitLoop;
	}
	
	// end inline asm
	shl.b32 	%r67, %r65, 9;
	add.s32 	%r68, %r11, %r67;
	ld.shared.f32 	%f14, [%r68];
	fma.rn.f32 	%f15, %f14, %f14, %f14;
	add.f32 	%f16, %f15, 0f00000000;
	add.f32 	%f17, %f14, %f16;
	mul.f32 	%f18, %f16, %f16;
	fma.rn.f32 	%f19, %f14, %f14, %f18;
	div.rn.f32 	%f20, %f17, %f19;
	add.f32 	%f21, %f14, %f20;
	fma.rn.f32 	%f22, %f21, %f21, %f21;
	add.f32 	%f23, %f16, %f22;
	add.f32 	%f24, %f21, %f23;
	mul.f32 	%f25, %f23, %f23;
	fma.rn.f32 	%f26, %f21, %f21, %f25;
	div.rn.f32 	%f27, %f24, %f26;
	add.f32 	%f28, %f21, %f27;
	fma.rn.f32 	%f29, %f28, %f28, %f28;
	add.f32 	%f30, %f23, %f29;
	add.f32 	%f31, %f28, %f30;
	mul.f32 	%f32, %f30, %f30;
	fma.rn.f32 	%f33, %f28, %f28, %f32;
	div.rn.f32 	%f34, %f31, %f33;
	add.f32 	%f35, %f28, %f34;
	fma.rn.f32 	%f36, %f35, %f35, %f35;
	add.f32 	%f37, %f30, %f36;
	add.f32 	%f88, %f88, %f37;
	bra.uni 	$L__BB51_15;
$L__BB51_12:
	setp.ge.s32 	%p8, %r14, %r10;
	@%p8 bra 	$L__BB51_15;
	mul.lo.s32 	%r69, %r9, %r14;
	and.b32  	%r70, %r69, 2147483392;
	add.s32 	%r15, %r12, %r70;
	setp.ge.s32 	%p9, %r15, %r22;
	@%p9 bra 	$L__BB51_15;
	mul.hi.u32 	%r73, %r14, -1431655765;
	shr.u32 	%r74, %r73, 1;
	mul.lo.s32 	%r75, %r74, 3;
	sub.s32 	%r76, %r14, %r75;
	shl.b32 	%r77, %r76, 9;
	add.s32 	%r71, %r11, %r77;
	mul.wide.s32 	%rd12, %r15, 4;
	add.s64 	%rd11, %rd2, %rd12;
	// begin inline asm
	cp.async.ca.shared.global [%r71], [%rd11], 4, 4;
	// end inline asm
	shl.b32 	%r78, %r76, 5;
	add.s32 	%r72, %r5, %r78;
	// begin inline asm
	cp.async.mbarrier.arrive.shared.b64 [%r72];
	// end inline asm
$L__BB51_15:
	setp.eq.s32 	%p10, %r3, 0;
	add.s32 	%r16, %r14, 1;
	@%p10 bra 	$L__BB51_17;
	add.s32 	%r81, %r14, -1;
	mul.hi.u32 	%r82, %r81, -1431655765;
	shr.u32 	%r83, %r82, 1;
	mul.lo.s32 	%r84, %r83, 3;
	sub.s32 	%r85, %r81, %r84;
	shl.b32 	%r86, %r85, 5;
	add.s32 	%r80, %r5, %r86;
	mov.b64 	%rd14, 0;
	// begin inline asm
	mbarrier.arrive.shared.b64 %rd14, [%r80];
	// end inline asm
	// begin inline asm
	{
	.reg .pred p;
	waitLoop: 
	mbarrier.test_wait.shared.b64 p, [%r80], %rd14;
	@!p nanosleep.u32 50;
	@!p bra waitLoop;
	}
	
	// end inline asm
	shl.b32 	%r87, %r85, 9;
	add.s32 	%r88, %r11, %r87;
	ld.shared.f32 	%f38, [%r88];
	fma.rn.f32 	%f39, %f38, %f38, %f38;
	add.f32 	%f40, %f39, 0f00000000;
	add.f32 	%f41, %f38, %f40;
	mul.f32 	%f42, %f40, %f40;
	fma.rn.f32 	%f43, %f38, %f38, %f42;
	div.rn.f32 	%f44, %f41, %f43;
	add.f32 	%f45, %f38, %f44;
	fma.rn.f32 	%f46, %f45, %f45, %f45;
	add.f32 	%f47, %f40, %f46;
	add.f32 	%f48, %f45, %f47;
	mul.f32 	%f49, %f47, %f47;
	fma.rn.f32 	%f50, %f45, %f45, %f49;
	div.rn.f32 	%f51, %f48, %f50;
	add.f32 	%f52, %f45, %f51;
	fma.rn.f32 	%f53, %f52, %f52, %f52;
	add.f32 	%f54, %f47, %f53;
	add.f32 	%f55, %f52, %f54;
	mul.f32 	%f56, %f54, %f54;
	fma.rn.f32 	%f57, %f52, %f52, %f56;
	div.rn.f32 	%f58, %f55, %f57;
	add.f32 	%f59, %f52, %f58;
	fma.rn.f32 	%f60, %f59, %f59, %f59;
	add.f32 	%f61, %f54, %f60;
	add.f32 	%f88, %f88, %f61;
	bra.uni 	$L__BB51_20;
$L__BB51_17:
	setp.ge.s32 	%p11, %r16, %r10;
	@%p11 bra 	$L__BB51_20;
	mul.lo.s32 	%r89, %r9, %r16;
	and.b32  	%r90, %r89, 2147483520;
	add.s32 	%r17, %r12, %r90;
	setp.ge.s32 	%p12, %r17, %r22;
	@%p12 bra 	$L__BB51_20;
	mul.hi.u32 	%r93, %r16, -1431655765;
	shr.u32 	%r94, %r93, 1;
	mul.lo.s32 	%r95, %r94, 3;
	sub.s32 	%r96, %r16, %r95;
	shl.b32 	%r97, %r96, 9;
	add.s32 	%r91, %r11, %r97;
	mul.wide.s32 	%rd16, %r17, 4;
	add.s64 	%rd15, %rd2, %rd16;
	// begin inline asm
	cp.async.ca.shared.global [%r91], [%rd15], 4, 4;
	// end inline asm
	shl.b32 	%r98, %r96, 5;
	add.s32 	%r92, %r5, %r98;
	// begin inline asm
	cp.async.mbarrier.arrive.shared.b64 [%r92];
	// end inline asm
$L__BB51_20:
	add.s32 	%r123, %r14, 2;
	setp.ne.s32 	%p13, %r14, %r13;
	@%p13 bra 	$L__BB51_10;
$L__BB51_21:
	and.b32  	%r99, %r10, 1;
	setp.eq.b32 	%p14, %r99, 1;
	not.pred 	%p15, %p14;
	@%p15 bra 	$L__BB51_27;
	setp.eq.s32 	%p16, %r3, 0;
	@%p16 bra 	$L__BB51_24;
	add.s32 	%r102, %r123, -2;
	mul.hi.u32 	%r103, %r102, -1431655765;
	shr.u32 	%r104, %r103, 1;
	mul.lo.s32 	%r105, %r104, 3;
	sub.s32 	%r106, %r102, %r105;
	shl.b32 	%r107, %r106, 5;
	add.s32 	%r101, %r5, %r107;
	mov.b64 	%rd18, 0;
	// begin inline asm
	mbarrier.arrive.shared.b64 %rd18, [%r101];
	// end inline asm
	// begin inline asm
	{
	.reg .pred p;
	waitLoop: 
	mbarrier.test_wait.shared.b64 p, [%r101], %rd18;
	@!p nanosleep.u32 50;
	@!p bra waitLoop;
	}
	
	// end inline asm
	shl.b32 	%r108, %r106, 9;
	add.s32 	%r109, %r11, %r108;
	ld.shared.f32 	%f62, [%r109];
	fma.rn.f32 	%f63, %f62, %f62, %f62;
	add.f32 	%f64, %f63, 0f00000000;
	add.f32 	%f65, %f62, %f64;
	mul.f32 	%f66, %f64, %f64;
	fma.rn.f32 	%f67, %f62, %f62, %f66;
	div.rn.f32 	%f68, %f65, %f67;
	add.f32 	%f69, %f62, %f68;
	fma.rn.f32 	%f70, %f69, %f69, %f69;
	add.f32 	%f71, %f64, %f70;
	add.f32 	%f72, %f69, %f71;
	mul.f32 	%f73, %f71, %f71;
	fma.rn.f32 	%f74, %f69, %f69, %f73;
	div.rn.f32 	%f75, %f72, %f74;
	add.f32 	%f76, %f69, %f75;
	fma.rn.f32 	%f77, %f76, %f76, %f76;
	add.f32 	%f78, %f71, %f77;
	add.f32 	%f79, %f76, %f78;
	mul.f32 	%f80, %f78, %f78;
	fma.rn.f32 	%f81, %f76, %f76, %f80;
	div.rn.f32 	%f82, %f79, %f81;
	add.f32 	%f83, %f76, %f82;
	fma.rn.f32 	%f84, %f83, %f83, %f83;
	add.f32 	%f85, %f78, %f84;
	add.f32 	%f88, %f88, %f85;
	bra.uni 	$L__BB51_27;
$L__BB51_24:
	setp.ge.s32 	%p17, %r123, %r10;
	@%p17 bra 	$L__BB51_27;
	mul.lo.s32 	%r110, %r9, %r123;
	and.b32  	%r111, %r110, 2147483520;
	add.s32 	%r20, %r12, %r111;
	setp.ge.s32 	%p18, %r20, %r22;
	@%p18 bra 	$L__BB51_27;
	mul.hi.u32 	%r114, %r123, -1431655765;
	shr.u32 	%r115, %r114, 1;
	mul.lo.s32 	%r116, %r115, 3;
	sub.s32 	%r117, %r123, %r116;
	shl.b32 	%r118, %r117, 9;
	add.s32 	%r112, %r11, %r118;
	mul.wide.s32 	%rd20, %r20, 4;
	add.s64 	%rd19, %rd2, %rd20;
	// begin inline asm
	cp.async.ca.shared.global [%r112], [%rd19], 4, 4;
	// end inline asm
	shl.b32 	%r119, %r117, 5;
	add.s32 	%r113, %r5, %r119;
	// begin inline asm
	cp.async.mbarrier.arrive.shared.b64 [%r113];
	// end inline asm
$L__BB51_27:
	mov.u32 	%r120, %ctaid.x;
	shl.b32 	%r121, %r120, 8;
	add.s32 	%r21, %r121, %r1;
	setp.ge.s32 	%p19, %r21, %r22;
	@%p19 bra 	$L__BB51_29;
	cvta.to.global.u64 	%rd21, %rd4;
	mul.wide.s32 	%rd22, %r21, 4;
	add.s64 	%rd23, %rd21, %rd22;
	st.global.f32 	[%rd23], %f88;
$L__BB51_29:
	ret;

}
	// .globl	_Z22warp_specialize_sharedILi4ELi4EEvPfS0_i
.visible .entry _Z22warp_specialize_sharedILi4ELi4EEvPfS0_i(
	.param .u64 .ptr .align 1 _Z22warp_specialize_sharedILi4ELi4EEvPfS0_i_param_0,
	.param .u64 .ptr .align 1 _Z22warp_specialize_sharedILi4ELi4EEvPfS0_i_param_1,
	.param .u32 _Z22warp_specialize_sharedILi4ELi4EEvPfS0_i_param_2
)
{
	.reg .pred 	%p<21>;
	.reg .b32 	%r<134>;
	.reg .b32 	%f<92>;
	.reg .b64 	%rd<26>;
	// demoted variable
	.shared .align 16 .b8 _ZZ22warp_specialize_sharedILi4ELi4EEvPfS0_iE1d[2048];
	// demoted variable
	.shared .align 8 .b8 _ZZ22warp_specialize_sharedILi4ELi4EEvPfS0_iE3bar[128];
	ld.param.u64 	%rd3, [_Z22warp_specialize_sharedILi4ELi4EEvPfS0_i_param_0];
	ld.param.u64 	%rd4, [_Z22warp_specialize_sharedILi4ELi4EEvPfS0_i_param_1];
	ld.param.u32 	%r36, [_Z22warp_specialize_sharedILi4ELi4EEvPfS0_i_param_2];
	mov.u32 	%r1, %tid.x;
	shr.u32 	%r2, %r1, 6;
	and.b32  	%r3, %r1, 32;
	and.b32  	%r4, %r1, 31;
	and.b32  	%r37, %r1, 63;
	setp.ne.s32 	%p1, %r37, 0;
	shl.b32 	%r38, %r2, 3;
	mov.u32 	%r39, _ZZ22warp_specialize_sharedILi4ELi4EEvPfS0_iE3bar;
	add.s32 	%r5, %r39, %r38;
	@%p1 bra 	$L__BB52_2;
	mov.b32 	%r47, 32;
	// begin inline asm
	mbarrier.init.shared.b64 [%r5], %r47;
	// end inline asm
	add.s32 	%r42, %r5, 32;
	// begin inline asm
	mbarrier.init.shared.b64 [%r42], %r47;
	// end inline asm
	add.s32 	%r44, %r5, 64;
	// begin inline asm
	mbarrier.init.shared.b64 [%r44], %r47;
	// end inline asm
	add.s32 	%r46, %r5, 96;
	// begin inline asm
	mbarrier.init.shared.b64 [%r46], %r47;
	// end inline asm
$L__BB52_2:
	setp.ne.s32 	%p2, %r3, 0;
	bar.sync 	0;
	@%p2 bra 	$L__BB52_9;
	shl.b32 	%r48, %r2, 5;
	or.b32  	%r49, %r48, %r4;
	mov.u32 	%r50, %ctaid.x;
	shl.b32 	%r51, %r50, 7;
	and.b32  	%r52, %r51, 2147483520;
	add.s32 	%r6, %r49, %r52;
	mov.u32 	%r7, %nctaid.x;
	shl.b32 	%r53, %r49, 2;
	mov.u32 	%r54, _ZZ22warp_specialize_sharedILi4ELi4EEvPfS0_iE1d;
	add.s32 	%r8, %r54, %r53;
	cvta.to.global.u64 	%rd1, %rd3;
	setp.ge.s32 	%p3, %r6, %r36;
	@%p3 bra 	$L__BB52_5;
	mul.wide.s32 	%rd6, %r6, 4;
	add.s64 	%rd5, %rd1, %rd6;
	// begin inline asm
	cp.async.ca.shared.global [%r8], [%rd5], 4, 4;
	// end inline asm
	// begin inline asm
	cp.async.mbarrier.arrive.shared.b64 [%r5];
	// end inline asm
$L__BB52_5:
	shl.b32 	%r57, %r7, 7;
	and.b32  	%r58, %r57, 2147483520;
	add.s32 	%r9, %r6, %r58;
	setp.ge.s32 	%p4, %r9, %r36;
	@%p4 bra 	$L__BB52_7;
	add.s32 	%r59, %r8, 512;
	mul.wide.s32 	%rd8, %r9, 4;
	add.s64 	%rd7, %rd1, %rd8;
	// begin inline asm
	cp.async.ca.shared.global [%r59], [%rd7], 4, 4;
	// end inline asm
	add.s32 	%r60, %r5, 32;
	// begin inline asm
	cp.async.mbarrier.arrive.shared.b64 [%r60];
	// end inline asm
$L__BB52_7:
	shl.b32 	%r61, %r7, 8;
	and.b32  	%r62, %r61, 2147483392;
	add.s32 	%r10, %r6, %r62;
	setp.ge.s32 	%p5, %r10, %r36;
	@%p5 bra 	$L__BB52_9;
	add.s32 	%r63, %r8, 1024;
	mul.wide.s32 	%rd10, %r10, 4;
	add.s64 	%rd9, %rd1, %rd10;
	// begin inline asm
	cp.async.ca.shared.global [%r63], [%rd9], 4, 4;
	// end inline asm
	add.s32 	%r64, %r5, 64;
	// begin inline asm
	cp.async.mbarrier.arrive.shared.b64 [%r64];
	// end inline asm
$L__BB52_9:
	mov.u32 	%r11, %nctaid.x;
	shl.b32 	%r12, %r11, 7;
	and.b32  	%r65, %r12, 2147483520;
	add.s32 	%r66, %r65, %r36;
	add.s32 	%r67, %r66, -1;
	div.s32 	%r13, %r67, %r65;
	setp.lt.s32 	%p6, %r13, 1;
	mov.f32 	%f88, 0f00000000;
	@%p6 bra 	$L__BB52_30;
	shl.b32 	%r69, %r2, 5;
	or.b32  	%r70, %r69, %r4;
	shl.b32 	%r71, %r70, 2;
	mov.u32 	%r72, _ZZ22warp_specialize_sharedILi4ELi4EEvPfS0_iE1d;
	add.s32 	%r14, %r72, %r71;
	mov.u32 	%r73, %ctaid.x;
	shl.b32 	%r74, %r73, 7;
	and.b32  	%r75, %r74, 2147483520;
	add.s32 	%r15, %r70, %r75;
	cvta.to.global.u64 	%rd2, %rd3;
	add.s32 	%r76, %r13, 2;
	max.s32 	%r16, %r76, 3;
	setp.lt.s32 	%p7, %r76, 4;
	mov.f32 	%f88, 0f00000000;
	mov.b32 	%r133, 3;
	@%p7 bra 	$L__BB52_24;
	and.b32  	%r78, %r16, 2147483646;
	neg.s32 	%r132, %r78;
	shl.b32 	%r130, %r11, 9;
	shl.b32 	%r19, %r11, 8;
	mul.lo.s32 	%r129, %r11, 384;
	mov.f32 	%f88, 0f00000000;
	mov.b32 	%r131, 2;
$L__BB52_12:
	setp.eq.s32 	%p8, %r3, 0;
	add.s32 	%r25, %r131, 1;
	@%p8 bra 	$L__BB52_14;
	add.s32 	%r81, %r131, 2;
	shl.b32 	%r82, %r81, 5;
	and.b32  	%r83, %r82, 96;
	add.s32 	%r80, %r5, %r83;
	mov.b64 	%rd12, 0;
	// begin inline asm
	mbarrier.arrive.shared.b64 %rd12, [%r80];
	// end inline asm
	// begin inline asm
	{
	.reg .pred p;
	waitLoop: 
	mbarrier.test_wait.shared.b64 p, [%r80], %rd12;
	@!p nanosleep.u32 50;
	@!p bra waitLoop;
	}
	
	// end inline asm
	shl.b32 	%r84, %r81, 9;
	and.b32  	%r85, %r84, 1536;
	add.s32 	%r86, %r14, %r85;
	ld.shared.f32 	%f14, [%r86];
	fma.rn.f32 	%f15, %f14, %f14, %f14;
	add.f32 	%f16, %f15, 0f00000000;
	add.f32 	%f17, %f14, %f16;
	mul.f32 	%f18, %f16, %f16;
	fma.rn.f32 	%f19, %f14, %f14, %f18;
	div.rn.f32 	%f20, %f17, %f19;
	add.f32 	%f21, %f14, %f20;
	fma.rn.f32 	%f22, %f21, %f21, %f21;
	add.f32 	%f23, %f16, %f22;
	add.f32 	%f24, %f21, %f23;
	mul.f32 	%f25, %f23, %f23;
	fma.rn.f32 	%f26, %f21, %f21, %f25;
	div.rn.f32 	%f27, %f24, %f26;
	add.f32 	%f28, %f21, %f27;
	fma.rn.f32 	%f29, %f28, %f28, %f28;
	add.f32 	%f30, %f23, %f29;
	add.f32 	%f31, %f28, %f30;
	mul.f32 	%f32, %f30, %f30;
	fma.rn.f32 	%f33, %f28, %f28, %f32;
	div.rn.f32 	%f34, %f31, %f33;
	add.f32 	%f35, %f28, %f34;
	fma.rn.f32 	%f36, %f35, %f35, %f35;
	add.f32 	%f37, %f30, %f36;
	add.f32 	%f88, %f88, %f37;
	bra.uni 	$L__BB52_17;
$L__BB52_14:
	setp.ge.s32 	%p9, %r25, %r13;
	@%p9 bra 	$L__BB52_17;
	and.b32  	%r87, %r129, 2147483520;
	add.s32 	%r26, %r15, %r87;
	setp.ge.s32 	%p10, %r26, %r36;
	@%p10 bra 	$L__BB52_17;
	shl.b32 	%r90, %r25, 9;
	and.b32  	%r91, %r90, 1536;
	add.s32 	%r88, %r14, %r91;
	mul.wide.s32 	%rd14, %r26, 4;
	add.s64 	%rd13, %rd2, %rd14;
	// begin inline asm
	cp.async.ca.shared.global [%r88], [%rd13], 4, 4;
	// end inline asm
	shl.b32 	%r92, %r25, 5;
	and.b32  	%r93, %r92, 96;
	add.s32 	%r89, %r5, %r93;
	// begin inline asm
	cp.async.mbarrier.arrive.shared.b64 [%r89];
	// end inline asm
$L__BB52_17:
	setp.eq.s32 	%p11, %r3, 0;
	add.s32 	%r131, %r131, 2;
	@%p11 bra 	$L__BB52_19;
	shl.b32 	%r96, %r25, 5;
	and.b32  	%r97, %r96, 96;
	xor.b32  	%r98, %r97, 64;
	add.s32 	%r95, %r5, %r98;
	mov.b64 	%rd16, 0;
	// begin inline asm
	mbarrier.arrive.shared.b64 %rd16, [%r95];
	// end inline asm
	// begin inline asm
	{
	.reg .pred p;
	waitLoop: 
	mbarrier.test_wait.shared.b64 p, [%r95], %rd16;
	@!p nanosleep.u32 50;
	@!p bra waitLoop;
	}
	
	// end inline asm
	shl.b32 	%r99, %r25, 9;
	and.b32  	%r100, %r99, 1536;
	xor.b32  	%r101, %r100, 1024;
	add.s32 	%r102, %r14, %r101;
	ld.shared.f32 	%f38, [%r102];
	fma.rn.f32 	%f39, %f38, %f38, %f38;
	add.f32 	%f40, %f39, 0f00000000;
	add.f32 	%f41, %f38, %f40;
	mul.f32 	%f42, %f40, %f40;
	fma.rn.f32 	%f43, %f38, %f38, %f42;
	div.rn.f32 	%f44, %f41, %f43;
	add.f32 	%f45, %f38, %f44;
	fma.rn.f32 	%f46, %f45, %f45, %f45;
	add.f32 	%f47, %f40, %f46;
	add.f32 	%f48, %f45, %f47;
	mul.f32 	%f49, %f47, %f47;
	fma.rn.f32 	%f50, %f45, %f45, %f49;
	div.rn.f32 	%f51, %f48, %f50;
	add.f32 	%f52, %f45, %f51;
	fma.rn.f32 	%f53, %f52, %f52, %f52;
	add.f32 	%f54, %f47, %f53;
	add.f32 	%f55, %f52, %f54;
	mul.f32 	%f56, %f54, %f54;
	fma.rn.f32 	%f57, %f52, %f52, %f56;
	div.rn.f32 	%f58, %f55, %f57;
	add.f32 	%f59, %f52, %f58;
	fma.rn.f32 	%f60, %f59, %f59, %f59;
	add.f32 	%f61, %f54, %f60;
	add.f32 	%f88, %f88, %f61;
	bra.uni 	$L__BB52_22;
$L__BB52_19:
	setp.ge.s32 	%p12, %r131, %r13;
	@%p12 bra 	$L__BB52_22;
	and.b32  	%r103, %r130, 2147483520;
	add.s32 	%r28, %r15, %r103;
	setp.ge.s32 	%p13, %r28, %r36;
	@%p13 bra 	$L__BB52_22;
	shl.b32 	%r106, %r131, 9;
	and.b32  	%r107, %r106, 1536;
	add.s32 	%r104, %r14, %r107;
	mul.wide.s32 	%rd18, %r28, 4;
	add.s64 	%rd17, %rd2, %rd18;
	// begin inline asm
	cp.async.ca.shared.global [%r104], [%rd17], 4, 4;
	// end inline asm
	shl.b32 	%r108, %r131, 5;
	and.b32  	%r109, %r108, 96;
	add.s32 	%r105, %r5, %r109;
	// begin inline asm
	cp.async.mbarrier.arrive.shared.b64 [%r105];
	// end inline asm
$L__BB52_22:
	add.s32 	%r132, %r132, 2;
	add.s32 	%r130, %r130, %r19;
	add.s32 	%r129, %r129, %r19;
	setp.ne.s32 	%p14, %r132, -2;
	@%p14 bra 	$L__BB52_12;
	add.s32 	%r133, %r131, 1;
$L__BB52_24:
	and.b32  	%r110, %r16, 1;
	setp.eq.b32 	%p15, %r110, 1;
	not.pred 	%p16, %p15;
	@%p16 bra 	$L__BB52_30;
	setp.eq.s32 	%p17, %r3, 0;
	@%p17 bra 	$L__BB52_27;
	add.s32 	%r113, %r133, 1;
	shl.b32 	%r114, %r113, 5;
	and.b32  	%r115, %r114, 96;
	add.s32 	%r112, %r5, %r115;
	mov.b64 	%rd20, 0;
	// begin inline asm
	mbarrier.arrive.shared.b64 %rd20, [%r112];
	// end inline asm
	// begin inline asm
	{
	.reg .pred p;
	waitLoop: 
	mbarrier.test_wait.shared.b64 p, [%r112], %rd20;
	@!p nanosleep.u32 50;
	@!p bra waitLoop;
	}
	
	// end inline asm
	shl.b32 	%r116, %r113, 9;
	and.b32  	%r117, %r116, 1536;
	add.s32 	%r118, %r14, %r117;
	ld.shared.f32 	%f62, [%r118];
	fma.rn.f32 	%f63, %f62, %f62, %f62;
	add.f32 	%f64, %f63, 0f00000000;
	add.f32 	%f65, %f62, %f64;
	mul.f32 	%f66, %f64, %f64;
	fma.rn.f32 	%f67, %f62, %f62, %f66;
	div.rn.f32 	%f68, %f65, %f67;
	add.f32 	%f69, %f62, %f68;
	fma.rn.f32 	%f70, %f69, %f69, %f69;
	add.f32 	%f71, %f64, %f70;
	add.f32 	%f72, %f69, %f71;
	mul.f32 	%f73, %f71, %f71;
	fma.rn.f32 	%f74, %f69, %f69, %f73;
	div.rn.f32 	%f75, %f72, %f74;
	add.f32 	%f76, %f69, %f75;
	fma.rn.f32 	%f77, %f76, %f76, %f76;
	add.f32 	%f78, %f71, %f77;
	add.f32 	%f79, %f76, %f78;
	mul.f32 	%f80, %f78, %f78;
	fma.rn.f32 	%f81, %f76, %f76, %f80;
	div.rn.f32 	%f82, %f79, %f81;
	add.f32 	%f83, %f76, %f82;
	fma.rn.f32 	%f84, %f83, %f83, %f83;
	add.f32 	%f85, %f78, %f84;
	add.f32 	%f88, %f88, %f85;
	bra.uni 	$L__BB52_30;
$L__BB52_27:
	setp.ge.s32 	%p18, %r133, %r13;
	@%p18 bra 	$L__BB52_30;
	mul.lo.s32 	%r119, %r12, %r133;
	and.b32  	%r120, %r119, 2147483520;
	add.s32 	%r34, %r15, %r120;
	setp.ge.s32 	%p19, %r34, %r36;
	@%p19 bra 	$L__BB52_30;
	shl.b32 	%r123, %r133, 9;
	and.b32  	%r124, %r123, 1536;
	add.s32 	%r121, %r14, %r124;
	mul.wide.s32 	%rd22, %r34, 4;
	add.s64 	%rd21, %rd2, %rd22;
	// begin inline asm
	cp.async.ca.shared.global [%r121], [%rd21], 4, 4;
	// end inline asm
	shl.b32 	%r125, %r133, 5;
	and.b32  	%r126, %r125, 96;
	add.s32 	%r122, %r5, %r126;
	// begin inline asm
	cp.async.mbarrier.arrive.shared.b64 [%r122];
	// end inline asm
$L__BB52_30:
	mov.u32 	%r127, %ctaid.x;
	shl.b32 	%r128, %r127, 8;
	add.s32 	%r35, %r128, %r1;
	setp.ge.s32 	%p20, %r35, %r36;
	@%p20 bra 	$L__BB52_32;
	cvta.to.global.u64 	%rd23, %rd4;
	mul.wide.s32 	%rd24, %r35, 4;
	add.s64 	%rd25, %rd23, %rd24;
	st.global.f32 	[%rd25], %f88;
$L__BB52_32:
	ret;

}
	// .globl	_Z25warp_specialize_shared_v2ILi2ELi4EEvPfS0_i
.visible .entry _Z25warp_specialize_shared_v2ILi2ELi4EEvPfS0_i(
	.param .u64 .ptr .align 1 _Z25warp_specialize_shared_v2ILi2ELi4EEvPfS0_i_param_0,
	.param .u64 .ptr .align 1 _Z25warp_specialize_shared_v2ILi2ELi4EEvPfS0_i_param_1,
	.param .u32 _Z25warp_specialize_shared_v2ILi2ELi4EEvPfS0_i_param_2
)
{
	.reg .pred 	%p<14>;
	.reg .b32 	%r<72>;
	.reg .b32 	%f<34>;
	.reg .b64 	%rd<23>;
	// demoted variable
	.shared .align 16 .b8 _ZZ25warp_specialize_shared_v2ILi2ELi4EEvPfS0_iE1d[1024];
	// demoted variable
	.shared .align 8 .b8 _ZZ25warp_specialize_shared_v2ILi2ELi4EEvPfS0_iE3bar[64];
	ld.param.u64 	%rd5, [_Z25warp_specialize_shared_v2ILi2ELi4EEvPfS0_i_param_0];
	ld.param.u64 	%rd6, [_Z25warp_specialize_shared_v2ILi2ELi4EEvPfS0_i_param_1];
	ld.param.u32 	%r21, [_Z25warp_specialize_shared_v2ILi2ELi4EEvPfS0_i_param_2];
	mov.u32 	%r1, %tid.x;
	shr.u32 	%r2, %r1, 6;
	and.b32  	%r3, %r1, 32;
	and.b32  	%r4, %r1, 31;
	and.b32  	%r22, %r1, 63;
	setp.ne.s32 	%p1, %r22, 0;
	shl.b32 	%r23, %r2, 3;
	mov.u32 	%r24, _ZZ25warp_specialize_shared_v2ILi2ELi4EEvPfS0_iE3bar;
	add.s32 	%r5, %r24, %r23;
	@%p1 bra 	$L__BB53_2;
	mov.b32 	%r28, 32;
	// begin inline asm
	mbarrier.init.shared.b64 [%r5], %r28;
	// end inline asm
	add.s32 	%r27, %r5, 32;
	// begin inline asm
	mbarrier.init.shared.b64 [%r27], %r28;
	// end inline asm
$L__BB53_2:
	setp.ne.s32 	%p2, %r3, 0;
	bar.sync 	0;
	@%p2 bra 	$L__BB53_6;
	shl.b32 	%r29, %r2, 5;
	or.b32  	%r6, %r29, %r4;
	mov.u32 	%r30, %ctaid.x;
	shl.b32 	%r31, %r30, 7;
	and.b32  	%r32, %r31, 2147483520;
	add.s32 	%r7, %r6, %r32;
	setp.ge.s32 	%p3, %r7, %r21;
	@%p3 bra 	$L__BB53_5;
	shl.b32 	%r34, %r6, 2;
	mov.u32 	%r35, _ZZ25warp_specialize_shared_v2ILi2ELi4EEvPfS0_iE1d;
	add.s32 	%r33, %r35, %r34;
	cvta.to.global.u64 	%rd8, %rd5;
	mul.wide.s32 	%rd9, %r7, 4;
	add.s64 	%rd7, %rd8, %rd9;
	// begin inline asm
	cp.async.ca.shared.global [%r33], [%rd7], 4, 4;
	// end inline asm
$L__BB53_5:
	// begin inline asm
	cp.async.mbarrier.arrive.shared.b64 [%r5];
	// end inline asm
$L__BB53_6:
	mov.u32 	%r37, %nctaid.x;
	shl.b32 	%r8, %r37, 7;
	and.b32  	%r38, %r8, 2147483520;
	add.s32 	%r39, %r38, %r21;
	add.s32 	%r40, %r39, -1;
	div.s32 	%r9, %r40, %r38;
	setp.lt.s32 	%p4, %r9, 1;
	mov.f32 	%f32, 0f00000000;
	@%p4 bra 	$L__BB53_23;
	shl.b32 	%r42, %r2, 5;
	or.b32  	%r43, %r42, %r4;
	shl.b32 	%r44, %r43, 2;
	mov.u32 	%r45, _ZZ25warp_specialize_shared_v2ILi2ELi4EEvPfS0_iE1d;
	add.s32 	%r10, %r45, %r44;
	mov.u32 	%r46, %ctaid.x;
	shl.b32 	%r47, %r46, 7;
	and.b32  	%r48, %r47, 2147483520;
	add.s32 	%r11, %r43, %r48;
	cvta.to.global.u64 	%rd1, %rd5;
	mov.f32 	%f32, 0f00000000;
	mov.b32 	%r70, 1;
$L__BB53_8:
	mov.u32 	%r12, %r70;
	setp.eq.s32 	%p5, %r3, 0;
	@%p5 bra 	$L__BB53_18;
	not.b32 	%r52, %r12;
	and.b32  	%r13, %r52, 1;
	shl.b32 	%r53, %r12, 5;
	not.b32 	%r54, %r53;
	and.b32  	%r55, %r54, 32;
	add.s32 	%r49, %r5, %r55;
	mov.b32 	%r50, 1;
	// begin inline asm
	mbarrier.arrive.shared::cta.b64                             %rd10,  [%r49], %r50;    // 2. 
	// end inline asm
	mov.b32 	%r71, 0;
	// begin inline asm
	mov.u64 %rd11, %globaltimer;
	// end inline asm
$L__BB53_10:
	// begin inline asm
	{
	.reg .pred p;
	mbarrier.try_wait.shared.b64 p, [%r49], %rd10;
	selp.b32 %r56, 1, 0, p;
	}
	// end inline asm
	setp.ne.s32 	%p6, %r56, 0;
	@%p6 bra 	$L__BB53_17;
	setp.gt.s32 	%p7, %r71, 15;
	@%p7 bra 	$L__BB53_13;
	add.s32 	%r71, %r71, 1;
	bra.uni 	$L__BB53_10;
$L__BB53_13:
	// begin inline asm
	mov.u64 %rd13, %globaltimer;
	// end inline asm
	sub.s64 	%rd4, %rd13, %rd11;
	setp.lt.s64 	%p8, %rd4, 4000000;
	@%p8 bra 	$L__BB53_15;
	mov.b32 	%r60, 1000000;
	// begin inline asm
	nanosleep.u32 %r60;
	// end inline asm
	bra.uni 	$L__BB53_10;
$L__BB53_15:
	setp.lt.s64 	%p9, %rd4, 40000;
	@%p9 bra 	$L__BB53_10;
	shr.s64 	%rd14, %rd4, 63;
	shr.u64 	%rd15, %rd14, 62;
	add.s64 	%rd16, %rd4, %rd15;
	shr.u64 	%rd17, %rd16, 2;
	cvt.u32.u64 	%r61, %rd17;
	// begin inline asm
	nanosleep.u32 %r61;
	// end inline asm
	bra.uni 	$L__BB53_10;
$L__BB53_17:
	shl.b32 	%r58, %r13, 9;
	add.s32 	%r59, %r10, %r58;
	ld.shared.f32 	%f7, [%r59];
	fma.rn.f32 	%f8, %f7, %f7, %f7;
	add.f32 	%f9, %f8, 0f00000000;
	add.f32 	%f10, %f7, %f9;
	mul.f32 	%f11, %f9, %f9;
	fma.rn.f32 	%f12, %f7, %f7, %f11;
	div.rn.f32 	%f13, %f10, %f12;
	add.f32 	%f14, %f7, %f13;
	fma.rn.f32 	%f15, %f14, %f14, %f14;
	add.f32 	%f16, %f9, %f15;
	add.f32 	%f17, %f14, %f16;
	mul.f32 	%f18, %f16, %f16;
	fma.rn.f32 	%f19, %f14, %f14, %f18;
	div.rn.f32 	%f20, %f17, %f19;
	add.f32 	%f21, %f14, %f20;
	fma.rn.f32 	%f22, %f21, %f21, %f21;
	add.f32 	%f23, %f16, %f22;
	add.f32 	%f24, %f21, %f23;
	mul.f32 	%f25, %f23, %f23;
	fma.rn.f32 	%f26, %f21, %f21, %f25;
	div.rn.f32 	%f27, %f24, %f26;
	add.f32 	%f28, %f21, %f27;
	fma.rn.f32 	%f29, %f28, %f28, %f28;
	add.f32 	%f30, %f23, %f29;
	add.f32 	%f32, %f32, %f30;
	bra.uni 	$L__BB53_22;
$L__BB53_18:
	setp.ge.s32 	%p10, %r12, %r9;
	@%p10 bra 	$L__BB53_22;
	mul.lo.s32 	%r62, %r8, %r12;
	and.b32  	%r63, %r62, 2147483520;
	add.s32 	%r17, %r11, %r63;
	and.b32  	%r18, %r12, 1;
	setp.ge.s32 	%p11, %r17, %r21;
	@%p11 bra 	$L__BB53_21;
	shl.b32 	%r65, %r18, 9;
	add.s32 	%r64, %r10, %r65;
	mul.wide.s32 	%rd19, %r17, 4;
	add.s64 	%rd18, %rd1, %rd19;
	// begin inline asm
	cp.async.ca.shared.global [%r64], [%rd18], 4, 4;
	// end inline asm
$L__BB53_21:
	shl.b32 	%r67, %r18, 5;
	add.s32 	%r66, %r5, %r67;
	// begin inline asm
	cp.async.mbarrier.arrive.shared.b64 [%r66];
	// end inline asm
$L__BB53_22:
	add.s32 	%r70, %r12, 1;
	setp.ne.s32 	%p12, %r12, %r9;
	@%p12 bra 	$L__BB53_8;
$L__BB53_23:
	mov.u32 	%r68, %ctaid.x;
	shl.b32 	%r69, %r68, 8;
	add.s32 	%r20, %r69, %r1;
	setp.ge.s32 	%p13, %r20, %r21;
	@%p13 bra 	$L__BB53_25;
	cvta.to.global.u64 	%rd20, %rd6;
	mul.wide.s32 	%rd21, %r20, 4;
	add.s64 	%rd22, %rd20, %rd21;
	st.global.f32 	[%rd22], %f32;
$L__BB53_25:
	ret;

}
	// .globl	_Z25warp_specialize_shared_v2ILi3ELi4EEvPfS0_i
.visible .entry _Z25warp_specialize_shared_v2ILi3ELi4EEvPfS0_i(
	.param .u64 .ptr .align 1 _Z25warp_specialize_shared_v2ILi3ELi4EEvPfS0_i_param_0,
	.param .u64 .ptr .align 1 _Z25warp_specialize_shared_v2ILi3ELi4EEvPfS0_i_param_1,
	.param .u32 _Z25warp_specialize_shared_v2ILi3ELi4EEvPfS0_i_param_2
)
{
	.reg .pred 	%p<15>;
	.reg .b32 	%r<86>;
	.reg .b32 	%f<34>;
	.reg .b64 	%rd<25>;
	// demoted variable
	.shared .align 16 .b8 _ZZ25warp_specialize_shared_v2ILi3ELi4EEvPfS0_iE1d[1536];
	// demoted variable
	.shared .align 8 .b8 _ZZ25warp_specialize_shared_v2ILi3ELi4EEvPfS0_iE3bar[96];
	ld.param.u64 	%rd6, [_Z25warp_specialize_shared_v2ILi3ELi4EEvPfS0_i_param_0];
	ld.param.u64 	%rd7, [_Z25warp_specialize_shared_v2ILi3ELi4EEvPfS0_i_param_1];
	ld.param.u32 	%r23, [_Z25warp_specialize_shared_v2ILi3ELi4EEvPfS0_i_param_2];
	mov.u32 	%r1, %tid.x;
	shr.u32 	%r2, %r1, 6;
	and.b32  	%r3, %r1, 32;
	and.b32  	%r4, %r1, 31;
	and.b32  	%r24, %r1, 63;
	setp.ne.s32 	%p1, %r24, 0;
	shl.b32 	%r25, %r2, 3;
	mov.u32 	%r26, _ZZ25warp_specialize_shared_v2ILi3ELi4EEvPfS0_iE3bar;
	add.s32 	%r5, %r26, %r25;
	@%p1 bra 	$L__BB54_2;
	mov.b32 	%r32, 32;
	// begin inline asm
	mbarrier.init.shared.b64 [%r5], %r32;
	// end inline asm
	add.s32 	%r29, %r5, 32;
	// begin inline asm
	mbarrier.init.shared.b64 [%r29], %r32;
	// end inline asm
	add.s32 	%r31, %r5, 64;
	// begin inline asm
	mbarrier.init.shared.b64 [%r31], %r32;
	// end inline asm
$L__BB54_2:
	setp.ne.s32 	%p2, %r3, 0;
	bar.sync 	0;
	@%p2 bra 	$L__BB54_8;
	shl.b32 	%r33, %r2, 5;
	or.b32  	%r34, %r33, %r4;
	mov.u32 	%r35, %ctaid.x;
	shl.b32 	%r36, %r35, 7;
	and.b32  	%r37, %r36, 2147483520;
	add.s32 	%r6, %r34, %r37;
	shl.b32 	%r38, %r34, 2;
	mov.u32 	%r39, _ZZ25warp_specialize_shared_v2ILi3ELi4EEvPfS0_iE1d;
	add.s32 	%r7, %r39, %r38;
	cvta.to.global.u64 	%rd1, %rd6;
	setp.ge.s32 	%p3, %r6, %r23;
	@%p3 bra 	$L__BB54_5;
	mul.wide.s32 	%rd9, %r6, 4;
	add.s64 	%rd8, %rd1, %rd9;
	// begin inline asm
	cp.async.ca.shared.global [%r7], [%rd8], 4, 4;
	// end inline asm
$L__BB54_5:
	// begin inline asm
	cp.async.mbarrier.arrive.shared.b64 [%r5];
	// end inline asm
	mov.u32 	%r42, %nctaid.x;
	shl.b32 	%r43, %r42, 7;
	and.b32  	%r44, %r43, 2147483520;
	add.s32 	%r8, %r6, %r44;
	setp.ge.s32 	%p4, %r8, %r23;
	@%p4 bra 	$L__BB54_7;
	add.s32 	%r45, %r7, 512;
	mul.wide.s32 	%rd11, %r8, 4;
	add.s64 	%rd10, %rd1, %rd11;
	// begin inline asm
	cp.async.ca.shared.global [%r45], [%rd10], 4, 4;
	// end inline asm
$L__BB54_7:
	add.s32 	%r46, %r5, 32;
	// begin inline asm
	cp.async.mbarrier.arrive.shared.b64 [%r46];
	// end inline asm
$L__BB54_8:
	mov.u32 	%r47, %nctaid.x;
	shl.b32 	%r9, %r47, 7;
	and.b32  	%r48, %r9, 2147483520;
	add.s32 	%r49, %r48, %r23;
	add.s32 	%r50, %r49, -1;
	div.s32 	%r10, %r50, %r48;
	setp.lt.s32 	%p5, %r10, 1;
	mov.f32 	%f32, 0f00000000;
	@%p5 bra 	$L__BB54_25;
	shl.b32 	%r52, %r2, 5;
	or.b32  	%r53, %r52, %r4;
	shl.b32 	%r54, %r53, 2;
	mov.u32 	%r55, _ZZ25warp_specialize_shared_v2ILi3ELi4EEvPfS0_iE1d;
	add.s32 	%r11, %r55, %r54;
	mov.u32 	%r56, %ctaid.x;
	shl.b32 	%r57, %r56, 7;
	and.b32  	%r58, %r57, 2147483520;
	add.s32 	%r12, %r53, %r58;
	cvta.to.global.u64 	%rd2, %rd6;
	add.s32 	%r13, %r10, 1;
	mov.f32 	%f32, 0f00000000;
	mov.b32 	%r84, 2;
$L__BB54_10:
	mov.u32 	%r14, %r84;
	setp.eq.s32 	%p6, %r3, 0;
	@%p6 bra 	$L__BB54_20;
	add.s32 	%r62, %r14, -2;
	mul.hi.u32 	%r63, %r62, -1431655765;
	shr.u32 	%r64, %r63, 1;
	mul.lo.s32 	%r65, %r64, 3;
	sub.s32 	%r15, %r62, %r65;
	shl.b32 	%r66, %r15, 5;
	add.s32 	%r59, %r5, %r66;
	mov.b32 	%r60, 1;
	// begin inline asm
	mbarrier.arrive.shared::cta.b64                             %rd12,  [%r59], %r60;    // 2. 
	// end inline asm
	mov.b32 	%r85, 0;
	// begin inline asm
	mov.u64 %rd13, %globaltimer;
	// end inline asm
$L__BB54_12:
	// begin inline asm
	{
	.reg .pred p;
	mbarrier.try_wait.shared.b64 p, [%r59], %rd12;
	selp.b32 %r67, 1, 0, p;
	}
	// end inline asm
	setp.ne.s32 	%p7, %r67, 0;
	@%p7 bra 	$L__BB54_19;
	setp.gt.s32 	%p8, %r85, 15;
	@%p8 bra 	$L__BB54_15;
	add.s32 	%r85, %r85, 1;
	bra.uni 	$L__BB54_12;
$L__BB54_15:
	// begin inline asm
	mov.u64 %rd15, %globaltimer;
	// end inline asm
	sub.s64 	%rd5, %rd15, %rd13;
	setp.lt.s64 	%p9, %rd5, 4000000;
	@%p9 bra 	$L__BB54_17;
	mov.b32 	%r71, 1000000;
	// begin inline asm
	nanosleep.u32 %r71;
	// end inline asm
	bra.uni 	$L__BB54_12;
$L__BB54_17:
	setp.lt.s64 	%p10, %rd5, 40000;
	@%p10 bra 	$L__BB54_12;
	shr.s64 	%rd16, %rd5, 63;
	shr.u64 	%rd17, %rd16, 62;
	add.s64 	%rd18, %rd5, %rd17;
	shr.u64 	%rd19, %rd18, 2;
	cvt.u32.u64 	%r72, %rd19;
	// begin inline asm
	nanosleep.u32 %r72;
	// end inline asm
	bra.uni 	$L__BB54_12;
$L__BB54_19:
	shl.b32 	%r69, %r15, 9;
	add.s32 	%r70, %r11, %r69;
	ld.shared.f32 	%f7, [%r70];
	fma.rn.f32 	%f8, %f7, %f7, %f7;
	add.f32 	%f9, %f8, 0f00000000;
	add.f32 	%f10, %f7, %f9;
	mul.f32 	%f11, %f9, %f9;
	fma.rn.f32 	%f12, %f7, %f7, %f11;
	div.rn.f32 	%f13, %f10, %f12;
	add.f32 	%f14, %f7, %f13;
	fma.rn.f32 	%f15, %f14, %f14, %f14;
	add.f32 	%f16, %f9, %f15;
	add.f32 	%f17, %f14, %f16;
	mul.f32 	%f18, %f16, %f16;
	fma.rn.f32 	%f19, %f14, %f14, %f18;
	div.rn.f32 	%f20, %f17, %f19;
	add.f32 	%f21, %f14, %f20;
	fma.rn.f32 	%f22, %f21, %f21, %f21;
	add.f32 	%f23, %f16, %f22;
	add.f32 	%f24, %f21, %f23;
	mul.f32 	%f25, %f23, %f23;
	fma.rn.f32 	%f26, %f21, %f21, %f25;
	div.rn.f32 	%f27, %f24, %f26;
	add.f32 	%f28, %f21, %f27;
	fma.rn.f32 	%f29, %f28, %f28, %f28;
	add.f32 	%f30, %f23, %f29;
	add.f32 	%f32, %f32, %f30;
	bra.uni 	$L__BB54_24;
$L__BB54_20:
	setp.ge.s32 	%p11, %r14, %r10;
	@%p11 bra 	$L__BB54_24;
	mul.lo.s32 	%r73, %r9, %r14;
	and.b32  	%r74, %r73, 2147483520;
	add.s32 	%r19, %r12, %r74;
	mul.hi.u32 	%r75, %r14, -1431655765;
	shr.u32 	%r76, %r75, 1;
	mul.lo.s32 	%r77, %r76, 3;
	sub.s32 	%r20, %r14, %r77;
	setp.ge.s32 	%p12, %r19, %r23;
	@%p12 bra 	$L__BB54_23;
	shl.b32 	%r79, %r20, 9;
	add.s32 	%r78, %r11, %r79;
	mul.wide.s32 	%rd21, %r19, 4;
	add.s64 	%rd20, %rd2, %rd21;
	// begin inline asm
	cp.async.ca.shared.global [%r78], [%rd20], 4, 4;
	// end inline asm
$L__BB54_23:
	shl.b32 	%r81, %r20, 5;
	add.s32 	%r80, %r5, %r81;
	// begin inline asm
	cp.async.mbarrier.arrive.shared.b64 [%r80];
	// end inline asm
$L__BB54_24:
	add.s32 	%r84, %r14, 1;
	setp.ne.s32 	%p13, %r14, %r13;
	@%p13 bra 	$L__BB54_10;
$L__BB54_25:
	mov.u32 	%r82, %ctaid.x;
	shl.b32 	%r83, %r82, 8;
	add.s32 	%r22, %r83, %r1;
	setp.ge.s32 	%p14, %r22, %r23;
	@%p14 bra 	$L__BB54_27;
	cvta.to.global.u64 	%rd22, %rd7;
	mul.wide.s32 	%rd23, %r22, 4;
	add.s64 	%rd24, %rd22, %rd23;
	st.global.f32 	[%rd24], %f32;
$L__BB54_27:
	ret;

}
	// .globl	_Z25warp_specialize_shared_v2ILi4ELi4EEvPfS0_i
.visible .entry _Z25warp_specialize_shared_v2ILi4ELi4EEvPfS0_i(
	.param .u64 .ptr .align 1 _Z25warp_specialize_shared_v2ILi4ELi4EEvPfS0_i_param_0,
	.param .u64 .ptr .align 1 _Z25warp_specialize_shared_v2ILi4ELi4EEvPfS0_i_param_1,
	.param .u32 _Z25warp_specialize_shared_v2ILi4ELi4EEvPfS0_i_param_2
)
{
	.reg .pred 	%p<16>;
	.reg .b32 	%r<89>;
	.reg .b32 	%f<34>;
	.reg .b64 	%rd<27>;
	// demoted variable
	.shared .align 16 .b8 _ZZ25warp_specialize_shared_v2ILi4ELi4EEvPfS0_iE1d[2048];
	// demoted variable
	.shared .align 8 .b8 _ZZ25warp_specialize_shared_v2ILi4ELi4EEvPfS0_iE3bar[128];
	ld.param.u64 	%rd6, [_Z25warp_specialize_shared_v2ILi4ELi4EEvPfS0_i_param_0];
	ld.param.u64 	%rd7, [_Z25warp_specialize_shared_v2ILi4ELi4EEvPfS0_i_param_1];
	ld.param.u32 	%r25, [_Z25warp_specialize_shared_v2ILi4ELi4EEvPfS0_i_param_2];
	mov.u32 	%r1, %tid.x;
	shr.u32 	%r2, %r1, 6;
	and.b32  	%r3, %r1, 32;
	and.b32  	%r4, %r1, 31;
	and.b32  	%r26, %r1, 63;
	setp.ne.s32 	%p1, %r26, 0;
	shl.b32 	%r27, %r2, 3;
	mov.u32 	%r28, _ZZ25warp_specialize_shared_v2ILi4ELi4EEvPfS0_iE3bar;
	add.s32 	%r5, %r28, %r27;
	@%p1 bra 	$L__BB55_2;
	mov.b32 	%r36, 32;
	// begin inline asm
	mbarrier.init.shared.b64 [%r5], %r36;
	// end inline asm
	add.s32 	%r31, %r5, 32;
	// begin inline asm
	mbarrier.init.shared.b64 [%r31], %r36;
	// end inline asm
	add.s32 	%r33, %r5, 64;
	// begin inline asm
	mbarrier.init.shared.b64 [%r33], %r36;
	// end inline asm
	add.s32 	%r35, %r5, 96;
	// begin inline asm
	mbarrier.init.shared.b64 [%r35], %r36;
	// end inline asm
$L__BB55_2:
	setp.ne.s32 	%p2, %r3, 0;
	bar.sync 	0;
	@%p2 bra 	$L__BB55_10;
	shl.b32 	%r37, %r2, 5;
	or.b32  	%r38, %r37, %r4;
	mov.u32 	%r39, %ctaid.x;
	shl.b32 	%r40, %r39, 7;
	and.b32  	%r41, %r40, 2147483520;
	add.s32 	%r6, %r38, %r41;
	mov.u32 	%r7, %nctaid.x;
	shl.b32 	%r42, %r38, 2;
	mov.u32 	%r43, _ZZ25warp_specialize_shared_v2ILi4ELi4EEvPfS0_iE1d;
	add.s32 	%r8, %r43, %r42;
	cvta.to.global.u64 	%rd1, %rd6;
	setp.ge.s32 	%p3, %r6, %r25;
	@%p3 bra 	$L__BB55_5;
	mul.wide.s32 	%rd9, %r6, 4;
	add.s64 	%rd8, %rd1, %rd9;
	// begin inline asm
	cp.async.ca.shared.global [%r8], [%rd8], 4, 4;
	// end inline asm
$L__BB55_5:
	// begin inline asm
	cp.async.mbarrier.arrive.shared.b64 [%r5];
	// end inline asm
	shl.b32 	%r46, %r7, 7;
	and.b32  	%r47, %r46, 2147483520;
	add.s32 	%r9, %r6, %r47;
	setp.ge.s32 	%p4, %r9, %r25;
	@%p4 bra 	$L__BB55_7;
	add.s32 	%r48, %r8, 512;
	mul.wide.s32 	%rd11, %r9, 4;
	add.s64 	%rd10, %rd1, %rd11;
	// begin inline asm
	cp.async.ca.shared.global [%r48], [%rd10], 4, 4;
	// end inline asm
$L__BB55_7:
	add.s32 	%r49, %r5, 32;
	// begin inline asm
	cp.async.mbarrier.arrive.shared.b64 [%r49];
	// end inline asm
	shl.b32 	%r50, %r7, 8;
	and.b32  	%r51, %r50, 2147483392;
	add.s32 	%r10, %r6, %r51;
	setp.ge.s32 	%p5, %r10, %r25;
	@%p5 bra 	$L__BB55_9;
	add.s32 	%r52, %r8, 1024;
	mul.wide.s32 	%rd13, %r10, 4;
	add.s64 	%rd12, %rd1, %rd13;
	// begin inline asm
	cp.async.ca.shared.global [%r52], [%rd12], 4, 4;
	// end inline asm
$L__BB55_9:
	add.s32 	%r53, %r5, 64;
	// begin inline asm
	cp.async.mbarrier.arrive.shared.b64 [%r53];
	// end inline asm
$L__BB55_10:
	mov.u32 	%r54, %nctaid.x;
	shl.b32 	%r11, %r54, 7;
	and.b32  	%r55, %r11, 2147483520;
	add.s32 	%r56, %r55, %r25;
	add.s32 	%r57, %r56, -1;
	div.s32 	%r12, %r57, %r55;
	setp.lt.s32 	%p6, %r12, 1;
	mov.f32 	%f32, 0f00000000;
	@%p6 bra 	$L__BB55_27;
	shl.b32 	%r59, %r2, 5;
	or.b32  	%r60, %r59, %r4;
	shl.b32 	%r61, %r60, 2;
	mov.u32 	%r62, _ZZ25warp_specialize_shared_v2ILi4ELi4EEvPfS0_iE1d;
	add.s32 	%r13, %r62, %r61;
	mov.u32 	%r63, %ctaid.x;
	shl.b32 	%r64, %r63, 7;
	and.b32  	%r65, %r64, 2147483520;
	add.s32 	%r14, %r60, %r65;
	cvta.to.global.u64 	%rd2, %rd6;
	add.s32 	%r66, %r12, 2;
	max.s32 	%r15, %r66, 3;
	mov.f32 	%f32, 0f00000000;
	mov.b32 	%r87, 3;
$L__BB55_12:
	mov.u32 	%r16, %r87;
	setp.eq.s32 	%p7, %r3, 0;
	@%p7 bra 	$L__BB55_22;
	add.s32 	%r70, %r16, 1;
	and.b32  	%r17, %r70, 3;
	shl.b32 	%r71, %r70, 5;
	and.b32  	%r72, %r71, 96;
	add.s32 	%r67, %r5, %r72;
	mov.b32 	%r68, 1;
	// begin inline asm
	mbarrier.arrive.shared::cta.b64                             %rd14,  [%r67], %r68;    // 2. 
	// end inline asm
	mov.b32 	%r88, 0;
	// begin inline asm
	mov.u64 %rd15, %globaltimer;
	// end inline asm
$L__BB55_14:
	// begin inline asm
	{
	.reg .pred p;
	mbarrier.try_wait.shared.b64 p, [%r67], %rd14;
	selp.b32 %r73, 1, 0, p;
	}
	// end inline asm
	setp.ne.s32 	%p8, %r73, 0;
	@%p8 bra 	$L__BB55_21;
	setp.gt.s32 	%p9, %r88, 15;
	@%p9 bra 	$L__BB55_17;
	add.s32 	%r88, %r88, 1;
	bra.uni 	$L__BB55_14;
$L__BB55_17:
	// begin inline asm
	mov.u64 %rd17, %globaltimer;
	// end inline asm
	sub.s64 	%rd5, %rd17, %rd15;
	setp.lt.s64 	%p10, %rd5, 4000000;
	@%p10 bra 	$L__BB55_19;
	mov.b32 	%r77, 1000000;
	// begin inline asm
	nanosleep.u32 %r77;
	// end inline asm
	bra.uni 	$L__BB55_14;
$L__BB55_19:
	setp.lt.s64 	%p11, %rd5, 40000;
	@%p11 bra 	$L__BB55_14;
	shr.s64 	%rd18, %rd5, 63;
	shr.u64 	%rd19, %rd18, 62;
	add.s64 	%rd20, %rd5, %rd19;
	shr.u64 	%rd21, %rd20, 2;
	cvt.u32.u64 	%r78, %rd21;
	// begin inline asm
	nanosleep.u32 %r78;
	// end inline asm
	bra.uni 	$L__BB55_14;
$L__BB55_21:
	shl.b32 	%r75, %r17, 9;
	add.s32 	%r76, %r13, %r75;
	ld.shared.f32 	%f7, [%r76];
	fma.rn.f32 	%f8, %f7, %f7, %f7;
	add.f32 	%f9, %f8, 0f00000000;
	add.f32 	%f10, %f7, %f9;
	mul.f32 	%f11, %f9, %f9;
	fma.rn.f32 	%f12, %f7, %f7, %f11;
	div.rn.f32 	%f13, %f10, %f12;
	add.f32 	%f14, %f7, %f13;
	fma.rn.f32 	%f15, %f14, %f14, %f14;
	add.f32 	%f16, %f9, %f15;
	add.f32 	%f17, %f14, %f16;
	mul.f32 	%f18, %f16, %f16;
	fma.rn.f32 	%f19, %f14, %f14, %f18;
	div.rn.f32 	%f20, %f17, %f19;
	add.f32 	%f21, %f14, %f20;
	fma.rn.f32 	%f22, %f21, %f21, %f21;
	add.f32 	%f23, %f16, %f22;
	add.f32 	%f24, %f21, %f23;
	mul.f32 	%f25, %f23, %f23;
	fma.rn.f32 	%f26, %f21, %f21, %f25;
	div.rn.f32 	%f27, %f24, %f26;
	add.f32 	%f28, %f21, %f27;
	fma.rn.f32 	%f29, %f28, %f28, %f28;
	add.f32 	%f30, %f23, %f29;
	add.f32 	%f32, %f32, %f30;
	bra.uni 	$L__BB55_26;
$L__BB55_22:
	setp.ge.s32 	%p12, %r16, %r12;
	@%p12 bra 	$L__BB55_26;
	mul.lo.s32 	%r79, %r11, %r16;
	and.b32  	%r80, %r79, 2147483520;
	add.s32 	%r21, %r14, %r80;
	and.b32  	%r22, %r16, 3;
	setp.ge.s32 	%p13, %r21, %r25;
	@%p13 bra 	$L__BB55_25;
	shl.b32 	%r82, %r22, 9;
	add.s32 	%r81, %r13, %r82;
	mul.wide.s32 	%rd23, %r21, 4;
	add.s64 	%rd22, %rd2, %rd23;
	// begin inline asm
	cp.async.ca.shared.global [%r81], [%rd22], 4, 4;
	// end inline asm
$L__BB55_25:
	shl.b32 	%r84, %r22, 5;
	add.s32 	%r83, %r5, %r84;
	// begin inline asm
	cp.async.mbarrier.arrive.shared.b64 [%r83];
	// end inline asm
$L__BB55_26:
	add.s32 	%r87, %r16, 1;
	setp.ne.s32 	%p14, %r16, %r15;
	@%p14 bra 	$L__BB55_12;
$L__BB55_27:
	mov.u32 	%r85, %ctaid.x;
	shl.b32 	%r86, %r85, 8;
	add.s32 	%r24, %r86, %r1;
	setp.ge.s32 	%p15, %r24, %r25;
	@%p15 bra 	$L__BB55_29;
	cvta.to.global.u64 	%rd24, %rd7;
	mul.wide.s32 	%rd25, %r24, 4;
	add.s64 	%rd26, %rd24, %rd25;
	st.global.f32 	[%rd26], %f32;
$L__BB55_29:
	ret;

}


// ===== COMPILED SASS (sm_100) =====

	.target	sm_100

	.elftype	@"ET_EXEC"


//--------------------- .note.nv.tkinfo           --------------------------
	.section	.note.nv.tkinfo,"",@"SHT_NOTE"
	.sectionflags	@"SHF_NOTE_NV_TKINFO"
	.tkinfo
        /*0018*/ 	.word	0x00000002
        /*0030*/ 	.string	""
        /*0030*/ 	.string	"ptxas"
        /*0030*/ 	.string	"Cuda compilation tools, release 13.0, V13.0.88"
        /*0030*/ 	.string	"Build cuda_13.0.r13.0/compiler.36424714_0"
        /*0030*/ 	.string	"-arch sm_100 -m 64 "



//--------------------- .note.nv.cuinfo           --------------------------
	.section	.note.nv.cuinfo,"",@"SHT_NOTE"
	.sectionflags	@"SHF_NOTE_NV_CUINFO"
        /*0018*/ 	.short	0x0002
        /*001a*/ 	.short	0x0064
        /*001c*/ 	.short	0x0082
	.zero		2


//--------------------- .nv.info                  --------------------------
	.section	.nv.info,"",@"SHT_CUDA_INFO"
	.align	4


	//----- nvinfo : EIATTR_REGCOUNT
	.align		4
        /*0000*/ 	.byte	0x04, 0x2f
        /*0002*/ 	.short	(.L_1 - .L_0)
	.align		4
.L_0:
        /*0004*/ 	.word	index@(_Z8baselineILi1EEvPfS0_i)
        /*0008*/ 	.word	0x0000000e


	//----- nvinfo : EIATTR_FRAME_SIZE
	.align		4
.L_1:
        /*000c*/ 	.byte	0x04, 0x11
        /*000e*/ 	.short	(.L_3 - .L_2)
	.align		4
.L_2:
        /*0010*/ 	.word	index@(_Z8baselineILi1EEvPfS0_i)
        /*0014*/ 	.word	0x00000000


	//----- nvinfo : EIATTR_REGCOUNT
	.align		4
.L_3:
        /*0018*/ 	.byte	0x04, 0x2f
        /*001a*/ 	.short	(.L_5 - .L_4)
	.align		4
.L_4:
        /*001c*/ 	.word	index@(_Z12reg_pipelineILi2ELi1EEvPfS0_i)
        /*0020*/ 	.word	0x00000020


	//----- nvinfo : EIATTR_FRAME_SIZE
	.align		4
.L_5:
        /*0024*/ 	.byte	0x04, 0x11
        /*0026*/ 	.short	(.L_7 - .L_6)
	.align		4
.L_6:
        /*0028*/ 	.word	index@(_Z12reg_pipelineILi2ELi1EEvPfS0_i)
        /*002c*/ 	.word	0x00000000


	//----- nvinfo : EIATTR_REGCOUNT
	.align		4
.L_7:
        /*0030*/ 	.byte	0x04, 0x2f
        /*0032*/ 	.short	(.L_9 - .L_8)
	.align		4
.L_8:
        /*0034*/ 	.word	index@(_Z12reg_pipelineILi3ELi1EEvPfS0_i)
        /*0038*/ 	.word	0x0000001f


	//----- nvinfo : EIATTR_FRAME_SIZE
	.align		4
.L_9:
        /*003c*/ 	.byte	0x04, 0x11
        /*003e*/ 	.short	(.L_11 - .L_10)
	.align		4
.L_10:
        /*0040*/ 	.word	index@(_Z12reg_pipelineILi3ELi1EEvPfS0_i)
        /*0044*/ 	.word	0x00000000


	//----- nvinfo : EIATTR_REGCOUNT
	.align		4
.L_11:
        /*0048*/ 	.byte	0x04, 0x2f
        /*004a*/ 	.short	(.L_13 - .L_12)
	.align		4
.L_12:
        /*004c*/ 	.word	index@(_Z12reg_pipelineILi4ELi1EEvPfS0_i)
        /*0050*/ 	.word	0x0000001e


	//----- nvinfo : EIATTR_FRAME_SIZE
	.align		4
.L_13:
        /*0054*/ 	.byte	0x04, 0x11
        /*0056*/ 	.short	(.L_15 - .L_14)
	.align		4
.L_14:
        /*0058*/ 	.word	index@(_Z12reg_pipelineILi4ELi1EEvPfS0_i)
        /*005c*/ 	.word	0x00000000


	//----- nvinfo : EIATTR_REGCOUNT
	.align		4
.L_15:
        /*0060*/ 	.byte	0x04, 0x2f
        /*0062*/ 	.short	(.L_17 - .L_16)
	.align		4
.L_16:
        /*0064*/ 	.word	index@(_Z15shared_pipelineILi2ELi1EEvPfS0_i)
        /*0068*/ 	.word	0x0000001e


	//----- nvinfo : EIATTR_FRAME_SIZE
	.align		4
.L_17:
        /*006c*/ 	.byte	0x04, 0x11
        /*006e*/ 	.short	(.L_19 - .L_18)
	.align		4
.L_18:
        /*0070*/ 	.word	index@(_Z15shared_pipelineILi2ELi1EEvPfS0_i)
        /*0074*/ 	.word	0x00000000


	//----- nvinfo : EIATTR_REGCOUNT
	.align		4
.L_19:
        /*0078*/ 	.byte	0x04, 0x2f
        /*007a*/ 	.short	(.L_21 - .L_20)
	.align		4
.L_20:
        /*007c*/ 	.word	index@(_Z15shared_pipelineILi3ELi1EEvPfS0_i)
        /*0080*/ 	.word	0x00000020


	//----- nvinfo : EIATTR_FRAME_SIZE
	.align		4
.L_21:
        /*0084*/ 	.byte	0x04, 0x11
        /*0086*/ 	.short	(.L_23 - .L_22)
	.align		4
.L_22:
        /*0088*/ 	.word	index@(_Z15shared_pipelineILi3ELi1EEvPfS0_i)
        /*008c*/ 	.word	0x00000000


	//----- nvinfo : EIATTR_REGCOUNT
	.align		4
.L_23:
        /*0090*/ 	.byte	0x04, 0x2f
        /*0092*/ 	.short	(.L_25 - .L_24)
	.align		4
.L_24:
        /*0094*/ 	.word	index@(_Z15shared_pipelineILi4ELi1EEvPfS0_i)
        /*0098*/ 	.word	0x00000020


	//----- nvinfo : EIATTR_FRAME_SIZE
	.align		4
.L_25:
        /*009c*/ 	.byte	0x04, 0x11
        /*009e*/ 	.short	(.L_27 - .L_26)
	.align		4
.L_26:
        /*00a0*/ 	.word	index@(_Z15shared_pipelineILi4ELi1EEvPfS0_i)
        /*00a4*/ 	.word	0x00000000


	//----- nvinfo : EIATTR_REGCOUNT
	.align		4
.L_27:
        /*00a8*/ 	.byte	0x04, 0x2f
        /*00aa*/ 	.short	(.L_29 - .L_28)
	.align		4
.L_28:
        /*00ac*/ 	.word	index@(_Z19warp_specialize_regILi1EEvPfS0_i)
        /*00b0*/ 	.word	0x00000016


	//----- nvinfo : EIATTR_FRAME_SIZE
	.align		4
.L_29:
        /*00b4*/ 	.byte	0x04, 0x11
        /*00b6*/ 	.short	(.L_31 - .L_30)
	.align		4
.L_30:
        /*00b8*/ 	.word	index@(_Z19warp_specialize_regILi1EEvPfS0_i)
        /*00bc*/ 	.word	0x00000000


	//----- nvinfo : EIATTR_REGCOUNT
	.align		4
.L_31:
        /*00c0*/ 	.byte	0x04, 0x2f
        /*00c2*/ 	.short	(.L_33 - .L_32)
	.align		4
.L_32:
        /*00c4*/ 	.word	index@(_Z22warp_specialize_sharedILi2ELi1EEvPfS0_i)
        /*00c8*/ 	.word	0x00000017


	//----- nvinfo : EIATTR_FRAME_SIZE
	.align		4
.L_33:
        /*00cc*/ 	.byte	0x04, 0x11
        /*00ce*/ 	.short	(.L_35 - .L_34)
	.align		4
.L_34:
        /*00d0*/ 	.word	index@(_Z22warp_specialize_sharedILi2ELi1EEvPfS0_i)
        /*00d4*/ 	.word	0x00000000


	//----- nvinfo : EIATTR_REGCOUNT
	.align		4
.L_35:
        /*00d8*/ 	.byte	0x04, 0x2f
        /*00da*/ 	.short	(.L_37 - .L_36)
	.align		4
.L_36:
        /*00dc*/ 	.word	index@(_Z22warp_specialize_sharedILi3ELi1EEvPfS0_i)
        /*00e0*/ 	.word	0x00000019


	//----- nvinfo : EIATTR_FRAME_SIZE
	.align		4
.L_37:
        /*00e4*/ 	.byte	0x04, 0x11
        /*00e6*/ 	.short	(.L_39 - .L_38)
	.align		4
.L_38:
        /*00e8*/ 	.word	index@(_Z22warp_specialize_sharedILi3ELi1EEvPfS0_i)
        /*00ec*/ 	.word	0x00000000


	//----- nvinfo : EIATTR_REGCOUNT
	.align		4
.L_39:
        /*00f0*/ 	.byte	0x04, 0x2f
        /*00f2*/ 	.short	(.L_41 - .L_40)
	.align		4
.L_40:
        /*00f4*/ 	.word	index@(_Z22warp_specialize_sharedILi4ELi1EEvPfS0_i)
        /*00f8*/ 	.word	0x0000001a


	//----- nvinfo : EIATTR_FRAME_SIZE
	.align		4
.L_41:
        /*00fc*/ 	.byte	0x04, 0x11
        /*00fe*/ 	.short	(.L_43 - .L_42)
	.align		4
.L_42:
        /*0100*/ 	.word	index@(_Z22warp_specialize_sharedILi4ELi1EEvPfS0_i)
        /*0104*/ 	.word	0x00000000


	//----- nvinfo : EIATTR_REGCOUNT
	.align		4
.L_43:
        /*0108*/ 	.byte	0x04, 0x2f
        /*010a*/ 	.short	(.L_45 - .L_44)
	.align		4
.L_44:
        /*010c*/ 	.word	index@(_Z25warp_specialize_shared_v2ILi2ELi1EEvPfS0_i)
        /*0110*/ 	.word	0x00000016


	//----- nvinfo : EIATTR_FRAME_SIZE
	.align		4
.L_45:
        /*0114*/ 	.byte	0x04, 0x11
        /*0116*/ 	.short	(.L_47 - .L_46)
	.align		4
.L_46:
        /*0118*/ 	.word	index@(_Z25warp_specialize_shared_v2ILi2ELi1EEvPfS0_i)
        /*011c*/ 	.word	0x00000000


	//----- nvinfo : EIATTR_REGCOUNT
	.align		4
.L_47:
        /*0120*/ 	.byte	0x04, 0x2f
        /*0122*/ 	.short	(.L_49 - .L_48)
	.align		4
.L_48:
        /*0124*/ 	.word	index@(_Z25warp_specialize_shared_v2ILi3ELi1EEvPfS0_i)
        /*0128*/ 	.word	0x00000017


	//----- nvinfo : EIATTR_FRAME_SIZE
	.align		4
.L_49:
        /*012c*/ 	.byte	0x04, 0x11
        /*012e*/ 	.short	(.L_51 - .L_50)
	.align		4
.L_50:
        /*0130*/ 	.word	index@(_Z25warp_specialize_shared_v2ILi3ELi1EEvPfS0_i)
        /*0134*/ 	.word	0x00000000


	//----- nvinfo : EIATTR_REGCOUNT
	.align		4
.L_51:
        /*0138*/ 	.byte	0x04, 0x2f
        /*013a*/ 	.short	(.L_53 - .L_52)
	.align		4
.L_52:
        /*013c*/ 	.word	index@(_Z25warp_specialize_shared_v2ILi4ELi1EEvPfS0_i)
        /*0140*/ 	.word	0x00000017


	//----- nvinfo : EIATTR_FRAME_SIZE
	.align		4
.L_53:
        /*0144*/ 	.byte	0x04, 0x11
        /*0146*/ 	.short	(.L_55 - .L_54)
	.align		4
.L_54:
        /*0148*/ 	.word	index@(_Z25warp_specialize_shared_v2ILi4ELi1EEvPfS0_i)
        /*014c*/ 	.word	0x00000000


	//----- nvinfo : EIATTR_REGCOUNT
	.align		4
.L_55:
        /*0150*/ 	.byte	0x04, 0x2f
        /*0152*/ 	.short	(.L_57 - .L_56)
	.align		4
.L_56:
        /*0154*/ 	.word	index@(_Z8baselineILi2EEvPfS0_i)
        /*0158*/ 	.word	0x00000018


	//----- nvinfo : EIATTR_FRAME_SIZE
	.align		4
.L_57:
        /*015c*/ 	.byte	0x04, 0x11
        /*015e*/ 	.short	(.L_59 - .L_58)
	.align		4
.L_58:
        /*0160*/ 	.word	index@($__internal_41_$__cuda_sm3x_div_rn_noftz_f32_slowpath)
        /*0164*/ 	.word	0x00000000


	//----- nvinfo : EIATTR_FRAME_SIZE
	.align		4
.L_59:
        /*0168*/ 	.byte	0x04, 0x11
        /*016a*/ 	.short	(.L_61 - .L_60)
	.align		4
.L_60:
        /*016c*/ 	.word	index@(_Z8baselineILi2EEvPfS0_i)
        /*0170*/ 	.word	0x00000000


	//----- nvinfo : EIATTR_REGCOUNT
	.align		4
.L_61:
        /*0174*/ 	.byte	0x04, 0x2f
        /*0176*/ 	.short	(.L_63 - .L_62)
	.align		4
.L_62:
        /*0178*/ 	.word	index@(_Z12reg_pipelineILi2ELi2EEvPfS0_i)
        /*017c*/ 	.word	0x0000001f


	//----- nvinfo : EIATTR_FRAME_SIZE
	.align		4
.L_63:
        /*0180*/ 	.byte	0x04, 0x11
        /*0182*/ 	.short	(.L_65 - .L_64)
	.align		4
.L_64:
        /*0184*/ 	.word	index@($__internal_40_$__cuda_sm3x_div_rn_noftz_f32_slowpath)
        /*0188*/ 	.word	0x00000000


	//----- nvinfo : EIATTR_FRAME_SIZE
	.align		4
.L_65:
        /*018c*/ 	.byte	0x04, 0x11
        /*018e*/ 	.short	(.L_67 - .L_66)
	.align		4
.L_66:
        /*0190*/ 	.word	index@(_Z12reg_pipelineILi2ELi2EEvPfS0_i)
        /*0194*/ 	.word	0x00000000


	//----- nvinfo : EIATTR_REGCOUNT
	.align		4
.L_67:
        /*0198*/ 	.byte	0x04, 0x2f
        /*019a*/ 	.short	(.L_69 - .L_68)
	.align		4
.L_68:
        /*019c*/ 	.word	index@(_Z12reg_pipelineILi3ELi2EEvPfS0_i)
        /*01a0*/ 	.word	0x0000001f


	//----- nvinfo : EIATTR_FRAME_SIZE
	.align		4
.L_69:
        /*01a4*/ 	.byte	0x04, 0x11
        /*01a6*/ 	.short	(.L_71 - .L_70)
	.align		4
.L_70:
        /*01a8*/ 	.word	index@($__internal_39_$__cuda_sm3x_div_rn_noftz_f32_slowpath)
        /*01ac*/ 	.word	0x00000000


	//----- nvinfo : EIATTR_FRAME_SIZE
	.align		4
.L_71:
        /*01b0*/ 	.byte	0x04, 0x11
        /*01b2*/ 	.short	(.L_73 - .L_72)
	.align		4
.L_72:
        /*01b4*/ 	.word	index@(_Z12reg_pipelineILi3ELi2EEvPfS0_i)
        /*01b8*/ 	.word	0x00000000


	//----- nvinfo : EIATTR_REGCOUNT
	.align		4
.L_73:
        /*01bc*/ 	.byte	0x04, 0x2f
        /*01be*/ 	.short	(.L_75 - .L_74)
	.align		4
.L_74:
        /*01c0*/ 	.word	index@(_Z12reg_pipelineILi4ELi2EEvPfS0_i)
        /*01c4*/ 	.word	0x00000023


	//----- nvinfo : EIATTR_FRAME_SIZE
	.align		4
.L_75:
        /*01c8*/ 	.byte	0x04, 0x11
        /*01ca*/ 	.short	(.L_77 - .L_76)
	.align		4
.L_76:
        /*01cc*/ 	.word	index@($__internal_38_$__cuda_sm3x_div_rn_noftz_f32_slowpath)
        /*01d0*/ 	.word	0x00000000


	//----- nvinfo : EIATTR_FRAME_SIZE
	.align		4
.L_77:
        /*01d4*/ 	.byte	0x04, 0x11
        /*01d6*/ 	.short	(.L_79 - .L_78)
	.align		4
.L_78:
        /*01d8*/ 	.word	index@(_Z12reg_pipelineILi4ELi2EEvPfS0_i)
        /*01dc*/ 	.word	0x00000000


	//----- nvinfo : EIATTR_REGCOUNT
	.align		4
.L_79:
        /*01e0*/ 	.byte	0x04, 0x2f
        /*01e2*/ 	.short	(.L_81 - .L_80)
	.align		4
.L_80:
        /*01e4*/ 	.word	index@(_Z15shared_pipelineILi2ELi2EEvPfS0_i)
        /*01e8*/ 	.word	0x0000001f


	//----- nvinfo : EIATTR_FRAME_SIZE
	.align		4
.L_81:
        /*01ec*/ 	.byte	0x04, 0x11
        /*01ee*/ 	.short	(.L_83 - .L_82)
	.align		4
.L_82:
        /*01f0*/ 	.word	index@($__internal_37_$__cuda_sm3x_div_rn_noftz_f32_slowpath)
        /*01f4*/ 	.word	0x00000000


	//----- nvinfo : EIATTR_FRAME_SIZE
	.align		4
.L_83:
        /*01f8*/ 	.byte	0x04, 0x11
        /*01fa*/ 	.short	(.L_85 - .L_84)
	.align		4
.L_84:
        /*01fc*/ 	.word	index@(_Z15shared_pipelineILi2ELi2EEvPfS0_i)
        /*0200*/ 	.word	0x00000000


	//----- nvinfo : EIATTR_REGCOUNT
	.align		4
.L_85:
        /*0204*/ 	.byte	0x04, 0x2f
        /*0206*/ 	.short	(.L_87 - .L_86)
	.align		4
.L_86:
        /*0208*/ 	.word	index@(_Z15shared_pipelineILi3ELi2EEvPfS0_i)
        /*020c*/ 	.word	0x0000001f


	//----- nvinfo : EIATTR_FRAME_SIZE
	.align		4
.L_87:
        /*0210*/ 	.byte	0x04, 0x11
        /*0212*/ 	.short	(.L_89 - .L_88)
	.align		4
.L_88:
        /*0214*/ 	.word	index@($__internal_36_$__cuda_sm3x_div_rn_noftz_f32_slowpath)
        /*0218*/ 	.word	0x00000000


	//----- nvinfo : EIATTR_FRAME_SIZE
	.align		4
.L_89:
        /*021c*/ 	.byte	0x04, 0x11
        /*021e*/ 	.short	(.L_91 - .L_90)
	.align		4
.L_90:
        /*0220*/ 	.word	index@(_Z15shared_pipelineILi3ELi2EEvPfS0_i)
        /*0224*/ 	.word	0x00000000


	//----- nvinfo : EIATTR_REGCOUNT
	.align		4
.L_91:
        /*0228*/ 	.byte	0x04, 0x2f
        /*022a*/ 	.short	(.L_93 - .L_92)
	.align		4
.L_92:
        /*022c*/ 	.word	index@(_Z15shared_pipelineILi4ELi2EEvPfS0_i)
        /*0230*/ 	.word	0x00000024


	//----- nvinfo : EIATTR_FRAME_SIZE
	.align		4
.L_93:
        /*0234*/ 	.byte	0x04, 0x11
        /*0236*/ 	.short	(.L_95 - .L_94)
	.align		4
.L_94:
        /*0238*/ 	.word	index@($__internal_35_$__cuda_sm3x_div_rn_noftz_f32_slowpath)
        /*023c*/ 	.word	0x00000000


	//----- nvinfo : EIATTR_FRAME_SIZE
	.align		4
.L_95:
        /*0240*/ 	.byte	0x04, 0x11
        /*0242*/ 	.short	(.L_97 - .L_96)
	.align		4
.L_96:
        /*0244*/ 	.word	index@(_Z15shared_pipelineILi4ELi2EEvPfS0_i)
        /*0248*/ 	.word	0x00000000


	//----- nvinfo : EIATTR_REGCOUNT
	.align		4
.L_97:
        /*024c*/ 	.byte	0x04, 0x2f
        /*024e*/ 	.short	(.L_99 - .L_98)
	.align		4
.L_98:
        /*0250*/ 	.word	index@(_Z19warp_specialize_regILi2EEvPfS0_i)
        /*0254*/ 	.word	0x00000021


	//----- nvinfo : EIATTR_FRAME_SIZE
	.align		4
.L_99:
        /*0258*/ 	.byte	0x04, 0x11
        /*025a*/ 	.short	(.L_101 - .L_100)
	.align		4
.L_100:
        /*025c*/ 	.word	index@($__internal_34_$__cuda_sm3x_div_rn_noftz_f32_slowpath)
        /*0260*/ 	.word	0x00000000


	//----- nvinfo : EIATTR_FRAME_SIZE
	.align		4
.L_101:
        /*0264*/ 	.byte	0x04, 0x11
        /*0266*/ 	.short	(.L_103 - .L_102)
	.align		4
.L_102:
        /*0268*/ 	.word	index@(_Z19warp_specialize_regILi2EEvPfS0_i)
        /*026c*/ 	.word	0x00000000


	//----- nvinfo : EIATTR_REGCOUNT
	.align		4
.L_103:
        /*0270*/ 	.byte	0x04, 0x2f
        /*0272*/ 	.short	(.L_105 - .L_104)
	.align		4
.L_104:
        /*0274*/ 	.word	index@(_Z22warp_specialize_sharedILi2ELi2EEvPfS0_i)
        /*0278*/ 	.word	0x0000001b


	//----- nvinfo : EIATTR_FRAME_SIZE
	.align		4
.L_105:
        /*027c*/ 	.byte	0x04, 0x11
        /*027e*/ 	.short	(.L_107 - .L_106)
	.align		4
.L_106:
        /*0280*/ 	.word	index@($__internal_33_$__cuda_sm3x_div_rn_noftz_f32_slowpath)
        /*0284*/ 	.word	0x00000000


	//----- nvinfo : EIATTR_FRAME_SIZE
	.align		4
.L_107:
        /*0288*/ 	.byte	0x04, 0x11
        /*028a*/ 	.short	(.L_109 - .L_108)
	.align		4
.L_108:
        /*028c*/ 	.word	index@(_Z22warp_specialize_sharedILi2ELi2EEvPfS0_i)
        /*0290*/ 	.word	0x00000000


	//----- nvinfo : EIATTR_REGCOUNT
	.align		4
.L_109:
        /*0294*/ 	.byte	0x04, 0x2f
        /*0296*/ 	.short	(.L_111 - .L_110)
	.align		4
.L_110:
        /*0298*/ 	.word	index@(_Z22warp_specialize_sharedILi3ELi2EEvPfS0_i)
        /*029c*/ 	.word	0x0000001b


	//----- nvinfo : EIATTR_FRAME_SIZE
	.align		4
.L_111:
        /*02a0*/ 	.byte	0x04, 0x11
        /*02a2*/ 	.short	(.L_113 - .L_112)
	.align		4
.L_112:
        /*02a4*/ 	.word	index@($__internal_32_$__cuda_sm3x_div_rn_noftz_f32_slowpath)
        /*02a8*/ 	.word	0x00000000


	//----- nvinfo : EIATTR_FRAME_SIZE
	.align		4
.L_113:
        /*02ac*/ 	.byte	0x04, 0x11
        /*02ae*/ 	.short	(.L_115 - .L_114)
	.align		4
.L_114:
        /*02b0*/ 	.word	index@(_Z22warp_specialize_sharedILi3ELi2EEvPfS0_i)
        /*02b4*/ 	.word	0x00000000


	//----- nvinfo : EIATTR_REGCOUNT
	.align		4
.L_115:
        /*02b8*/ 	.byte	0x04, 0x2f
        /*02ba*/ 	.short	(.L_117 - .L_116)
	.align		4
.L_116:
        /*02bc*/ 	.word	index@(_Z22warp_specialize_sharedILi4ELi2EEvPfS0_i)
        /*02c0*/ 	.word	0x00000020


	//----- nvinfo : EIATTR_FRAME_SIZE
	.align		4
.L_117:
        /*02c4*/ 	.byte	0x04, 0x11
        /*02c6*/ 	.short	(.L_119 - .L_118)
	.align		4
.L_118:
        /*02c8*/ 	.word	index@($__internal_31_$__cuda_sm3x_div_rn_noftz_f32_slowpath)
        /*02cc*/ 	.word	0x00000000


	//----- nvinfo : EIATTR_FRAME_SIZE
	.align		4
.L_119:
        /*02d0*/ 	.byte	0x04, 0x11
        /*02d2*/ 	.short	(.L_121 - .L_120)
	.align		4
.L_120:
        /*02d4*/ 	.word	index@(_Z22warp_specialize_sharedILi4ELi2EEvPfS0_i)
        /*02d8*/ 	.word	0x00000000


	//----- nvinfo : EIATTR_REGCOUNT
	.align		4
.L_121:
        /*02dc*/ 	.byte	0x04, 0x2f
        /*02de*/ 	.short	(.L_123 - .L_122)
	.align		4
.L_122:
        /*02e0*/ 	.word	index@(_Z25warp_specialize_shared_v2ILi2ELi2EEvPfS0_i)
        /*02e4*/ 	.word	0x00000018


	//----- nvinfo : EIATTR_FRAME_SIZE
	.align		4
.L_123:
        /*02e8*/ 	.byte	0x04, 0x11
        /*02ea*/ 	.short	(.L_125 - .L_124)
	.align		4
.L_124:
        /*02ec*/ 	.word	index@($__internal_30_$__cuda_sm3x_div_rn_noftz_f32_slowpath)
        /*02f0*/ 	.word	0x00000000


	//----- nvinfo : EIATTR_FRAME_SIZE
	.align		4
.L_125:
        /*02f4*/ 	.byte	0x04, 0x11
        /*02f6*/ 	.short	(.L_127 - .L_126)
	.align		4
.L_126:
        /*02f8*/ 	.word	index@(_Z25warp_specialize_shared_v2ILi2ELi2EEvPfS0_i)
        /*02fc*/ 	.word	0x00000000


	//----- nvinfo : EIATTR_REGCOUNT
	.align		4
.L_127:
        /*0300*/ 	.byte	0x04, 0x2f
        /*0302*/ 	.short	(.L_129 - .L_128)
	.align		4
.L_128:
        /*0304*/ 	.word	index@(_Z25warp_specialize_shared_v2ILi3ELi2EEvPfS0_i)
        /*0308*/ 	.word	0x00000019


	//----- nvinfo : EIATTR_FRAME_SIZE
	.align		4
.L_129:
        /*030c*/ 	.byte	0x04, 0x11
        /*030e*/ 	.short	(.L_131 - .L_130)
	.align		4
.L_130:
        /*0310*/ 	.word	index@($__internal_29_$__cuda_sm3x_div_rn_noftz_f32_slowpath)
        /*0314*/ 	.word	0x00000000


	//----- nvinfo : EIATTR_FRAME_SIZE
	.align		4
.L_131:
        /*0318*/ 	.byte	0x04, 0x11
        /*031a*/ 	.short	(.L_133 - .L_132)
	.align		4
.L_132:
        /*031c*/ 	.word	index@(_Z25warp_specialize_shared_v2ILi3ELi2EEvPfS0_i)
        /*0320*/ 	.word	0x00000000


	//----- nvinfo : EIATTR_REGCOUNT
	.align		4
.L_133:
        /*0324*/ 	.byte	0x04, 0x2f
        /*0326*/ 	.short	(.L_135 - .L_134)
	.align		4
.L_134:
        /*0328*/ 	.word	index@(_Z25warp_specialize_shared_v2ILi4ELi2EEvPfS0_i)
        /*032c*/ 	.word	0x00000019


	//----- nvinfo : EIATTR_FRAME_SIZE
	.align		4
.L_135:
        /*0330*/ 	.byte	0x04, 0x11
        /*0332*/ 	.short	(.L_137 - .L_136)
	.align		4
.L_136:
        /*0334*/ 	.word	index@($__internal_28_$__cuda_sm3x_div_rn_noftz_f32_slowpath)
        /*0338*/ 	.word	0x00000000


	//----- nvinfo : EIATTR_FRAME_SIZE
	.align		4
.L_137:
        /*033c*/ 	.byte	0x04, 0x11
        /*033e*/ 	.short	(.L_139 - .L_138)
	.align		4
.L_138:
        /*0340*/ 	.word	index@(_Z25warp_specialize_shared_v2ILi4ELi2EEvPfS0_i)
        /*0344*/ 	.word	0x00000000


	//----- nvinfo : EIATTR_REGCOUNT
	.align		4
.L_139:
        /*0348*/ 	.byte	0x04, 0x2f
        /*034a*/ 	.short	(.L_141 - .L_140)
	.align		4
.L_140:
        /*034c*/ 	.word	index@(_Z8baselineILi3EEvPfS0_i)
        /*0350*/ 	.word	0x00000015


	//----- nvinfo : EIATTR_FRAME_SIZE
	.align		4
.L_141:
        /*0354*/ 	.byte	0x04, 0x11
        /*0356*/ 	.short	(.L_143 - .L_142)
	.align		4
.L_142:
        /*0358*/ 	.word	index@($__internal_27_$__cuda_sm3x_div_rn_noftz_f32_slowpath)
        /*035c*/ 	.word	0x00000000


	//----- nvinfo : EIATTR_FRAME_SIZE
	.align		4
.L_143:
        /*0360*/ 	.byte	0x04, 0x11
        /*0362*/ 	.short	(.L_145 - .L_144)
	.align		4
.L_144:
        /*0364*/ 	.word	index@(_Z8baselineILi3EEvPfS0_i)
        /*0368*/ 	.word	0x00000000


	//----- nvinfo : EIATTR_REGCOUNT
	.align		4
.L_145:
        /*036c*/ 	.byte	0x04, 0x2f
        /*036e*/ 	.short	(.L_147 - .L_146)
	.align		4
.L_146:
        /*0370*/ 	.word	index@(_Z12reg_pipelineILi2ELi3EEvPfS0_i)
        /*0374*/ 	.word	0x0000001e


	//----- nvinfo : EIATTR_FRAME_SIZE
	.align		4
.L_147:
        /*0378*/ 	.byte	0x04, 0x11
        /*037a*/ 	.short	(.L_149 - .L_148)
	.align		4
.L_148:
        /*037c*/ 	.word	index@($__internal_26_$__cuda_sm3x_div_rn_noftz_f32_slowpath)
        /*0380*/ 	.word	0x00000000


	//----- nvinfo : EIATTR_FRAME_SIZE
	.align		4
.L_149:
        /*0384*/ 	.byte	0x04, 0x11
        /*0386*/ 	.short	(.L_151 - .L_150)
	.align		4
.L_150:
        /*0388*/ 	.word	index@(_Z12reg_pipelineILi2ELi3EEvPfS0_i)
        /*038c*/ 	.word	0x00000000


	//----- nvinfo : EIATTR_REGCOUNT
	.align		4
.L_151:
        /*0390*/ 	.byte	0x04, 0x2f
        /*0392*/ 	.short	(.L_153 - .L_152)
	.align		4
.L_152:
        /*0394*/ 	.word	index@(_Z12reg_pipelineILi3ELi3EEvPfS0_i)
        /*0398*/ 	.word	0x0000001f


	//----- nvinfo : EIATTR_FRAME_SIZE
	.align		4
.L_153:
        /*039c*/ 	.byte	0x04, 0x11
        /*039e*/ 	.short	(.L_155 - .L_154)
	.align		4
.L_154:
        /*03a0*/ 	.word	index@($__internal_25_$__cuda_sm3x_div_rn_noftz_f32_slowpath)
        /*03a4*/ 	.word	0x00000000


	//----- nvinfo : EIATTR_FRAME_SIZE
	.align		4
.L_155:
        /*03a8*/ 	.byte	0x04, 0x11
        /*03aa*/ 	.short	(.L_157 - .L_156)
	.align		4
.L_156:
        /*03ac*/ 	.word	index@(_Z12reg_pipelineILi3ELi3EEvPfS0_i)
        /*03b0*/ 	.word	0x00000000


	//----- nvinfo : EIATTR_REGCOUNT
	.align		4
.L_157:
        /*03b4*/ 	.byte	0x04, 0x2f
        /*03b6*/ 	.short	(.L_159 - .L_158)
	.align		4
.L_158:
        /*03b8*/ 	.word	index@(_Z12reg_pipelineILi4ELi3EEvPfS0_i)
        /*03bc*/ 	.word	0x0000001b


	//----- nvinfo : EIATTR_FRAME_SIZE
	.align		4
.L_159:
        /*03c0*/ 	.byte	0x04, 0x11
        /*03c2*/ 	.short	(.L_161 - .L_160)
	.align		4
.L_160:
        /*03c4*/ 	.word	index@($__internal_24_$__cuda_sm3x_div_rn_noftz_f32_slowpath)
        /*03c8*/ 	.word	0x00000000


	//----- nvinfo : EIATTR_FRAME_SIZE
	.align		4
.L_161:
        /*03cc*/ 	.byte	0x04, 0x11
        /*03ce*/ 	.short	(.L_163 - .L_162)
	.align		4
.L_162:
        /*03d0*/ 	.word	index@(_Z12reg_pipelineILi4ELi3EEvPfS0_i)
        /*03d4*/ 	.word	0x00000000


	//----- nvinfo : EIATTR_REGCOUNT
	.align		4
.L_163:
        /*03d8*/ 	.byte	0x04, 0x2f
        /*03da*/ 	.short	(.L_165 - .L_164)
	.align		4
.L_164:
        /*03dc*/ 	.word	index@(_Z15shared_pipelineILi2ELi3EEvPfS0_i)
        /*03e0*/ 	.word	0x0000001e


	//----- nvinfo : EIATTR_FRAME_SIZE
	.align		4
.L_165:
        /*03e4*/ 	.byte	0x04, 0x11
        /*03e6*/ 	.short	(.L_167 - .L_166)
	.align		4
.L_166:
        /*03e8*/ 	.word	index@($__internal_23_$__cuda_sm3x_div_rn_noftz_f32_slowpath)
        /*03ec*/ 	.word	0x00000000


	//----- nvinfo : EIATTR_FRAME_SIZE
	.align		4
.L_167:
        /*03f0*/ 	.byte	0x04, 0x11
        /*03f2*/ 	.short	(.L_169 - .L_168)
	.align		4
.L_168:
        /*03f4*/ 	.word	index@(_Z15shared_pipelineILi2ELi3EEvPfS0_i)
        /*03f8*/ 	.word	0x00000000


	//----- nvinfo : EIATTR_REGCOUNT
	.align		4
.L_169:
        /*03fc*/ 	.byte	0x04, 0x2f
        /*03fe*/ 	.short	(.L_171 - .L_170)
	.align		4
.L_170:
        /*0400*/ 	.word	index@(_Z15shared_pipelineILi3ELi3EEvPfS0_i)
        /*0404*/ 	.word	0x0000001f


	//----- nvinfo : EIATTR_FRAME_SIZE
	.align		4
.L_171:
        /*0408*/ 	.byte	0x04, 0x11
        /*040a*/ 	.short	(.L_173 - .L_172)
	.align		4
.L_172:
        /*040c*/ 	.word	index@($__internal_22_$__cuda_sm3x_div_rn_noftz_f32_slowpath)
        /*0410*/ 	.word	0x00000000


	//----- nvinfo : EIATTR_FRAME_SIZE
	.align		4
.L_173:
        /*0414*/ 	.byte	0x04, 0x11
        /*0416*/ 	.short	(.L_175 - .L_174)
	.align		4
.L_174:
        /*0418*/ 	.word	index@(_Z15shared_pipelineILi3ELi3EEvPfS0_i)
        /*041c*/ 	.word	0x00000000


	//----- nvinfo : EIATTR_REGCOUNT
	.align		4
.L_175:
        /*0420*/ 	.byte	0x04, 0x2f
        /*0422*/ 	.short	(.L_177 - .L_176)
	.align		4
.L_176:
        /*0424*/ 	.word	index@(_Z15shared_pipelineILi4ELi3EEvPfS0_i)
        /*0428*/ 	.word	0x0000001d


	//----- nvinfo : EIATTR_FRAME_SIZE
	.align		4
.L_177:
        /*042c*/ 	.byte	0x04, 0x11
        /*042e*/ 	.short	(.L_179 - .L_178)
	.align		4
.L_178:
        /*0430*/ 	.word	index@($__internal_21_$__cuda_sm3x_div_rn_noftz_f32_slowpath)
        /*0434*/ 	.word	0x00000000


	//----- nvinfo : EIATTR_FRAME_SIZE
	.align		4
.L_179:
        /*0438*/ 	.byte	0x04, 0x11
        /*043a*/ 	.short	(.L_181 - .L_180)
	.align		4
.L_180:
        /*043c*/ 	.word	index@(_Z15shared_pipelineILi4ELi3EEvPfS0_i)
        /*0440*/ 	.word	0x00000000


	//----- nvinfo : EIATTR_REGCOUNT
	.align		4
.L_181:
        /*0444*/ 	.byte	0x04, 0x2f
        /*0446*/ 	.short	(.L_183 - .L_182)
	.align		4
.L_182:
        /*0448*/ 	.word	index@(_Z19warp_specialize_regILi3EEvPfS0_i)
        /*044c*/ 	.word	0x00000021


	//----- nvinfo : EIATTR_FRAME_SIZE
	.align		4
.L_183:
        /*0450*/ 	.byte	0x04, 0x11
        /*0452*/ 	.short	(.L_185 - .L_184)
	.align		4
.L_184:
        /*0454*/ 	.word	index@($__internal_20_$__cuda_sm3x_div_rn_noftz_f32_slowpath)
        /*0458*/ 	.word	0x00000000


	//----- nvinfo : EIATTR_FRAME_SIZE
	.align		4
.L_185:
        /*045c*/ 	.byte	0x04, 0x11
        /*045e*/ 	.short	(.L_187 - .L_186)
	.align		4
.L_186:
        /*0460*/ 	.word	index@(_Z19warp_specialize_regILi3EEvPfS0_i)
        /*0464*/ 	.word	0x00000000


	//----- nvinfo : EIATTR_REGCOUNT
	.align		4
.L_187:
        /*0468*/ 	.byte	0x04, 0x2f
        /*046a*/ 	.short	(.L_189 - .L_188)
	.align		4
.L_188:
        /*046c*/ 	.word	index@(_Z22warp_specialize_sharedILi2ELi3EEvPfS0_i)
        /*0470*/ 	.word	0x0000001d


	//----- nvinfo : EIATTR_FRAME_SIZE
	.align		4
.L_189:
        /*0474*/ 	.byte	0x04, 0x11
        /*0476*/ 	.short	(.L_191 - .L_190)
	.align		4
.L_190:
        /*0478*/ 	.word	index@($__internal_19_$__cuda_sm3x_div_rn_noftz_f32_slowpath)
        /*047c*/ 	.word	0x00000000


	//----- nvinfo : EIATTR_FRAME_SIZE
	.align		4
.L_191:
        /*0480*/ 	.byte	0x04, 0x11
        /*0482*/ 	.short	(.L_193 - .L_192)
	.align		4
.L_192:
        /*0484*/ 	.word	index@(_Z22warp_specialize_sharedILi2ELi3EEvPfS0_i)
        /*0488*/ 	.word	0x00000000


	//----- nvinfo : EIATTR_REGCOUNT
	.align		4
.L_193:
        /*048c*/ 	.byte	0x04, 0x2f
        /*048e*/ 	.short	(.L_195 - .L_194)
	.align		4
.L_194:
        /*0490*/ 	.word	index@(_Z22warp_specialize_sharedILi3ELi3EEvPfS0_i)
        /*0494*/ 	.word	0x00000019


	//----- nvinfo : EIATTR_FRAME_SIZE
	.align		4
.L_195:
        /*0498*/ 	.byte	0x04, 0x11
        /*049a*/ 	.short	(.L_197 - .L_196)
	.align		4
.L_196:
        /*049c*/ 	.word	index@($__internal_18_$__cuda_sm3x_div_rn_noftz_f32_slowpath)
        /*04a0*/ 	.word	0x00000000


	//----- nvinfo : EIATTR_FRAME_SIZE
	.align		4
.L_197:
        /*04a4*/ 	.byte	0x04, 0x11
        /*04a6*/ 	.short	(.L_199 - .L_198)
	.align		4
.L_198:
        /*04a8*/ 	.word	index@(_Z22warp_specialize_sharedILi3ELi3EEvPfS0_i)
        /*04ac*/ 	.word	0x00000000


	//----- nvinfo : EIATTR_REGCOUNT
	.align		4
.L_199:
        /*04b0*/ 	.byte	0x04, 0x2f
        /*04b2*/ 	.short	(.L_201 - .L_200)
	.align		4
.L_200:
        /*04b4*/ 	.word	index@(_Z22warp_specialize_sharedILi4ELi3EEvPfS0_i)
        /*04b8*/ 	.word	0x00000020


	//----- nvinfo : EIATTR_FRAME_SIZE
	.align		4
.L_201:
        /*04bc*/ 	.byte	0x04, 0x11
        /*04be*/ 	.short	(.L_203 - .L_202)
	.align		4
.L_202:
        /*04c0*/ 	.word	index@($__internal_17_$__cuda_sm3x_div_rn_noftz_f32_slowpath)
        /*04c4*/ 	.word	0x00000000


	//----- nvinfo : EIATTR_FRAME_SIZE
	.align		4
.L_203:
        /*04c8*/ 	.byte	0x04, 0x11
        /*04ca*/ 	.short	(.L_205 - .L_204)
	.align		4
.L_204:
        /*04cc*/ 	.word	index@(_Z22warp_specialize_sharedILi4ELi3EEvPfS0_i)
        /*04d0*/ 	.word	0x00000000


	//----- nvinfo : EIATTR_REGCOUNT
	.align		4
.L_205:
        /*04d4*/ 	.byte	0x04, 0x2f
        /*04d6*/ 	.short	(.L_207 - .L_206)
	.align		4
.L_206:
        /*04d8*/ 	.word	index@(_Z25warp_specialize_shared_v2ILi2ELi3EEvPfS0_i)
        /*04dc*/ 	.word	0x00000018


	//----- nvinfo : EIATTR_FRAME_SIZE
	.align		4
.L_207:
        /*04e0*/ 	.byte	0x04, 0x11
        /*04e2*/ 	.short	(.L_209 - .L_208)
	.align		4
.L_208:
        /*04e4*/ 	.word	index@($__internal_16_$__cuda_sm3x_div_rn_noftz_f32_slowpath)
        /*04e8*/ 	.word	0x00000000


	//----- nvinfo : EIATTR_FRAME_SIZE
	.align		4
.L_209:
        /*04ec*/ 	.byte	0x04, 0x11
        /*04ee*/ 	.short	(.L_211 - .L_210)
	.align		4
.L_210:
        /*04f0*/ 	.word	index@(_Z25warp_specialize_shared_v2ILi2ELi3EEvPfS0_i)
        /*04f4*/ 	.word	0x00000000


	//----- nvinfo : EIATTR_REGCOUNT
	.align		4
.L_211:
        /*04f8*/ 	.byte	0x04, 0x2f
        /*04fa*/ 	.short	(.L_213 - .L_212)
	.align		4
.L_212:
        /*04fc*/ 	.word	index@(_Z25warp_specialize_shared_v2ILi3ELi3EEvPfS0_i)
        /*0500*/ 	.word	0x00000019


	//----- nvinfo : EIATTR_FRAME_SIZE
	.align		4
.L_213:
        /*0504*/ 	.byte	0x04, 0x11
        /*0506*/ 	.short	(.L_215 - .L_214)
	.align		4
.L_214:
        /*0508*/ 	.word	index@($__internal_15_$__cuda_sm3x_div_rn_noftz_f32_slowpath)
        /*050c*/ 	.word	0x00000000


	//----- nvinfo : EIATTR_FRAME_SIZE
	.align		4
.L_215:
        /*0510*/ 	.byte	0x04, 0x11
        /*0512*/ 	.short	(.L_217 - .L_216)
	.align		4
.L_216:
        /*0514*/ 	.word	index@(_Z25warp_specialize_shared_v2ILi3ELi3EEvPfS0_i)
        /*0518*/ 	.word	0x00000000


	//----- nvinfo : EIATTR_REGCOUNT
	.align		4
.L_217:
        /*051c*/ 	.byte	0x04, 0x2f
        /*051e*/ 	.short	(.L_219 - .L_218)
	.align		4
.L_218:
        /*0520*/ 	.word	index@(_Z25warp_specialize_shared_v2ILi4ELi3EEvPfS0_i)
        /*0524*/ 	.word	0x00000019


	//----- nvinfo : EIATTR_FRAME_SIZE
	.align		4
.L_219:
        /*0528*/ 	.byte	0x04, 0x11
        /*052a*/ 	.short	(.L_221 - .L_220)
	.align		4
.L_220:
        /*052c*/ 	.word	index@($__internal_14_$__cuda_sm3x_div_rn_noftz_f32_slowpath)
        /*0530*/ 	.word	0x00000000


	//----- nvinfo : EIATTR_FRAME_SIZE
	.align		4
.L_221:
        /*0534*/ 	.byte	0x04, 0x11
        /*0536*/ 	.short	(.L_223 - .L_222)
	.align		4
.L_222:
        /*0538*/ 	.word	index@(_Z25warp_specialize_shared_v2ILi4ELi3EEvPfS0_i)
        /*053c*/ 	.word	0x00000000


	//----- nvinfo : EIATTR_REGCOUNT
	.align		4
.L_223:
        /*0540*/ 	.byte	0x04, 0x2f
        /*0542*/ 	.short	(.L_225 - .L_224)
	.align		4
.L_224:
        /*0544*/ 	.word	index@(_Z8baselineILi4EEvPfS0_i)
        /*0548*/ 	.word	0x00000015


	//----- nvinfo : EIATTR_FRAME_SIZE
	.align		4
.L_225:
        /*054c*/ 	.byte	0x04, 0x11
        /*054e*/ 	.short	(.L_227 - .L_226)
	.align		4
.L_226:
        /*0550*/ 	.word	index@($__internal_13_$__cuda_sm3x_div_rn_noftz_f32_slowpath)
        /*0554*/ 	.word	0x00000000


	//----- nvinfo : EIATTR_FRAME_SIZE
	.align		4
.L_227:
        /*0558*/ 	.byte	0x04, 0x11
        /*055a*/ 	.short	(.L_229 - .L_228)
	.align		4
.L_228:
        /*055c*/ 	.word	index@(_Z8baselineILi4EEvPfS0_i)
        /*0560*/ 	.word	0x00000000


	//----- nvinfo : EIATTR_REGCOUNT
	.align		4
.L_229:
        /*0564*/ 	.byte	0x04, 0x2f
        /*0566*/ 	.short	(.L_231 - .L_230)
	.align		4
.L_230:
        /*0568*/ 	.word	index@(_Z12reg_pipelineILi2ELi4EEvPfS0_i)
        /*056c*/ 	.word	0x0000001f


	//----- nvinfo : EIATTR_FRAME_SIZE
	.align		4
.L_231:
        /*0570*/ 	.byte	0x04, 0x11
        /*0572*/ 	.short	(.L_233 - .L_232)
	.align		4
.L_232:
        /*0574*/ 	.word	index@($__internal_12_$__cuda_sm3x_div_rn_noftz_f32_slowpath)
        /*0578*/ 	.word	0x00000000


	//----- nvinfo : EIATTR_FRAME_SIZE
	.align		4
.L_233:
        /*057c*/ 	.byte	0x04, 0x11
        /*057e*/ 	.short	(.L_235 - .L_234)
	.align		4
.L_234:
        /*0580*/ 	.word	index@(_Z12reg_pipelineILi2ELi4EEvPfS0_i)
        /*0584*/ 	.word	0x00000000


	//----- nvinfo : EIATTR_REGCOUNT
	.align		4
.L_235:
        /*0588*/ 	.byte	0x04, 0x2f
        /*058a*/ 	.short	(.L_237 - .L_236)
	.align		4
.L_236:
        /*058c*/ 	.word	index@(_Z12reg_pipelineILi3ELi4EEvPfS0_i)
        /*0590*/ 	.word	0x0000001f


	//----- nvinfo : EIATTR_FRAME_SIZE
	.align		4
.L_237:
        /*0594*/ 	.byte	0x04, 0x11
        /*0596*/ 	.short	(.L_239 - .L_238)
	.align		4
.L_238:
        /*0598*/ 	.word	index@($__internal_11_$__cuda_sm3x_div_rn_noftz_f32_slowpath)
        /*059c*/ 	.word	0x00000000


	//----- nvinfo : EIATTR_FRAME_SIZE
	.align		4
.L_239:
        /*05a0*/ 	.byte	0x04, 0x11
        /*05a2*/ 	.short	(.L_241 - .L_240)
	.align		4
.L_240:
        /*05a4*/ 	.word	index@(_Z12reg_pipelineILi3ELi4EEvPfS0_i)
        /*05a8*/ 	.word	0x00000000


	//----- nvinfo : EIATTR_REGCOUNT
	.align		4
.L_241:
        /*05ac*/ 	.byte	0x04, 0x2f
        /*05ae*/ 	.short	(.L_243 - .L_242)
	.align		4
.L_242:
        /*05b0*/ 	.word	index@(_Z12reg_pipelineILi4ELi4EEvPfS0_i)
        /*05b4*/ 	.word	0x0000001b


	//----- nvinfo : EIATTR_FRAME_SIZE
	.align		4
.L_243:
        /*05b8*/ 	.byte	0x04, 0x11
        /*05ba*/ 	.short	(.L_245 - .L_244)
	.align		4
.L_244:
        /*05bc*/ 	.word	index@($__internal_10_$__cuda_sm3x_div_rn_noftz_f32_slowpath)
        /*05c0*/ 	.word	0x00000000


	//----- nvinfo : EIATTR_FRAME_SIZE
	.align		4
.L_245:
        /*05c4*/ 	.byte	0x04, 0x11
        /*05c6*/ 	.short	(.L_247 - .L_246)
	.align		4
.L_246:
        /*05c8*/ 	.word	index@(_Z12reg_pipelineILi4ELi4EEvPfS0_i)
        /*05cc*/ 	.word	0x00000000


	//----- nvinfo : EIATTR_REGCOUNT
	.align		4
.L_247:
        /*05d0*/ 	.byte	0x04, 0x2f
        /*05d2*/ 	.short	(.L_249 - .L_248)
	.align		4
.L_248:
        /*05d4*/ 	.word	index@(_Z15shared_pipelineILi2ELi4EEvPfS0_i)
        /*05d8*/ 	.word	0x0000001e


	//----- nvinfo : EIATTR_FRAME_SIZE
	.align		4
.L_249:
        /*05dc*/ 	.byte	0x04, 0x11
        /*05de*/ 	.short	(.L_251 - .L_250)
	.align		4
.L_250:
        /*05e0*/ 	.word	index@($__internal_9_$__cuda_sm3x_div_rn_noftz_f32_slowpath)
        /*05e4*/ 	.word	0x00000000


	//----- nvinfo : EIATTR_FRAME_SIZE
	.align		4
.L_251:
        /*05e8*/ 	.byte	0x04, 0x11
        /*05ea*/ 	.short	(.L_253 - .L_252)
	.align		4
.L_252:
        /*05ec*/ 	.word	index@(_Z15shared_pipelineILi2ELi4EEvPfS0_i)
        /*05f0*/ 	.word	0x00000000


	//----- nvinfo : EIATTR_REGCOUNT
	.align		4
.L_253:
        /*05f4*/ 	.byte	0x04, 0x2f
        /*05f6*/ 	.short	(.L_255 - .L_254)
	.align		4
.L_254:
        /*05f8*/ 	.word	index@(_Z15shared_pipelineILi3ELi4EEvPfS0_i)
        /*05fc*/ 	.word	0x0000001f


	//----- nvinfo : EIATTR_FRAME_SIZE
	.align		4
.L_255:
        /*0600*/ 	.byte	0x04, 0x11
        /*0602*/ 	.short	(.L_257 - .L_256)
	.align		4
.L_256:
        /*0604*/ 	.word	index@($__internal_8_$__cuda_sm3x_div_rn_noftz_f32_slowpath)
        /*0608*/ 	.word	0x00000000


	//----- nvinfo : EIATTR_FRAME_SIZE
	.align		4
.L_257:
        /*060c*/ 	.byte	0x04, 0x11
        /*060e*/ 	.short	(.L_259 - .L_258)
	.align		4
.L_258:
        /*0610*/ 	.word	index@(_Z15shared_pipelineILi3ELi4EEvPfS0_i)
        /*0614*/ 	.word	0x00000000


	//----- nvinfo : EIATTR_REGCOUNT
	.align		4
.L_259:
        /*0618*/ 	.byte	0x04, 0x2f
        /*061a*/ 	.short	(.L_261 - .L_260)
	.align		4
.L_260:
        /*061c*/ 	.word	index@(_Z15shared_pipelineILi4ELi4EEvPfS0_i)
        /*0620*/ 	.word	0x0000001d


	//----- nvinfo : EIATTR_FRAME_SIZE
	.align		4
.L_261:
        /*0624*/ 	.byte	0x04, 0x11
        /*0626*/ 	.short	(.L_263 - .L_262)
	.align		4
.L_262:
        /*0628*/ 	.word	index@($__internal_7_$__cuda_sm3x_div_rn_noftz_f32_slowpath)
        /*062c*/ 	.word	0x00000000


	//----- nvinfo : EIATTR_FRAME_SIZE
	.align		4
.L_263:
        /*0630*/ 	.byte	0x04, 0x11
        /*0632*/ 	.short	(.L_265 - .L_264)
	.align		4
.L_264:
        /*0634*/ 	.word	index@(_Z15shared_pipelineILi4ELi4EEvPfS0_i)
        /*0638*/ 	.word	0x00000000


	//----- nvinfo : EIATTR_REGCOUNT
	.align		4
.L_265:
        /*063c*/ 	.byte	0x04, 0x2f
        /*063e*/ 	.short	(.L_267 - .L_266)
	.align		4
.L_266:
        /*0640*/ 	.word	index@(_Z19warp_specialize_regILi4EEvPfS0_i)
        /*0644*/ 	.word	0x0000001e


	//----- nvinfo : EIATTR_FRAME_SIZE
	.align		4
.L_267:
        /*0648*/ 	.byte	0x04, 0x11
        /*064a*/ 	.short	(.L_269 - .L_268)
	.align		4
.L_268:
        /*064c*/ 	.word	index@($__internal_6_$__cuda_sm3x_div_rn_noftz_f32_slowpath)
        /*0650*/ 	.word	0x00000000


	//----- nvinfo : EIATTR_FRAME_SIZE
	.align		4
.L_269:
        /*0654*/ 	.byte	0x04, 0x11
        /*0656*/ 	.short	(.L_271 - .L_270)
	.align		4
.L_270:
        /*0658*/ 	.word	index@(_Z19warp_specialize_regILi4EEvPfS0_i)
        /*065c*/ 	.word	0x00000000


	//----- nvinfo : EIATTR_REGCOUNT
	.align		4
.L_271:
        /*0660*/ 	.byte	0x04, 0x2f
        /*0662*/ 	.short	(.L_273 - .L_272)
	.align		4
.L_272:
        /*0664*/ 	.word	index@(_Z22warp_specialize_sharedILi2ELi4EEvPfS0_i)
        /*0668*/ 	.word	0x0000001d


	//----- nvinfo : EIATTR_FRAME_SIZE
	.align		4
.L_273:
        /*066c*/ 	.byte	0x04, 0x11
        /*066e*/ 	.short	(.L_275 - .L_274)
	.align		4
.L_274:
        /*0670*/ 	.word	index@($__internal_5_$__cuda_sm3x_div_rn_noftz_f32_slowpath)
        /*0674*/ 	.word	0x00000000


	//----- nvinfo : EIATTR_FRAME_SIZE
	.align		4
.L_275:
        /*0678*/ 	.byte	0x04, 0x11
        /*067a*/ 	.short	(.L_277 - .L_276)
	.align		4
.L_276:
        /*067c*/ 	.word	index@(_Z22warp_specialize_sharedILi2ELi4EEvPfS0_i)
        /*0680*/ 	.word	0x00000000


	//----- nvinfo : EIATTR_REGCOUNT
	.align		4
.L_277:
        /*0684*/ 	.byte	0x04, 0x2f
        /*0686*/ 	.short	(.L_279 - .L_278)
	.align		4
.L_278:
        /*0688*/ 	.word	index@(_Z22warp_specialize_sharedILi3ELi4EEvPfS0_i)
        /*068c*/ 	.word	0x00000019


	//----- nvinfo : EIATTR_FRAME_SIZE
	.align		4
.L_279:
        /*0690*/ 	.byte	0x04, 0x11
        /*0692*/ 	.short	(.L_281 - .L_280)
	.align		4
.L_280:
        /*0694*/ 	.word	index@($__internal_4_$__cuda_sm3x_div_rn_noftz_f32_slowpath)
        /*0698*/ 	.word	0x00000000


	//----- nvinfo : EIATTR_FRAME_SIZE
	.align		4
.L_281:
        /*069c*/ 	.byte	0x04, 0x11
        /*069e*/ 	.short	(.L_283 - .L_282)
	.align		4
.L_282:
        /*06a0*/ 	.word	index@(_Z22warp_specialize_sharedILi3ELi4EEvPfS0_i)
        /*06a4*/ 	.word	0x00000000


	//----- nvinfo : EIATTR_REGCOUNT
	.align		4
.L_283:
        /*06a8*/ 	.byte	0x04, 0x2f
        /*06aa*/ 	.short	(.L_285 - .L_284)
	.align		4
.L_284:
        /*06ac*/ 	.word	index@(_Z22warp_specialize_sharedILi4ELi4EEvPfS0_i)
        /*06b0*/ 	.word	0x00000020


	//----- nvinfo : EIATTR_FRAME_SIZE
	.align		4
.L_285:
        /*06b4*/ 	.byte	0x04, 0x11
        /*06b6*/ 	.short	(.L_287 - .L_286)
	.align		4
.L_286:
        /*06b8*/ 	.word	index@($__internal_3_$__cuda_sm3x_div_rn_noftz_f32_slowpath)
        /*06bc*/ 	.word	0x00000000


	//----- nvinfo : EIATTR_FRAME_SIZE
	.align		4
.L_287:
        /*06c0*/ 	.byte	0x04, 0x11
        /*06c2*/ 	.short	(.L_289 - .L_288)
	.align		4
.L_288:
        /*06c4*/ 	.word	index@(_Z22warp_specialize_sharedILi4ELi4EEvPfS0_i)
        /*06c8*/ 	.word	0x00000000


	//----- nvinfo : EIATTR_REGCOUNT
	.align		4
.L_289:
        /*06cc*/ 	.byte	0x04, 0x2f
        /*06ce*/ 	.short	(.L_291 - .L_290)
	.align		4
.L_290:
        /*06d0*/ 	.word	index@(_Z25warp_specialize_shared_v2ILi2ELi4EEvPfS0_i)
        /*06d4*/ 	.word	0x00000018


	//----- nvinfo : EIATTR_FRAME_SIZE
	.align		4
.L_291:
        /*06d8*/ 	.byte	0x04, 0x11
        /*06da*/ 	.short	(.L_293 - .L_292)
	.align		4
.L_292:
        /*06dc*/ 	.word	index@($__internal_2_$__cuda_sm3x_div_rn_noftz_f32_slowpath)
        /*06e0*/ 	.word	0x00000000


	//----- nvinfo : EIATTR_FRAME_SIZE
	.align		4
.L_293:
        /*06e4*/ 	.byte	0x04, 0x11
        /*06e6*/ 	.short	(.L_295 - .L_294)
	.align		4
.L_294:
        /*06e8*/ 	.word	index@(_Z25warp_specialize_shared_v2ILi2ELi4EEvPfS0_i)
        /*06ec*/ 	.word	0x00000000


	//----- nvinfo : EIATTR_REGCOUNT
	.align		4
.L_295:
        /*06f0*/ 	.byte	0x04, 0x2f
        /*06f2*/ 	.short	(.L_297 - .L_296)
	.align		4
.L_296:
        /*06f4*/ 	.word	index@(_Z25warp_specialize_shared_v2ILi3ELi4EEvPfS0_i)
        /*06f8*/ 	.word	0x00000019


	//----- nvinfo : EIATTR_FRAME_SIZE
	.align		4
.L_297:
        /*06fc*/ 	.byte	0x04, 0x11
        /*06fe*/ 	.short	(.L_299 - .L_298)
	.align		4
.L_298:
        /*0700*/ 	.word	index@($__internal_1_$__cuda_sm3x_div_rn_noftz_f32_slowpath)
        /*0704*/ 	.word	0x00000000


	//----- nvinfo : EIATTR_FRAME_SIZE
	.align		4
.L_299:
        /*0708*/ 	.byte	0x04, 0x11
        /*070a*/ 	.short	(.L_301 - .L_300)
	.align		4
.L_300:
        /*070c*/ 	.word	index@(_Z25warp_specialize_shared_v2ILi3ELi4EEvPfS0_i)
        /*0710*/ 	.word	0x00000000


	//----- nvinfo : EIATTR_REGCOUNT
	.align		4
.L_301:
        /*0714*/ 	.byte	0x04, 0x2f
        /*0716*/ 	.short	(.L_303 - .L_302)
	.align		4
.L_302:
        /*0718*/ 	.word	index@(_Z25warp_specialize_shared_v2ILi4ELi4EEvPfS0_i)
        /*071c*/ 	.word	0x00000019


	//----- nvinfo : EIATTR_FRAME_SIZE
	.align		4
.L_303:
        /*0720*/ 	.byte	0x04, 0x11
        /*0722*/ 	.short	(.L_305 - .L_304)
	.align		4
.L_304:
        /*0724*/ 	.word	index@($__internal_0_$__cuda_sm3x_div_rn_noftz_f32_slowpath)
        /*0728*/ 	.word	0x00000000


	//----- nvinfo : EIATTR_FRAME_SIZE
	.align		4
.L_305:
        /*072c*/ 	.byte	0x04, 0x11
        /*072e*/ 	.short	(.L_307 - .L_306)
	.align		4
.L_306:
        /*0730*/ 	.word	index@(_Z25warp_specialize_shared_v2ILi4ELi4EEvPfS0_i)
        /*0734*/ 	.word	0x00000000


	//----- nvinfo : EIATTR_MIN_STACK_SIZE
	.align		4
.L_307:
        /*0738*/ 	.byte	0x04, 0x12
        /*073a*/ 	.short	(.L_309 - .L_308)
	.align		4
.L_308:
        /*073c*/ 	.word	index@(_Z25warp_specialize_shared_v2ILi4ELi4EEvPfS0_i)
        /*0740*/ 	.word	0x00000000


	//----- nvinfo : EIATTR_MIN_STACK_SIZE
	.align		4
.L_309:
        /*0744*/ 	.byte	0x04, 0x12
        /*0746*/ 	.short	(.L_311 - .L_310)
	.align		4
.L_310:
        /*0748*/ 	.word	index@(_Z25warp_specialize_shared_v2ILi3ELi4EEvPfS0_i)
        /*074c*/ 	.word	0x00000000


	//----- nvinfo : EIATTR_MIN_STACK_SIZE
	.align		4
.L_311:
        /*0750*/ 	.byte	0x04, 0x12
        /*0752*/ 	.short	(.L_313 - .L_312)
	.align		4
.L_312:
        /*0754*/ 	.word	index@(_Z25warp_specialize_shared_v2ILi2ELi4EEvPfS0_i)
        /*0758*/ 	.word	0x00000000


	//----- nvinfo : EIATTR_MIN_STACK_SIZE
	.align		4
.L_313:
        /*075c*/ 	.byte	0x04, 0x12
        /*075e*/ 	.short	(.L_315 - .L_314)
	.align		4
.L_314:
        /*0760*/ 	.word	index@(_Z22warp_specialize_sharedILi4ELi4EEvPfS0_i)
        /*0764*/ 	.word	0x00000000


	//----- nvinfo : EIATTR_MIN_STACK_SIZE
	.align		4
.L_315:
        /*0768*/ 	.byte	0x04, 0x12
        /*076a*/ 	.short	(.L_317 - .L_316)
	.align		4
.L_316:
        /*076c*/ 	.word	index@(_Z22warp_specialize_sharedILi3ELi4EEvPfS0_i)
        /*0770*/ 	.word	0x00000000


	//----- nvinfo : EIATTR_MIN_STACK_SIZE
	.align		4
.L_317:
        /*0774*/ 	.byte	0x04, 0x12
        /*0776*/ 	.short	(.L_319 - .L_318)
	.align		4
.L_318:
        /*0778*/ 	.word	index@(_Z22warp_specialize_sharedILi2ELi4EEvPfS0_i)
        /*077c*/ 	.word	0x00000000


	//----- nvinfo : EIATTR_MIN_STACK_SIZE
	.align		4
.L_319:
        /*0780*/ 	.byte	0x04, 0x12
        /*0782*/ 	.short	(.L_321 - .L_320)
	.align		4
.L_320:
        /*0784*/ 	.word	index@(_Z19warp_specialize_regILi4EEvPfS0_i)
        /*0788*/ 	.word	0x00000000


	//----- nvinfo : EIATTR_MIN_STACK_SIZE
	.align		4
.L_321:
        /*078c*/ 	.byte	0x04, 0x12
        /*078e*/ 	.short	(.L_323 - .L_322)
	.align		4
.L_322:
        /*0790*/ 	.word	index@(_Z15shared_pipelineILi4ELi4EEvPfS0_i)
        /*0794*/ 	.word	0x00000000


	//----- nvinfo : EIATTR_MIN_STACK_SIZE
	.align		4
.L_323:
        /*0798*/ 	.byte	0x04, 0x12
        /*079a*/ 	.short	(.L_325 - .L_324)
	.align		4
.L_324:
        /*079c*/ 	.word	index@(_Z15shared_pipelineILi3ELi4EEvPfS0_i)
        /*07a0*/ 	.word	0x00000000


	//----- nvinfo : EIATTR_MIN_STACK_SIZE
	.align		4
.L_325:
        /*07a4*/ 	.byte	0x04, 0x12
        /*07a6*/ 	.short	(.L_327 - .L_326)
	.align		4
.L_326:
        /*07a8*/ 	.word	index@(_Z15shared_pipelineILi2ELi4EEvPfS0_i)
        /*07ac*/ 	.word	0x00000000


	//----- nvinfo : EIATTR_MIN_STACK_SIZE
	.align		4
.L_327:
        /*07b0*/ 	.byte	0x04, 0x12
        /*07b2*/ 	.short	(.L_329 - .L_328)
	.align		4
.L_328:
        /*07b4*/ 	.word	index@(_Z12reg_pipelineILi4ELi4EEvPfS0_i)
        /*07b8*/ 	.word	0x00000000


	//----- nvinfo : EIATTR_MIN_STACK_SIZE
	.align		4
.L_329:
        /*07bc*/ 	.byte	0x04, 0x12
        /*07be*/ 	.short	(.L_331 - .L_330)
	.align		4
.L_330:
        /*07c0*/ 	.word	index@(_Z12reg_pipelineILi3ELi4EEvPfS0_i)
        /*07c4*/ 	.word	0x00000000


	//----- nvinfo : EIATTR_MIN_STACK_SIZE
	.align		4
.L_331:
        /*07c8*/ 	.byte	0x04, 0x12
        /*07ca*/ 	.short	(.L_333 - .L_332)
	.align		4
.L_332:
        /*07cc*/ 	.word	index@(_Z12reg_pipelineILi2ELi4EEvPfS0_i)
        /*07d0*/ 	.word	0x00000000


	//----- nvinfo : EIATTR_MIN_STACK_SIZE
	.align		4
.L_333:
        /*07d4*/ 	.byte	0x04, 0x12
        /*07d6*/ 	.short	(.L_335 - .L_334)
	.align		4
.L_334:
        /*07d8*/ 	.word	index@(_Z8baselineILi4EEvPfS0_i)
        /*07dc*/ 	.word	0x00000000


	//----- nvinfo : EIATTR_MIN_STACK_SIZE
	.align		4
.L_335:
        /*07e0*/ 	.byte	0x04, 0x12
        /*07e2*/ 	.short	(.L_337 - .L_336)
	.align		4
.L_336:
        /*07e4*/ 	.word	index@(_Z25warp_specialize_shared_v2ILi4ELi3EEvPfS0_i)
        /*07e8*/ 	.word	0x00000000


	//----- nvinfo : EIATTR_MIN_STACK_SIZE
	.align		4
.L_337:
        /*07ec*/ 	.byte	0x04, 0x12
        /*07ee*/ 	.short	(.L_339 - .L_338)
	.align		4
.L_338:
        /*07f0*/ 	.word	index@(_Z25warp_specialize_shared_v2ILi3ELi3EEvPfS0_i)
        /*07f4*/ 	.word	0x00000000


	//----- nvinfo : EIATTR_MIN_STACK_SIZE
	.align		4
.L_339:
        /*07f8*/ 	.byte	0x04, 0x12
        /*07fa*/ 	.short	(.L_341 - .L_340)
	.align		4
.L_340:
        /*07fc*/ 	.word	index@(_Z25warp_specialize_shared_v2ILi2ELi3EEvPfS0_i)
        /*0800*/ 	.word	0x00000000


	//----- nvinfo : EIATTR_MIN_STACK_SIZE
	.align		4
.L_341:
        /*0804*/ 	.byte	0x04, 0x12
        /*0806*/ 	.short	(.L_343 - .L_342)
	.align		4
.L_342:
        /*0808*/ 	.word	index@(_Z22warp_specialize_sharedILi4ELi3EEvPfS0_i)
        /*080c*/ 	.word	0x00000000


	//----- nvinfo : EIATTR_MIN_STACK_SIZE
	.align		4
.L_343:
        /*0810*/ 	.byte	0x04, 0x12
        /*0812*/ 	.short	(.L_345 - .L_344)
	.align		4
.L_344:
        /*0814*/ 	.word	index@(_Z22warp_specialize_sharedILi3ELi3EEvPfS0_i)
        /*0818*/ 	.word	0x00000000


	//----- nvinfo : EIATTR_MIN_STACK_SIZE
	.align		4
.L_345:
        /*081c*/ 	.byte	0x04, 0x12
        /*081e*/ 	.short	(.L_347 - .L_346)
	.align		4
.L_346:
        /*0820*/ 	.word	index@(_Z22warp_specialize_sharedILi2ELi3EEvPfS0_i)
        /*0824*/ 	.word	0x00000000


	//----- nvinfo : EIATTR_MIN_STACK_SIZE
	.align		4
.L_347:
        /*0828*/ 	.byte	0x04, 0x12
        /*082a*/ 	.short	(.L_349 - .L_348)
	.align		4
.L_348:
        /*082c*/ 	.word	index@(_Z19warp_specialize_regILi3EEvPfS0_i)
        /*0830*/ 	.word	0x00000000


	//----- nvinfo : EIATTR_MIN_STACK_SIZE
	.align		4
.L_349:
        /*0834*/ 	.byte	0x04, 0x12
        /*0836*/ 	.short	(.L_351 - .L_350)
	.align		4
.L_350:
        /*0838*/ 	.word	index@(_Z15shared_pipelineILi4ELi3EEvPfS0_i)
        /*083c*/ 	.word	0x00000000


	//----- nvinfo : EIATTR_MIN_STACK_SIZE
	.align		4
.L_351:
        /*0840*/ 	.byte	0x04, 0x12
        /*0842*/ 	.short	(.L_353 - .L_352)
	.align		4
.L_352:
        /*0844*/ 	.word	index@(_Z15shared_pipelineILi3ELi3EEvPfS0_i)
        /*0848*/ 	.word	0x00000000


	//----- nvinfo : EIATTR_MIN_STACK_SIZE
	.align		4
.L_353:
        /*084c*/ 	.byte	0x04, 0x12
        /*084e*/ 	.short	(.L_355 - .L_354)
	.align		4
.L_354:
        /*0850*/ 	.word	index@(_Z15shared_pipelineILi2ELi3EEvPfS0_i)
        /*0854*/ 	.word	0x00000000


	//----- nvinfo : EIATTR_MIN_STACK_SIZE
	.align		4
.L_355:
        /*0858*/ 	.byte	0x04, 0x12
        /*085a*/ 	.short	(.L_357 - .L_356)
	.align		4
.L_356:
        /*085c*/ 	.word	index@(_Z12reg_pipelineILi4ELi3EEvPfS0_i)
        /*0860*/ 	.word	0x00000000


	//----- nvinfo : EIATTR_MIN_STACK_SIZE
	.align		4
.L_357:
        /*0864*/ 	.byte	0x04, 0x12
        /*0866*/ 	.short	(.L_359 - .L_358)
	.align		4
.L_358:
        /*0868*/ 	.word	index@(_Z12reg_pipelineILi3ELi3EEvPfS0_i)
        /*086c*/ 	.word	0x00000000


	//----- nvinfo : EIATTR_MIN_STACK_SIZE
	.align		4
.L_359:
        /*0870*/ 	.byte	0x04, 0x12
        /*0872*/ 	.short	(.L_361 - .L_360)
	.align		4
.L_360:
        /*0874*/ 	.word	index@(_Z12reg_pipelineILi2ELi3EEvPfS0_i)
        /*0878*/ 	.word	0x00000000


	//----- nvinfo : EIATTR_MIN_STACK_SIZE
	.align		4
.L_361:
        /*087c*/ 	.byte	0x04, 0x12
        /*087e*/ 	.short	(.L_363 - .L_362)
	.align		4
.L_362:
        /*0880*/ 	.word	index@(_Z8baselineILi3EEvPfS0_i)
        /*0884*/ 	.word	0x00000000


	//----- nvinfo : EIATTR_MIN_STACK_SIZE
	.align		4
.L_363:
        /*0888*/ 	.byte	0x04, 0x12
        /*088a*/ 	.short	(.L_365 - .L_364)
	.align		4
.L_364:
        /*088c*/ 	.word	index@(_Z25warp_specialize_shared_v2ILi4ELi2EEvPfS0_i)
        /*0890*/ 	.word	0x00000000


	//----- nvinfo : EIATTR_MIN_STACK_SIZE
	.align		4
.L_365:
        /*0894*/ 	.byte	0x04, 0x12
        /*0896*/ 	.short	(.L_367 - .L_366)
	.align		4
.L_366:
        /*0898*/ 	.word	index@(_Z25warp_specialize_shared_v2ILi3ELi2EEvPfS0_i)
        /*089c*/ 	.word	0x00000000


	//----- nvinfo : EIATTR_MIN_STACK_SIZE
	.align		4
.L_367:
        /*08a0*/ 	.byte	0x04, 0x12
        /*08a2*/ 	.short	(.L_369 - .L_368)
	.align		4
.L_368:
        /*08a4*/ 	.word	index@(_Z25warp_specialize_shared_v2ILi2ELi2EEvPfS0_i)
        /*08a8*/ 	.word	0x00000000


	//----- nvinfo : EIATTR_MIN_STACK_SIZE
	.align		4
.L_369:
        /*08ac*/ 	.byte	0x04, 0x12
        /*08ae*/ 	.short	(.L_371 - .L_370)
	.align		4
.L_370:
        /*08b0*/ 	.word	index@(_Z22warp_specialize_sharedILi4ELi2EEvPfS0_i)
        /*08b4*/ 	.word	0x00000000


	//----- nvinfo : EIATTR_MIN_STACK_SIZE
	.align		4
.L_371:
        /*08b8*/ 	.byte	0x04, 0x12
        /*08ba*/ 	.short	(.L_373 - .L_372)
	.align		4
.L_372:
        /*08bc*/ 	.word	index@(_Z22warp_specialize_sharedILi3ELi2EEvPfS0_i)
        /*08c0*/ 	.word	0x00000000


	//----- nvinfo : EIATTR_MIN_STACK_SIZE
	.align		4
.L_373:
        /*08c4*/ 	.byte	0x04, 0x12
        /*08c6*/ 	.short	(.L_375 - .L_374)
	.align		4
.L_374:
        /*08c8*/ 	.word	index@(_Z22warp_specialize_sharedILi2ELi2EEvPfS0_i)
        /*08cc*/ 	.word	0x00000000


	//----- nvinfo : EIATTR_MIN_STACK_SIZE
	.align		4
.L_375:
        /*08d0*/ 	.byte	0x04, 0x12
        /*08d2*/ 	.short	(.L_377 - .L_376)
	.align		4
.L_376:
        /*08d4*/ 	.word	index@(_Z19warp_specialize_regILi2EEvPfS0_i)
        /*08d8*/ 	.word	0x00000000


	//----- nvinfo : EIATTR_MIN_STACK_SIZE
	.align		4
.L_377:
        /*08dc*/ 	.byte	0x04, 0x12
        /*08de*/ 	.short	(.L_379 - .L_378)
	.align		4
.L_378:
        /*08e0*/ 	.word	index@(_Z15shared_pipelineILi4ELi2EEvPfS0_i)
        /*08e4*/ 	.word	0x00000000


	//----- nvinfo : EIATTR_MIN_STACK_SIZE
	.align		4
.L_379:
        /*08e8*/ 	.byte	0x04, 0x12
        /*08ea*/ 	.short	(.L_381 - .L_380)
	.align		4
.L_380:
        /*08ec*/ 	.word	index@(_Z15shared_pipelineILi3ELi2EEvPfS0_i)
        /*08f0*/ 	.word	0x00000000


	//----- nvinfo : EIATTR_MIN_STACK_SIZE
	.align		4
.L_381:
        /*08f4*/ 	.byte	0x04, 0x12
        /*08f6*/ 	.short	(.L_383 - .L_382)
	.align		4
.L_382:
        /*08f8*/ 	.word	index@(_Z15shared_pipelineILi2ELi2EEvPfS0_i)
        /*08fc*/ 	.word	0x00000000


	//----- nvinfo : EIATTR_MIN_STACK_SIZE
	.align		4
.L_383:
        /*0900*/ 	.byte	0x04, 0x12
        /*0902*/ 	.short	(.L_385 - .L_384)
	.align		4
.L_384:
        /*0904*/ 	.word	index@(_Z12reg_pipelineILi4ELi2EEvPfS0_i)
        /*0908*/ 	.word	0x00000000


	//----- nvinfo : EIATTR_MIN_STACK_SIZE
	.align		4
.L_385:
        /*090c*/ 	.byte	0x04, 0x12
        /*090e*/ 	.short	(.L_387 - .L_386)
	.align		4
.L_386:
        /*0910*/ 	.word	index@(_Z12reg_pipelineILi3ELi2EEvPfS0_i)
        /*0914*/ 	.word	0x00000000


	//----- nvinfo : EIATTR_MIN_STACK_SIZE
	.align		4
.L_387:
        /*0918*/ 	.byte	0x04, 0x12
        /*091a*/ 	.short	(.L_389 - .L_388)
	.align		4
.L_388:
        /*091c*/ 	.word	index@(_Z12reg_pipelineILi2ELi2EEvPfS0_i)
        /*0920*/ 	.word	0x00000000


	//----- nvinfo : EIATTR_MIN_STACK_SIZE
	.align		4
.L_389:
        /*0924*/ 	.byte	0x04, 0x12
        /*0926*/ 	.short	(.L_391 - .L_390)
	.align		4
.L_390:
        /*0928*/ 	.word	index@(_Z8baselineILi2EEvPfS0_i)
        /*092c*/ 	.word	0x00000000


	//----- nvinfo : EIATTR_MIN_STACK_SIZE
	.align		4
.L_391:
        /*0930*/ 	.byte	0x04, 0x12
        /*0932*/ 	.short	(.L_393 - .L_392)
	.align		4
.L_392:
        /*0934*/ 	.word	index@(_Z25warp_specialize_shared_v2ILi4ELi1EEvPfS0_i)
        /*0938*/ 	.word	0x00000000


	//----- nvinfo : EIATTR_MIN_STACK_SIZE
	.align		4
.L_393:
        /*093c*/ 	.byte	0x04, 0x12
        /*093e*/ 	.short	(.L_395 - .L_394)
	.align		4
.L_394:
        /*0940*/ 	.word	index@(_Z25warp_specialize_shared_v2ILi3ELi1EEvPfS0_i)
        /*0944*/ 	.word	0x00000000


	//----- nvinfo : EIATTR_MIN_STACK_SIZE
	.align		4
.L_395:
        /*0948*/ 	.byte	0x04, 0x12
        /*094a*/ 	.short	(.L_397 - .L_396)
	.align		4
.L_396:
        /*094c*/ 	.word	index@(_Z25warp_specialize_shared_v2ILi2ELi1EEvPfS0_i)
        /*0950*/ 	.word	0x00000000


	//----- nvinfo : EIATTR_MIN_STACK_SIZE
	.align		4
.L_397:
        /*0954*/ 	.byte	0x04, 0x12
        /*0956*/ 	.short	(.L_399 - .L_398)
	.align		4
.L_398:
        /*0958*/ 	.word	index@(_Z22warp_specialize_sharedILi4ELi1EEvPfS0_i)
        /*095c*/ 	.word	0x00000000


	//----- nvinfo : EIATTR_MIN_STACK_SIZE
	.align		4
.L_399:
        /*0960*/ 	.byte	0x04, 0x12
        /*0962*/ 	.short	(.L_401 - .L_400)
	.align		4
.L_400:
        /*0964*/ 	.word	index@(_Z22warp_specialize_sharedILi3ELi1EEvPfS0_i)
        /*0968*/ 	.word	0x00000000


	//----- nvinfo : EIATTR_MIN_STACK_SIZE
	.align		4
.L_401:
        /*096c*/ 	.byte	0x04, 0x12
        /*096e*/ 	.short	(.L_403 - .L_402)
	.align		4
.L_402:
        /*0970*/ 	.word	index@(_Z22warp_specialize_sharedILi2ELi1EEvPfS0_i)
        /*0974*/ 	.word	0x00000000


	//----- nvinfo : EIATTR_MIN_STACK_SIZE
	.align		4
.L_403:
        /*0978*/ 	.byte	0x04, 0x12
        /*097a*/ 	.short	(.L_405 - .L_404)
	.align		4
.L_404:
        /*097c*/ 	.word	index@(_Z19warp_specialize_regILi1EEvPfS0_i)
        /*0980*/ 	.word	0x00000000


	//----- nvinfo : EIATTR_MIN_STACK_SIZE
	.align		4
.L_405:
        /*0984*/ 	.byte	0x04, 0x12
        /*0986*/ 	.short	(.L_407 - .L_406)
	.align		4
.L_406:
        /*0988*/ 	.word	index@(_Z15shared_pipelineILi4ELi1EEvPfS0_i)
        /*098c*/ 	.word	0x00000000


	//----- nvinfo : EIATTR_MIN_STACK_SIZE
	.align		4
.L_407:
        /*0990*/ 	.byte	0x04, 0x12
        /*0992*/ 	.short	(.L_409 - .L_408)
	.align		4
.L_408:
        /*0994*/ 	.word	index@(_Z15shared_pipelineILi3ELi1EEvPfS0_i)
        /*0998*/ 	.word	0x00000000


	//----- nvinfo : EIATTR_MIN_STACK_SIZE
	.align		4
.L_409:
        /*099c*/ 	.byte	0x04, 0x12
        /*099e*/ 	.short	(.L_411 - .L_410)
	.align		4
.L_410:
        /*09a0*/ 	.word	index@(_Z15shared_pipelineILi2ELi1EEvPfS0_i)
        /*09a4*/ 	.word	0x00000000


	//----- nvinfo : EIATTR_MIN_STACK_SIZE
	.align		4
.L_411:
        /*09a8*/ 	.byte	0x04, 0x12
        /*09aa*/ 	.short	(.L_413 - .L_412)
	.align		4
.L_412:
        /*09ac*/ 	.word	index@(_Z12reg_pipelineILi4ELi1EEvPfS0_i)
        /*09b0*/ 	.word	0x00000000


	//----- nvinfo : EIATTR_MIN_STACK_SIZE
	.align		4
.L_413:
        /*09b4*/ 	.byte	0x04, 0x12
        /*09b6*/ 	.short	(.L_415 - .L_414)
	.align		4
.L_414:
        /*09b8*/ 	.word	index@(_Z12reg_pipelineILi3ELi1EEvPfS0_i)
        /*09bc*/ 	.word	0x00000000


	//----- nvinfo : EIATTR_MIN_STACK_SIZE
	.align		4
.L_415:
        /*09c0*/ 	.byte	0x04, 0x12
        /*09c2*/ 	.short	(.L_417 - .L_416)
	.align		4
.L_416:
        /*09c4*/ 	.word	index@(_Z12reg_pipelineILi2ELi1EEvPfS0_i)
        /*09c8*/ 	.word	0x00000000


	//----- nvinfo : EIATTR_MIN_STACK_SIZE
	.align		4
.L_417:
        /*09cc*/ 	.byte	0x04, 0x12
        /*09ce*/ 	.short	(.L_419 - .L_418)
	.align		4
.L_418:
        /*09d0*/ 	.word	index@(_Z8baselineILi1EEvPfS0_i)
        /*09d4*/ 	.word	0x00000000
.L_419:


//--------------------- .nv.compat                --------------------------
	.section	.nv.compat,"",@"SHT_CUDA_COMPAT_INFO"
	.align	4
        /*0000*/ 	.byte	0x02, 0x09, 0x00, 0x00, 0x02, 0x02, 0x01, 0x00, 0x02, 0x05, 0x05, 0x00, 0x03, 0x07, 0x01, 0x01
        /*0010*/ 	.byte	0x02, 0x03, 0x00, 0x00, 0x02, 0x06, 0x01, 0x00, 0x04, 0x0b, 0x08, 0x00, 0x01, 0x00, 0x00, 0x00
        /*0020*/ 	.byte	0x00, 0x00, 0x00, 0x00


//--------------------- .nv.info._Z25warp_specialize_shared_v2ILi4ELi4EEvPfS0_i --------------------------
	.section	.nv.info._Z25warp_specialize_shared_v2ILi4ELi4EEvPfS0_i,"",@"SHT_CUDA_INFO"
	.sectionflags	@""
	.align	4


	//----- nvinfo : EIATTR_CUDA_API_VERSION
	.align		4
        /*0000*/ 	.byte	0x04, 0x37
        /*0002*/ 	.short	(.L_421 - .L_420)
.L_420:
        /*0004*/ 	.word	0x00000082


	//----- nvinfo : EIATTR_KPARAM_INFO
	.align		4
.L_421:
        /*0008*/ 	.byte	0x04, 0x17
        /*000a*/ 	.short	(.L_423 - .L_422)
.L_422:
        /*000c*/ 	.word	0x00000000
        /*0010*/ 	.short	0x0002
        /*0012*/ 	.short	0x0010
        /*0014*/ 	.byte	0x00, 0xf0, 0x11, 0x00


	//----- nvinfo : EIATTR_KPARAM_INFO
	.align		4
.L_423:
        /*0018*/ 	.byte	0x04, 0x17
        /*001a*/ 	.short	(.L_425 - .L_424)
.L_424:
        /*001c*/ 	.word	0x00000000
        /*0020*/ 	.short	0x0001
        /*0022*/ 	.short	0x0008
        /*0024*/ 	.byte	0x00, 0xf5, 0x21, 0x00


	//----- nvinfo : EIATTR_KPARAM_INFO
	.align		4
.L_425:
        /*0028*/ 	.byte	0x04, 0x17
        /*002a*/ 	.short	(.L_427 - .L_426)
.L_426:
        /*002c*/ 	.word	0x00000000
        /*0030*/ 	.short	0x0000
        /*0032*/ 	.short	0x0000
        /*0034*/ 	.byte	0x00, 0xf5, 0x21, 0x00


	//----- nvinfo : EIATTR_SPARSE_MMA_MASK
	.align		4
.L_427:
        /*0038*/ 	.byte	0x03, 0x50
        /*003a*/ 	.short	0x0000


	//----- nvinfo : EIATTR_MAXREG_COUNT
	.align		4
        /*003c*/ 	.byte	0x03, 0x1b
        /*003e*/ 	.short	0x00ff


	//----- nvinfo : EIATTR_NUM_BARRIERS
	.align		4
        /*0040*/ 	.byte	0x02, 0x4c
        /*0042*/ 	.byte	0x01
	.zero		1


	//----- nvinfo : EIATTR_MERCURY_ISA_VERSION
	.align		4
        /*0044*/ 	.byte	0x03, 0x5f
        /*0046*/ 	.short	0x0101


	//----- nvinfo : EIATTR_VRC_CTA_INIT_COUNT
	.align		4
        /*0048*/ 	.byte	0x02, 0x4a
	.zero		1
	.zero		1


	//----- nvinfo : EIATTR_MBARRIER_INSTR_OFFSETS
	.align		4
        /*004c*/ 	.byte	0x04, 0x39
        /*004e*/ 	.short	(.L_429 - .L_428)


	//   ....[0]....
.L_428:
        /*0050*/ 	.word	0x00000110
        /*0054*/ 	.word	0x00000005
        /*0058*/ 	.word	0x00000000
        /*005c*/ 	.short	0x0100
        /*005e*/ 	.byte	0xff
	.zero		1


	//   ....[1]....
        /*0060*/ 	.word	0x00000120
        /*0064*/ 	.word	0x00000005
        /*0068*/ 	.word	0x00000020
        /*006c*/ 	.short	0x0100
        /*006e*/ 	.byte	0xff
	.zero		1


	//   ....[2]....
        /*0070*/ 	.word	0x00000130
        /*0074*/ 	.word	0x00000005
        /*0078*/ 	.word	0x00000040
        /*007c*/ 	.short	0x0100
        /*007e*/ 	.byte	0xff
	.zero		1


	//   ....[3]....
        /*0080*/ 	.word	0x00000140
        /*0084*/ 	.word	0x00000005
        /*0088*/ 	.word	0x00000060
        /*008c*/ 	.short	0x0100
        /*008e*/ 	.byte	0xff
	.zero		1


	//   ....[4]....
        /*0090*/ 	.word	0x000002c0
        /*0094*/ 	.word	0x00000005
        /*0098*/ 	.word	0x00000000
        /*009c*/ 	.short	0x0107
        /*009e*/ 	.byte	0xff
	.zero		1


	//   ....[5]....
        /*00a0*/ 	.word	0x00000430
        /*00a4*/ 	.word	0x00000005
        /*00a8*/ 	.word	0x00000020
        /*00ac*/ 	.short	0x0107
        /*00ae*/ 	.byte	0xff
	.zero		1


	//   ....[6]....
        /*00b0*/ 	.word	0x00000590
        /*00b4*/ 	.word	0x00000005
        /*00b8*/ 	.word	0x00000040
        /*00bc*/ 	.short	0x0107
        /*00be*/ 	.byte	0xff
	.zero		1


	//   ....[7]....
        /*00c0*/ 	.word	0x00000990
        /*00c4*/ 	.word	0x00000015
        /*00c8*/ 	.word	0x00000000
        /*00cc*/ 	.short	0x0101
        /*00ce*/ 	.byte	0xff
	.zero		1


	//   ....[8]....
        /*00d0*/ 	.word	0x000009b0
        /*00d4*/ 	.word	0x00000015
        /*00d8*/ 	.word	0x00000000
        /*00dc*/ 	.short	0x0109
        /*00de*/ 	.byte	0xff
	.zero		1


	//   ....[9]....
        /*00e0*/ 	.word	0x00000b60
        /*00e4*/ 	.word	0x00000015
        /*00e8*/ 	.word	0x00000000
        /*00ec*/ 	.short	0x0109
        /*00ee*/ 	.byte	0xff
	.zero		1


	//   ....[10]....
        /*00f0*/ 	.word	0x000010e0
        /*00f4*/ 	.word	0x0000000e
        /*00f8*/ 	.word	0x00000000
        /*00fc*/ 	.short	0x0107
        /*00fe*/ 	.byte	0xff
	.zero		1


	//----- nvinfo : EIATTR_NUM_MBARRIERS
	.align		4
.L_429:
        /*0100*/ 	.byte	0x03, 0x38
        /*0102*/ 	.short	0x0004


	//----- nvinfo : EIATTR_EXIT_INSTR_OFFSETS
	.align		4
        /*0104*/ 	.byte	0x04, 0x1c
        /*0106*/ 	.short	(.L_431 - .L_430)


	//   ....[0]....
.L_430:
        /*0108*/ 	.word	0x00001200


	//   ....[1]....
        /*010c*/ 	.word	0x00001240


	//----- nvinfo : EIATTR_CRS_STACK_SIZE
	.align		4
.L_431:
        /*0110*/ 	.byte	0x04, 0x1e
        /*0112*/ 	.short	(.L_433 - .L_432)
.L_432:
        /*0114*/ 	.word	0x00000000


	//----- nvinfo : EIATTR_CBANK_PARAM_SIZE
	.align		4
.L_433:
        /*0118*/ 	.byte	0x03, 0x19
        /*011a*/ 	.short	0x0014


	//----- nvinfo : EIATTR_PARAM_CBANK
	.align		4
        /*011c*/ 	.byte	0x04, 0x0a
        /*011e*/ 	.short	(.L_435 - .L_434)
	.align		4
.L_434:
        /*0120*/ 	.word	index@(.nv.constant0._Z25warp_specialize_shared_v2ILi4ELi4EEvPfS0_i)
        /*0124*/ 	.short	0x0380
        /*0126*/ 	.short	0x0014


	//----- nvinfo : EIATTR_SW_WAR
	.align		4
.L_435:
        /*0128*/ 	.byte	0x04, 0x36
        /*012a*/ 	.short	(.L_437 - .L_436)
.L_436:
        /*012c*/ 	.word	0x00000008
.L_437:


//--------------------- .nv.info._Z25warp_specialize_shared_v2ILi3ELi4EEvPfS0_i --------------------------
	.section	.nv.info._Z25warp_specialize_shared_v2ILi3ELi4EEvPfS0_i,"",@"SHT_CUDA_INFO"
	.sectionflags	@""
	.align	4


	//----- nvinfo : EIATTR_CUDA_API_VERSION
	.align		4
        /*0000*/ 	.byte	0x04, 0x37
        /*0002*/ 	.short	(.L_439 - .L_438)
.L_438:
        /*0004*/ 	.word	0x00000082


	//----- nvinfo : EIATTR_KPARAM_INFO
	.align		4
.L_439:
        /*0008*/ 	.byte	0x04, 0x17
        /*000a*/ 	.short	(.L_441 - .L_440)
.L_440:
        /*000c*/ 	.word	0x00000000
        /*0010*/ 	.short	0x0002
        /*0012*/ 	.short	0x0010
        /*0014*/ 	.byte	0x00, 0xf0, 0x11, 0x00


	//----- nvinfo : EIATTR_KPARAM_INFO
	.align		4
.L_441:
        /*0018*/ 	.byte	0x04, 0x17
        /*001a*/ 	.short	(.L_443 - .L_442)
.L_442:
        /*001c*/ 	.word	0x00000000
        /*0020*/ 	.short	0x0001
        /*0022*/ 	.short	0x0008
        /*0024*/ 	.byte	0x00, 0xf5, 0x21, 0x00


	//----- nvinfo : EIATTR_KPARAM_INFO
	.align		4
.L_443:
        /*0028*/ 	.byte	0x04, 0x17
        /*002a*/ 	.short	(.L_445 - .L_444)
.L_444:
        /*002c*/ 	.word	0x00000000
        /*0030*/ 	.short	0x0000
        /*0032*/ 	.short	0x0000
        /*0034*/ 	.byte	0x00, 0xf5, 0x21, 0x00


	//----- nvinfo : EIATTR_SPARSE_MMA_MASK
	.align		4
.L_445:
        /*0038*/ 	.byte	0x03, 0x50
        /*003a*/ 	.short	0x0000


	//----- nvinfo : EIATTR_MAXREG_COUNT
	.align		4
        /*003c*/ 	.byte	0x03, 0x1b
        /*003e*/ 	.short	0x00ff


	//----- nvinfo : EIATTR_NUM_BARRIERS
	.align		4
        /*0040*/ 	.byte	0x02, 0x4c
        /*0042*/ 	.byte	0x01
	.zero		1


	//----- nvinfo : EIATTR_MERCURY_ISA_VERSION
	.align		4
        /*0044*/ 	.byte	0x03, 0x5f
        /*0046*/ 	.short	0x0101


	//----- nvinfo : EIATTR_VRC_CTA_INIT_COUNT
	.align		4
        /*0048*/ 	.byte	0x02, 0x4a
	.zero		1
	.zero		1


	//----- nvinfo : EIATTR_MBARRIER_INSTR_OFFSETS
	.align		4
        /*004c*/ 	.byte	0x04, 0x39
        /*004e*/ 	.short	(.L_447 - .L_446)


	//   ....[0]....
.L_446:
        /*0050*/ 	.word	0x00000110
        /*0054*/ 	.word	0x00000005
        /*0058*/ 	.word	0x00000000
        /*005c*/ 	.short	0x0100
        /*005e*/ 	.byte	0xff
	.zero		1


	//   ....[1]....
        /*0060*/ 	.word	0x00000120
        /*0064*/ 	.word	0x00000005
        /*0068*/ 	.word	0x00000020
        /*006c*/ 	.short	0x0100
        /*006e*/ 	.byte	0xff
	.zero		1


	//   ....[2]....
        /*0070*/ 	.word	0x00000130
        /*0074*/ 	.word	0x00000005
        /*0078*/ 	.word	0x00000040
        /*007c*/ 	.short	0x0100
        /*007e*/ 	.byte	0xff
	.zero		1


	//   ....[3]....
        /*0080*/ 	.word	0x000002b0
        /*0084*/ 	.word	0x00000005
        /*0088*/ 	.word	0x00000000
        /*008c*/ 	.short	0x0107
        /*008e*/ 	.byte	0xff
	.zero		1


	//   ....[4]....
        /*0090*/ 	.word	0x00000420
        /*0094*/ 	.word	0x00000005
        /*0098*/ 	.word	0x00000020
        /*009c*/ 	.short	0x0107
        /*009e*/ 	.byte	0xff
	.zero		1


	//   ....[5]....
        /*00a0*/ 	.word	0x00000810
        /*00a4*/ 	.word	0x00000015
        /*00a8*/ 	.word	0x00000000
        /*00ac*/ 	.short	0x0101
        /*00ae*/ 	.byte	0xff
	.zero		1


	//   ....[6]....
        /*00b0*/ 	.word	0x00000830
        /*00b4*/ 	.word	0x00000015
        /*00b8*/ 	.word	0x00000000
        /*00bc*/ 	.short	0x0109
        /*00be*/ 	.byte	0xff
	.zero		1


	//   ....[7]....
        /*00c0*/ 	.word	0x000009e0
        /*00c4*/ 	.word	0x00000015
        /*00c8*/ 	.word	0x00000000
        /*00cc*/ 	.short	0x0109
        /*00ce*/ 	.byte	0xff
	.zero		1


	//   ....[8]....
        /*00d0*/ 	.word	0x00000f80
        /*00d4*/ 	.word	0x0000000e
        /*00d8*/ 	.word	0x00000000
        /*00dc*/ 	.short	0x0107
        /*00de*/ 	.byte	0xff
	.zero		1


	//----- nvinfo : EIATTR_NUM_MBARRIERS
	.align		4
.L_447:
        /*00e0*/ 	.byte	0x03, 0x38
        /*00e2*/ 	.short	0x0003


	//----- nvinfo : EIATTR_EXIT_INSTR_OFFSETS
	.align		4
        /*00e4*/ 	.byte	0x04, 0x1c
        /*00e6*/ 	.short	(.L_449 - .L_448)


	//   ....[0]....
.L_448:
        /*00e8*/ 	.word	0x000010a0


	//   ....[1]....
        /*00ec*/ 	.word	0x000010e0


	//----- nvinfo : EIATTR_CRS_STACK_SIZE
	.align		4
.L_449:
        /*00f0*/ 	.byte	0x04, 0x1e
        /*00f2*/ 	.short	(.L_451 - .L_450)
.L_450:
        /*00f4*/ 	.word	0x00000000


	//----- nvinfo : EIATTR_CBANK_PARAM_SIZE
	.align		4
.L_451:
        /*00f8*/ 	.byte	0x03, 0x19
        /*00fa*/ 	.short	0x0014


	//----- nvinfo : EIATTR_PARAM_CBANK
	.align		4
        /*00fc*/ 	.byte	0x04, 0x0a
        /*00fe*/ 	.short	(.L_453 - .L_452)
	.align		4
.L_452:
        /*0100*/ 	.word	index@(.nv.constant0._Z25warp_specialize_shared_v2ILi3ELi4EEvPfS0_i)
        /*0104*/ 	.short	0x0380
        /*0106*/ 	.short	0x0014


	//----- nvinfo : EIATTR_SW_WAR
	.align		4
.L_453:
        /*0108*/ 	.byte	0x04, 0x36
        /*010a*/ 	.short	(.L_455 - .L_454)
.L_454:
        /*010c*/ 	.word	0x00000008
.L_455:


//--------------------- .nv.info._Z25warp_specialize_shared_v2ILi2ELi4EEvPfS0_i --------------------------
	.section	.nv.info._Z25warp_specialize_shared_v2ILi2ELi4EEvPfS0_i,"",@"SHT_CUDA_INFO"
	.sectionflags	@""
	.align	4


	//----- nvinfo : EIATTR_CUDA_API_VERSION
	.align		4
        /*0000*/ 	.byte	0x04, 0x37
        /*0002*/ 	.short	(.L_457 - .L_456)
.L_456:
        /*0004*/ 	.word	0x00000082


	//----- nvinfo : EIATTR_KPARAM_INFO
	.align		4
.L_457:
        /*0008*/ 	.byte	0x04, 0x17
        /*000a*/ 	.short	(.L_459 - .L_458)
.L_458:
        /*000c*/ 	.word	0x00000000
        /*0010*/ 	.short	0x0002
        /*0012*/ 	.short	0x0010
        /*0014*/ 	.byte	0x00, 0xf0, 0x11, 0x00


	//----- nvinfo : EIATTR_KPARAM_INFO
	.align		4
.L_459:
        /*0018*/ 	.byte	0x04, 0x17
        /*001a*/ 	.short	(.L_461 - .L_460)
.L_460:
        /*001c*/ 	.word	0x00000000
        /*0020*/ 	.short	0x0001
        /*0022*/ 	.short	0x0008
        /*0024*/ 	.byte	0x00, 0xf5, 0x21, 0x00


	//----- nvinfo : EIATTR_KPARAM_INFO
	.align		4
.L_461:
        /*0028*/ 	.byte	0x04, 0x17
        /*002a*/ 	.short	(.L_463 - .L_462)
.L_462:
        /*002c*/ 	.word	0x00000000
        /*0030*/ 	.short	0x0000
        /*0032*/ 	.short	0x0000
        /*0034*/ 	.byte	0x00, 0xf5, 0x21, 0x00


	//----- nvinfo : EIATTR_SPARSE_MMA_MASK
	.align		4
.L_463:
        /*0038*/ 	.byte	0x03, 0x50
        /*003a*/ 	.short	0x0000


	//----- nvinfo : EIATTR_MAXREG_COUNT
	.align		4
        /*003c*/ 	.byte	0x03, 0x1b
        /*003e*/ 	.short	0x00ff


	//----- nvinfo : EIATTR_NUM_BARRIERS
	.align		4
        /*0040*/ 	.byte	0x02, 0x4c
        /*0042*/ 	.byte	0x01
	.zero		1


	//----- nvinfo : EIATTR_MERCURY_ISA_VERSION
	.align		4
        /*0044*/ 	.byte	0x03, 0x5f
        /*0046*/ 	.short	0x0101


	//----- nvinfo : EIATTR_VRC_CTA_INIT_COUNT
	.align		4
        /*0048*/ 	.byte	0x02, 0x4a
	.zero		1
	.zero		1


	//----- nvinfo : EIATTR_MBARRIER_INSTR_OFFSETS
	.align		4
        /*004c*/ 	.byte	0x04, 0x39
        /*004e*/ 	.short	(.L_465 - .L_464)


	//   ....[0]....
.L_464:
        /*0050*/ 	.word	0x00000110
        /*0054*/ 	.word	0x0000000a
        /*0058*/ 	.word	0x00000000
        /*005c*/ 	.short	0x0100
        /*005e*/ 	.byte	0xff
	.zero		1


	//   ....[1]....
        /*0060*/ 	.word	0x00000120
        /*0064*/ 	.word	0x0000000a
        /*0068*/ 	.word	0x00000020
        /*006c*/ 	.short	0x0100
        /*006e*/ 	.byte	0xff
	.zero		1


	//   ....[2]....
        /*0070*/ 	.word	0x000002a0
        /*0074*/ 	.word	0x0000000a
        /*0078*/ 	.word	0x00000000
        /*007c*/ 	.short	0x0107
        /*007e*/ 	.byte	0xff
	.zero		1


	//   ....[3]....
        /*0080*/ 	.word	0x00000670
        /*0084*/ 	.word	0x00000013
        /*0088*/ 	.word	0x00000000
        /*008c*/ 	.short	0x0101
        /*008e*/ 	.byte	0xff
	.zero		1


	//   ....[4]....
        /*0090*/ 	.word	0x00000690
        /*0094*/ 	.word	0x00000013
        /*0098*/ 	.word	0x00000000
        /*009c*/ 	.short	0x0109
        /*009e*/ 	.byte	0xff
	.zero		1


	//   ....[5]....
        /*00a0*/ 	.word	0x00000840
        /*00a4*/ 	.word	0x00000013
        /*00a8*/ 	.word	0x00000000
        /*00ac*/ 	.short	0x0109
        /*00ae*/ 	.byte	0xff
	.zero		1


	//   ....[6]....
        /*00b0*/ 	.word	0x00000dc0
        /*00b4*/ 	.word	0x00000000
        /*00b8*/ 	.word	0x00000000
        /*00bc*/ 	.short	0x0107
        /*00be*/ 	.byte	0xff
	.zero		1


	//----- nvinfo : EIATTR_NUM_MBARRIERS
	.align		4
.L_465:
        /*00c0*/ 	.byte	0x03, 0x38
        /*00c2*/ 	.short	0x0002


	//----- nvinfo : EIATTR_EXIT_INSTR_OFFSETS
	.align		4
        /*00c4*/ 	.byte	0x04, 0x1c
        /*00c6*/ 	.short	(.L_467 - .L_466)


	//   ....[0]....
.L_466:
        /*00c8*/ 	.word	0x00000ee0


	//   ....[1]....
        /*00cc*/ 	.word	0x00000f20


	//----- nvinfo : EIATTR_CRS_STACK_SIZE
	.align		4
.L_467:
        /*00d0*/ 	.byte	0x04, 0x1e
        /*00d2*/ 	.short	(.L_469 - .L_468)
.L_468:
        /*00d4*/ 	.word	0x00000000


	//----- nvinfo : EIATTR_CBANK_PARAM_SIZE
	.align		4
.L_469:
        /*00d8*/ 	.byte	0x03, 0x19
        /*00da*/ 	.short	0x0014


	//----- nvinfo : EIATTR_PARAM_CBANK
	.align		4
        /*00dc*/ 	.byte	0x04, 0x0a
        /*00de*/ 	.short	(.L_471 - .L_470)
	.align		4
.L_470:
        /*00e0*/ 	.word	index@(.nv.constant0._Z25warp_specialize_shared_v2ILi2ELi4EEvPfS0_i)
        /*00e4*/ 	.short	0x0380
        /*00e6*/ 	.short	0x0014


	//----- nvinfo : EIATTR_SW_WAR
	.align		4
.L_471:
        /*00e8*/ 	.byte	0x04, 0x36
        /*00ea*/ 	.short	(.L_473 - .L_472)
.L_472:
        /*00ec*/ 	.word	0x00000008
.L_473:


//--------------------- .nv.info._Z22warp_specialize_sharedILi4ELi4EEvPfS0_i --------------------------
	.section	.nv.info._Z22warp_specialize_sharedILi4ELi4EEvPfS0_i,"",@"SHT_CUDA_INFO"
	.sectionflags	@""
	.align	4


	//----- nvinfo : EIATTR_CUDA_API_VERSION
	.align		4
        /*0000*/ 	.byte	0x04, 0x37
        /*0002*/ 	.short	(.L_475 - .L_474)
.L_474:
        /*0004*/ 	.word	0x00000082


	//----- nvinfo : EIATTR_KPARAM_INFO
	.align		4
.L_475:
        /*0008*/ 	.byte	0x04, 0x17
        /*000a*/ 	.short	(.L_477 - .L_476)
.L_476:
        /*000c*/ 	.word	0x00000000
        /*0010*/ 	.short	0x0002
        /*0012*/ 	.short	0x0010
        /*0014*/ 	.byte	0x00, 0xf0, 0x11, 0x00


	//----- nvinfo : EIATTR_KPARAM_INFO
	.align		4
.L_477:
        /*0018*/ 	.byte	0x04, 0x17
        /*001a*/ 	.short	(.L_479 - .L_478)
.L_478:
        /*001c*/ 	.word	0x00000000
        /*0020*/ 	.short	0x0001
        /*0022*/ 	.short	0x0008
        /*0024*/ 	.byte	0x00, 0xf5, 0x21, 0x00


	//----- nvinfo : EIATTR_KPARAM_INFO
	.align		4
.L_479:
        /*0028*/ 	.byte	0x04, 0x17
        /*002a*/ 	.short	(.L_481 - .L_480)
.L_480:
        /*002c*/ 	.word	0x00000000
        /*0030*/ 	.short	0x0000
        /*0032*/ 	.short	0x0000
        /*0034*/ 	.byte	0x00, 0xf5, 0x21, 0x00


	//----- nvinfo : EIATTR_SPARSE_MMA_MASK
	.align		4
.L_481:
        /*0038*/ 	.byte	0x03, 0x50
        /*003a*/ 	.short	0x0000


	//----- nvinfo : EIATTR_MAXREG_COUNT
	.align		4
        /*003c*/ 	.byte	0x03, 0x1b
        /*003e*/ 	.short	0x00ff


	//----- nvinfo : EIATTR_NUM_BARRIERS
	.align		4
        /*0040*/ 	.byte	0x02, 0x4c
        /*0042*/ 	.byte	0x01
	.zero		1


	//----- nvinfo : EIATTR_MERCURY_ISA_VERSION
	.align		4
        /*0044*/ 	.byte	0x03, 0x5f
        /*0046*/ 	.short	0x0101


	//----- nvinfo : EIATTR_VRC_CTA_INIT_COUNT
	.align		4
        /*0048*/ 	.byte	0x02, 0x4a
	.zero		1
	.zero		1


	//----- nvinfo : EIATTR_MBARRIER_INSTR_OFFSETS
	.align		4
        /*004c*/ 	.byte	0x04, 0x39
        /*004e*/ 	.short	(.L_483 - .L_482)


	//   ....[0]....
.L_482:
        /*0050*/ 	.word	0x00000110
        /*0054*/ 	.word	0x00000004
        /*0058*/ 	.word	0x00000000
        /*005c*/ 	.short	0x0100
        /*005e*/ 	.byte	0xff
	.zero		1


	//   ....[1]....
        /*0060*/ 	.word	0x00000120
        /*0064*/ 	.word	0x00000004
        /*0068*/ 	.word	0x00000020
        /*006c*/ 	.short	0x0100
        /*006e*/ 	.byte	0xff
	.zero		1


	//   ....[2]....
        /*0070*/ 	.word	0x00000130
        /*0074*/ 	.word	0x00000004
        /*0078*/ 	.word	0x00000040
        /*007c*/ 	.short	0x0100
        /*007e*/ 	.byte	0xff
	.zero		1


	//   ....[3]....
        /*0080*/ 	.word	0x00000140
        /*0084*/ 	.word	0x00000004
        /*0088*/ 	.word	0x00000060
        /*008c*/ 	.short	0x0100
        /*008e*/ 	.byte	0xff
	.zero		1


	//   ....[4]....
        /*0090*/ 	.word	0x000002d0
        /*0094*/ 	.word	0x00000004
        /*0098*/ 	.word	0x00000000
        /*009c*/ 	.short	0x0107
        /*009e*/ 	.byte	0xff
	.zero		1


	//   ....[5]....
        /*00a0*/ 	.word	0x00000430
        /*00a4*/ 	.word	0x00000004
        /*00a8*/ 	.word	0x00000020
        /*00ac*/ 	.short	0x0107
        /*00ae*/ 	.byte	0xff
	.zero		1


	//   ....[6]....
        /*00b0*/ 	.word	0x00000580
        /*00b4*/ 	.word	0x00000004
        /*00b8*/ 	.word	0x00000040
        /*00bc*/ 	.short	0x0107
        /*00be*/ 	.byte	0xff
	.zero		1


	//   ....[7]....
        /*00c0*/ 	.word	0x00000a20
        /*00c4*/ 	.word	0x00000017
        /*00c8*/ 	.word	0x00000000
        /*00cc*/ 	.short	0x0101
        /*00ce*/ 	.byte	0xff
	.zero		1


	//   ....[8]....
        /*00d0*/ 	.word	0x00000a40
        /*00d4*/ 	.word	0x00000017
        /*00d8*/ 	.word	0x00000000
        /*00dc*/ 	.short	0x0105
        /*00de*/ 	.byte	0xff
	.zero		1


	//   ....[9]....
        /*00e0*/ 	.word	0x00001010
        /*00e4*/ 	.word	0x00000019
        /*00e8*/ 	.word	0x00000000
        /*00ec*/ 	.short	0x0107
        /*00ee*/ 	.byte	0xff
	.zero		1


	//   ....[10]....
        /*00f0*/ 	.word	0x00001130
        /*00f4*/ 	.word	0x00000017
        /*00f8*/ 	.word	0x00000000
        /*00fc*/ 	.short	0x0101
        /*00fe*/ 	.byte	0xff
	.zero		1


	//   ....[11]....
        /*0100*/ 	.word	0x00001150
        /*0104*/ 	.word	0x00000017
        /*0108*/ 	.word	0x00000000
        /*010c*/ 	.short	0x0105
        /*010e*/ 	.byte	0xff
	.zero		1


	//   ....[12]....
        /*0110*/ 	.word	0x00001730
        /*0114*/ 	.word	0x00000017
        /*0118*/ 	.word	0x00000000
        /*011c*/ 	.short	0x0107
        /*011e*/ 	.byte	0xff
	.zero		1


	//   ....[13]....
        /*0120*/ 	.word	0x000018c0
        /*0124*/ 	.word	0x00000007
        /*0128*/ 	.word	0x00000000
        /*012c*/ 	.short	0x0101
        /*012e*/ 	.byte	0xff
	.zero		1


	//   ....[14]....
        /*0130*/ 	.word	0x000018e0
        /*0134*/ 	.word	0x00000007
        /*0138*/ 	.word	0x00000000
        /*013c*/ 	.short	0x0105
        /*013e*/ 	.byte	0xff
	.zero		1


	//   ....[15]....
        /*0140*/ 	.word	0x00001e90
        /*0144*/ 	.word	0x00000011
        /*0148*/ 	.word	0x00000000
        /*014c*/ 	.short	0x0107
        /*014e*/ 	.byte	0xff
	.zero		1


	//----- nvinfo : EIATTR_NUM_MBARRIERS
	.align		4
.L_483:
        /*0150*/ 	.byte	0x03, 0x38
        /*0152*/ 	.short	0x0004


	//----- nvinfo : EIATTR_EXIT_INSTR_OFFSETS
	.align		4
        /*0154*/ 	.byte	0x04, 0x1c
        /*0156*/ 	.short	(.L_485 - .L_484)


	//   ....[0]....
.L_484:
        /*0158*/ 	.word	0x00001f60


	//   ....[1]....
        /*015c*/ 	.word	0x00001fa0


	//----- nvinfo : EIATTR_CRS_STACK_SIZE
	.align		4
.L_485:
        /*0160*/ 	.byte	0x04, 0x1e
        /*0162*/ 	.short	(.L_487 - .L_486)
.L_486:
        /*0164*/ 	.word	0x00000000


	//----- nvinfo : EIATTR_CBANK_PARAM_SIZE
	.align		4
.L_487:
        /*0168*/ 	.byte	0x03, 0x19
        /*016a*/ 	.short	0x0014


	//----- nvinfo : EIATTR_PARAM_CBANK
	.align		4
        /*016c*/ 	.byte	0x04, 0x0a
        /*016e*/ 	.short	(.L_489 - .L_488)
	.align		4
.L_488:
        /*0170*/ 	.word	index@(.nv.constant0._Z22warp_specialize_sharedILi4ELi4EEvPfS0_i)
        /*0174*/ 	.short	0x0380
        /*0176*/ 	.short	0x0014


	//----- nvinfo : EIATTR_SW_WAR
	.align		4
.L_489:
        /*0178*/ 	.byte	0x04, 0x36
        /*017a*/ 	.short	(.L_491 - .L_490)
.L_490:
        /*017c*/ 	.word	0x00000008
.L_491:


//--------------------- .nv.info._Z22warp_specialize_sharedILi3ELi4EEvPfS0_i --------------------------
	.section	.nv.info._Z22warp_specialize_sharedILi3ELi4EEvPfS0_i,"",@"SHT_CUDA_INFO"
	.sectionflags	@""
	.align	4


	//----- nvinfo : EIATTR_CUDA_API_VERSION
	.align		4
        /*0000*/ 	.byte	0x04, 0x37
        /*0002*/ 	.short	(.L_493 - .L_492)
.L_492:
        /*0004*/ 	.word	0x00000082


	//----- nvinfo : EIATTR_KPARAM_INFO
	.align		4
.L_493:
        /*0008*/ 	.byte	0x04, 0x17
        /*000a*/ 	.short	(.L_495 - .L_494)
.L_494:
        /*000c*/ 	.word	0x00000000
        /*0010*/ 	.short	0x0002
        /*0012*/ 	.short	0x0010
        /*0014*/ 	.byte	0x00, 0xf0, 0x11, 0x00


	//----- nvinfo : EIATTR_KPARAM_INFO
	.align		4
.L_495:
        /*0018*/ 	.byte	0x04, 0x17
        /*001a*/ 	.short	(.L_497 - .L_496)
.L_496:
        /*001c*/ 	.word	0x00000000
        /*0020*/ 	.short	0x0001
        /*0022*/ 	.short	0x0008
        /*0024*/ 	.byte	0x00, 0xf5, 0x21, 0x00


	//----- nvinfo : EIATTR_KPARAM_INFO
	.align		4
.L_497:
        /*0028*/ 	.byte	0x04, 0x17
        /*002a*/ 	.short	(.L_499 - .L_498)
.L_498:
        /*002c*/ 	.word	0x00000000
        /*0030*/ 	.short	0x0000
        /*0032*/ 	.short	0x0000
        /*0034*/ 	.byte	0x00, 0xf5, 0x21, 0x00


	//----- nvinfo : EIATTR_SPARSE_MMA_MASK
	.align		4
.L_499:
        /*0038*/ 	.byte	0x03, 0x50
        /*003a*/ 	.short	0x0000


	//----- nvinfo : EIATTR_MAXREG_COUNT
	.align		4
        /*003c*/ 	.byte	0x03, 0x1b
        /*003e*/ 	.short	0x00ff


	//----- nvinfo : EIATTR_NUM_BARRIERS
	.align		4
        /*0040*/ 	.byte	0x02, 0x4c
        /*0042*/ 	.byte	0x01
	.zero		1


	//----- nvinfo : EIATTR_MERCURY_ISA_VERSION
	.align		4
        /*0044*/ 	.byte	0x03, 0x5f
        /*0046*/ 	.short	0x0101


	//----- nvinfo : EIATTR_VRC_CTA_INIT_COUNT
	.align		4
        /*0048*/ 	.byte	0x02, 0x4a
	.zero		1
	.zero		1


	//----- nvinfo : EIATTR_MBARRIER_INSTR_OFFSETS
	.align		4
        /*004c*/ 	.byte	0x04, 0x39
        /*004e*/ 	.short	(.L_501 - .L_500)


	//   ....[0]....
.L_500:
        /*0050*/ 	.word	0x00000110
        /*0054*/ 	.word	0x0000000b
        /*0058*/ 	.word	0x00000000
        /*005c*/ 	.short	0x0100
        /*005e*/ 	.byte	0xff
	.zero		1


	//   ....[1]....
        /*0060*/ 	.word	0x00000120
        /*0064*/ 	.word	0x0000000b
        /*0068*/ 	.word	0x00000020
        /*006c*/ 	.short	0x0100
        /*006e*/ 	.byte	0xff
	.zero		1


	//   ....[2]....
        /*0070*/ 	.word	0x00000130
        /*0074*/ 	.word	0x0000000b
        /*0078*/ 	.word	0x00000040
        /*007c*/ 	.short	0x0100
        /*007e*/ 	.byte	0xff
	.zero		1


	//   ....[3]....
        /*0080*/ 	.word	0x000002b0
        /*0084*/ 	.word	0x0000000b
        /*0088*/ 	.word	0x00000000
        /*008c*/ 	.short	0x0107
        /*008e*/ 	.byte	0xff
	.zero		1


	//   ....[4]....
        /*0090*/ 	.word	0x00000410
        /*0094*/ 	.word	0x0000000b
        /*0098*/ 	.word	0x00000020
        /*009c*/ 	.short	0x0107
        /*009e*/ 	.byte	0xff
	.zero		1


	//   ....[5]....
        /*00a0*/ 	.word	0x00000840
        /*00a4*/ 	.word	0x00000003
        /*00a8*/ 	.word	0x00000000
        /*00ac*/ 	.short	0x0101
        /*00ae*/ 	.byte	0xff
	.zero		1


	//   ....[6]....
        /*00b0*/ 	.word	0x00000860
        /*00b4*/ 	.word	0x00000003
        /*00b8*/ 	.word	0x00000000
        /*00bc*/ 	.short	0x0105
        /*00be*/ 	.byte	0xff
	.zero		1


	//   ....[7]....
        /*00c0*/ 	.word	0x00000e10
        /*00c4*/ 	.word	0x00000000
        /*00c8*/ 	.word	0x00000000
        /*00cc*/ 	.short	0x0107
        /*00ce*/ 	.byte	0xff
	.zero		1


	//   ....[8]....
        /*00d0*/ 	.word	0x00000f40
        /*00d4*/ 	.word	0x00000003
        /*00d8*/ 	.word	0x00000000
        /*00dc*/ 	.short	0x0101
        /*00de*/ 	.byte	0xff
	.zero		1


	//   ....[9]....
        /*00e0*/ 	.word	0x00000f60
        /*00e4*/ 	.word	0x00000003
        /*00e8*/ 	.word	0x00000000
        /*00ec*/ 	.short	0x0105
        /*00ee*/ 	.byte	0xff
	.zero		1


	//   ....[10]....
        /*00f0*/ 	.word	0x00001510
        /*00f4*/ 	.word	0x00000000
        /*00f8*/ 	.word	0x00000000
        /*00fc*/ 	.short	0x0107
        /*00fe*/ 	.byte	0xff
	.zero		1


	//   ....[11]....
        /*0100*/ 	.word	0x000016a0
        /*0104*/ 	.word	0x0000000b
        /*0108*/ 	.word	0x00000000
        /*010c*/ 	.short	0x0101
        /*010e*/ 	.byte	0xff
	.zero		1


	//   ....[12]....
        /*0110*/ 	.word	0x000016c0
        /*0114*/ 	.word	0x0000000b
        /*0118*/ 	.word	0x00000000
        /*011c*/ 	.short	0x0105
        /*011e*/ 	.byte	0xff
	.zero		1


	//   ....[13]....
        /*0120*/ 	.word	0x00001c70
        /*0124*/ 	.word	0x00000000
        /*0128*/ 	.word	0x00000000
        /*012c*/ 	.short	0x0107
        /*012e*/ 	.byte	0xff
	.zero		1


	//----- nvinfo : EIATTR_NUM_MBARRIERS
	.align		4
.L_501:
        /*0130*/ 	.byte	0x03, 0x38
        /*0132*/ 	.short	0x0003


	//----- nvinfo : EIATTR_EXIT_INSTR_OFFSETS
	.align		4
        /*0134*/ 	.byte	0x04, 0x1c
        /*0136*/ 	.short	(.L_503 - .L_502)


	//   ....[0]....
.L_502:
        /*0138*/ 	.word	0x00001d40


	//   ....[1]....
        /*013c*/ 	.word	0x00001d80


	//----- nvinfo : EIATTR_CRS_STACK_SIZE
	.align		4
.L_503:
        /*0140*/ 	.byte	0x04, 0x1e
        /*0142*/ 	.short	(.L_505 - .L_504)
.L_504:
        /*0144*/ 	.word	0x00000000


	//----- nvinfo : EIATTR_CBANK_PARAM_SIZE
	.align		4
.L_505:
        /*0148*/ 	.byte	0x03, 0x19
        /*014a*/ 	.short	0x0014


	//----- nvinfo : EIATTR_PARAM_CBANK
	.align		4
        /*014c*/ 	.byte	0x04, 0x0a
        /*014e*/ 	.short	(.L_507 - .L_506)
	.align		4
.L_506:
        /*0150*/ 	.word	index@(.nv.constant0._Z22warp_specialize_sharedILi3ELi4EEvPfS0_i)
        /*0154*/ 	.short	0x0380
        /*0156*/ 	.short	0x0014


	//----- nvinfo : EIATTR_SW_WAR
	.align		4
.L_507:
        /*0158*/ 	.byte	0x04, 0x36
        /*015a*/ 	.short	(.L_509 - .L_508)
.L_508:
        /*015c*/ 	.word	0x00000008
.L_509:


//--------------------- .nv.info._Z22warp_specialize_sharedILi2ELi4EEvPfS0_i --------------------------
	.section	.nv.info._Z22warp_specialize_sharedILi2ELi4EEvPfS0_i,"",@"SHT_CUDA_INFO"
	.sectionflags	@""
	.align	4


	//----- nvinfo : EIATTR_CUDA_API_VERSION
	.align		4
        /*0000*/ 	.byte	0x04, 0x37
        /*0002*/ 	.short	(.L_511 - .L_510)
.L_510:
        /*0004*/ 	.word	0x00000082


	//----- nvinfo : EIATTR_KPARAM_INFO
	.align		4
.L_511:
        /*0008*/ 	.byte	0x04, 0x17
        /*000a*/ 	.short	(.L_513 - .L_512)
.L_512:
        /*000c*/ 	.word	0x00000000
        /*0010*/ 	.short	0x0002
        /*0012*/ 	.short	0x0010
        /*0014*/ 	.byte	0x00, 0xf0, 0x11, 0x00


	//----- nvinfo : EIATTR_KPARAM_INFO
	.align		4
.L_513:
        /*0018*/ 	.byte	0x04, 0x17
        /*001a*/ 	.short	(.L_515 - .L_514)
.L_514:
        /*001c*/ 	.word	0x00000000
        /*0020*/ 	.short	0x0001
        /*0022*/ 	.short	0x0008
        /*0024*/ 	.byte	0x00, 0xf5, 0x21, 0x00


	//----- nvinfo : EIATTR_KPARAM_INFO
	.align		4
.L_515:
        /*0028*/ 	.byte	0x04, 0x17
        /*002a*/ 	.short	(.L_517 - .L_516)
.L_516:
        /*002c*/ 	.word	0x00000000
        /*0030*/ 	.short	0x0000
        /*0032*/ 	.short	0x0000
        /*0034*/ 	.byte	0x00, 0xf5, 0x21, 0x00


	//----- nvinfo : EIATTR_SPARSE_MMA_MASK
	.align		4
.L_517:
        /*0038*/ 	.byte	0x03, 0x50
        /*003a*/ 	.short	0x0000


	//----- nvinfo : EIATTR_MAXREG_COUNT
	.align		4
        /*003c*/ 	.byte	0x03, 0x1b
        /*003e*/ 	.short	0x00ff


	//----- nvinfo : EIATTR_NUM_BARRIERS
	.align		4
        /*0040*/ 	.byte	0x02, 0x4c
        /*0042*/ 	.byte	0x01
	.zero		1


	//----- nvinfo : EIATTR_MERCURY_ISA_VERSION
	.align		4
        /*0044*/ 	.byte	0x03, 0x5f
        /*0046*/ 	.short	0x0101


	//----- nvinfo : EIATTR_VRC_CTA_INIT_COUNT
	.align		4
        /*0048*/ 	.byte	0x02, 0x4a
	.zero		1
	.zero		1


	//----- nvinfo : EIATTR_MBARRIER_INSTR_OFFSETS
	.align		4
        /*004c*/ 	.byte	0x04, 0x39
        /*004e*/ 	.short	(.L_519 - .L_518)


	//   ....[0]....
.L_518:
        /*0050*/ 	.word	0x00000110
        /*0054*/ 	.word	0x0000000e
        /*0058*/ 	.word	0x00000000
        /*005c*/ 	.short	0x0100
        /*005e*/ 	.byte	0xff
	.zero		1


	//   ....[1]....
        /*0060*/ 	.word	0x00000120
        /*0064*/ 	.word	0x0000000e
        /*0068*/ 	.word	0x00000020
        /*006c*/ 	.short	0x0100
        /*006e*/ 	.byte	0xff
	.zero		1


	//   ....[2]....
        /*0070*/ 	.word	0x00000290
        /*0074*/ 	.word	0x0000000e
        /*0078*/ 	.word	0x00000000
        /*007c*/ 	.short	0x0107
        /*007e*/ 	.byte	0xff
	.zero		1


	//   ....[3]....
        /*0080*/ 	.word	0x000006c0
        /*0084*/ 	.word	0x0000000e
        /*0088*/ 	.word	0x00000000
        /*008c*/ 	.short	0x0101
        /*008e*/ 	.byte	0xff
	.zero		1


	//   ....[4]....
        /*0090*/ 	.word	0x000006f0
        /*0094*/ 	.word	0x0000000e
        /*0098*/ 	.word	0x00000000
        /*009c*/ 	.short	0x0105
        /*009e*/ 	.byte	0xff
	.zero		1


	//   ....[5]....
        /*00a0*/ 	.word	0x00000c60
        /*00a4*/ 	.word	0x0000000e
        /*00a8*/ 	.word	0x00000020
        /*00ac*/ 	.short	0x0107
        /*00ae*/ 	.byte	0xff
	.zero		1


	//   ....[6]....
        /*00b0*/ 	.word	0x00000d20
        /*00b4*/ 	.word	0x0000000e
        /*00b8*/ 	.word	0x00000020
        /*00bc*/ 	.short	0x0101
        /*00be*/ 	.byte	0xff
	.zero		1


	//   ....[7]....
        /*00c0*/ 	.word	0x00000d50
        /*00c4*/ 	.word	0x0000000e
        /*00c8*/ 	.word	0x00000020
        /*00cc*/ 	.short	0x0105
        /*00ce*/ 	.byte	0xff
	.zero		1


	//   ....[8]....
        /*00d0*/ 	.word	0x000012b0
        /*00d4*/ 	.word	0x0000000e
        /*00d8*/ 	.word	0x00000000
        /*00dc*/ 	.short	0x0107
        /*00de*/ 	.byte	0xff
	.zero		1


	//   ....[9]....
        /*00e0*/ 	.word	0x00001440
        /*00e4*/ 	.word	0x00000005
        /*00e8*/ 	.word	0x00000000
        /*00ec*/ 	.short	0x0101
        /*00ee*/ 	.byte	0xff
	.zero		1


	//   ....[10]....
        /*00f0*/ 	.word	0x00001460
        /*00f4*/ 	.word	0x00000005
        /*00f8*/ 	.word	0x00000000
        /*00fc*/ 	.short	0x0105
        /*00fe*/ 	.byte	0xff
	.zero		1


	//   ....[11]....
        /*0100*/ 	.word	0x00001a70
        /*0104*/ 	.word	0x00000005
        /*0108*/ 	.word	0x00000000
        /*010c*/ 	.short	0x0107
        /*010e*/ 	.byte	0xff
	.zero		1


	//----- nvinfo : EIATTR_NUM_MBARRIERS
	.align		4
.L_519:
        /*0110*/ 	.byte	0x03, 0x38
        /*0112*/ 	.short	0x0002


	//----- nvinfo : EIATTR_EXIT_INSTR_OFFSETS
	.align		4
        /*0114*/ 	.byte	0x04, 0x1c
        /*0116*/ 	.short	(.L_521 - .L_520)


	//   ....[0]....
.L_520:
        /*0118*/ 	.word	0x00001b40


	//   ....[1]....
        /*011c*/ 	.word	0x00001b80


	//----- nvinfo : EIATTR_CRS_STACK_SIZE
	.align		4
.L_521:
        /*0120*/ 	.byte	0x04, 0x1e
        /*0122*/ 	.short	(.L_523 - .L_522)
.L_522:
        /*0124*/ 	.word	0x00000000


	//----- nvinfo : EIATTR_CBANK_PARAM_SIZE
	.align		4
.L_523:
        /*0128*/ 	.byte	0x03, 0x19
        /*012a*/ 	.short	0x0014


	//----- nvinfo : EIATTR_PARAM_CBANK
	.align		4
        /*012c*/ 	.byte	0x04, 0x0a
        /*012e*/ 	.short	(.L_525 - .L_524)
	.align		4
.L_524:
        /*0130*/ 	.word	index@(.nv.constant0._Z22warp_specialize_sharedILi2ELi4EEvPfS0_i)
        /*0134*/ 	.short	0x0380
        /*0136*/ 	.short	0x0014


	//----- nvinfo : EIATTR_SW_WAR
	.align		4
.L_525:
        /*0138*/ 	.byte	0x04, 0x36
        /*013a*/ 	.short	(.L_527 - .L_526)
.L_526:
        /*013c*/ 	.word	0x00000008
.L_527:


//--------------------- .nv.info._Z19warp_specialize_regILi4EEvPfS0_i --------------------------
	.section	.nv.info._Z19warp_specialize_regILi4EEvPfS0_i,"",@"SHT_CUDA_INFO"
	.sectionflags	@""
	.align	4


	//----- nvinfo : EIATTR_CUDA_API_VERSION
	.align		4
        /*0000*/ 	.byte	0x04, 0x37
        /*0002*/ 	.short	(.L_529 - .L_528)
.L_528:
        /*0004*/ 	.word	0x00000082


	//----- nvinfo : EIATTR_KPARAM_INFO
	.align		4
.L_529:
        /*0008*/ 	.byte	0x04, 0x17
        /*000a*/ 	.short	(.L_531 - .L_530)
.L_530:
        /*000c*/ 	.word	0x00000000
        /*0010*/ 	.short	0x0002
        /*0012*/ 	.short	0x0010
        /*0014*/ 	.byte	0x00, 0xf0, 0x11, 0x00


	//----- nvinfo : EIATTR_KPARAM_INFO
	.align		4
.L_531:
        /*0018*/ 	.byte	0x04, 0x17
        /*001a*/ 	.short	(.L_533 - .L_532)
.L_532:
        /*001c*/ 	.word	0x00000000
        /*0020*/ 	.short	0x0001
        /*0022*/ 	.short	0x0008
        /*0024*/ 	.byte	0x00, 0xf5, 0x21, 0x00


	//----- nvinfo : EIATTR_KPARAM_INFO
	.align		4
.L_533:
        /*0028*/ 	.byte	0x04, 0x17
        /*002a*/ 	.short	(.L_535 - .L_534)
.L_534:
        /*002c*/ 	.word	0x00000000
        /*0030*/ 	.short	0x0000
        /*0032*/ 	.short	0x0000
        /*0034*/ 	.byte	0x00, 0xf5, 0x21, 0x00


	//----- nvinfo : EIATTR_SPARSE_MMA_MASK
	.align		4
.L_535:
        /*0038*/ 	.byte	0x03, 0x50
        /*003a*/ 	.short	0x0000


	//----- nvinfo : EIATTR_MAXREG_COUNT
	.align		4
        /*003c*/ 	.byte	0x03, 0x1b
        /*003e*/ 	.short	0x00ff


	//----- nvinfo : EIATTR_MERCURY_ISA_VERSION
	.align		4
        /*0040*/ 	.byte	0x03, 0x5f
        /*0042*/ 	.short	0x0101


	//----- nvinfo : EIATTR_COOP_GROUP_MASK_REGIDS
	.align		4
        /*0044*/ 	.byte	0x04, 0x29
        /*0046*/ 	.short	(.L_537 - .L_536)


	//   ....[0]....
.L_536:
        /*0048*/ 	.word	0xffffffff


	//   ....[1]....
        /*004c*/ 	.word	0xffffffff


	//   ....[2]....
        /*0050*/ 	.word	0xffffffff


	//   ....[3]....
        /*0054*/ 	.word	0x05000000


	//   ....[4]....
        /*0058*/ 	.word	0x05000000


	//   ....[5]....
        /*005c*/ 	.word	0x05000000


	//----- nvinfo : EIATTR_COOP_GROUP_INSTR_OFFSETS
	.align		4
.L_537:
        /*0060*/ 	.byte	0x04, 0x28
        /*0062*/ 	.short	(.L_539 - .L_538)


	//   ....[0]....
.L_538:
        /*0064*/ 	.word	0x000006b0


	//   ....[1]....
        /*0068*/ 	.word	0x00000c20


	//   ....[2]....
        /*006c*/ 	.word	0x000011e0


	//   ....[3]....
        /*0070*/ 	.word	0x000016b0


	//   ....[4]....
        /*0074*/ 	.word	0x00001720


	//   ....[5]....
        /*0078*/ 	.word	0x00001790


	//----- nvinfo : EIATTR_VRC_CTA_INIT_COUNT
	.align		4
.L_539:
        /*007c*/ 	.byte	0x02, 0x4a
	.zero		1
	.zero		1


	//----- nvinfo : EIATTR_EXIT_INSTR_OFFSETS
	.align		4
        /*0080*/ 	.byte	0x04, 0x1c
        /*0082*/ 	.short	(.L_541 - .L_540)


	//   ....[0]....
.L_540:
        /*0084*/ 	.word	0x00001630


	//   ....[1]....
        /*0088*/ 	.word	0x00001670


	//----- nvinfo : EIATTR_CRS_STACK_SIZE
	.align		4
.L_541:
        /*008c*/ 	.byte	0x04, 0x1e
        /*008e*/ 	.short	(.L_543 - .L_542)
.L_542:
        /*0090*/ 	.word	0x00000000


	//----- nvinfo : EIATTR_CBANK_PARAM_SIZE
	.align		4
.L_543:
        /*0094*/ 	.byte	0x03, 0x19
        /*0096*/ 	.short	0x0014


	//----- nvinfo : EIATTR_PARAM_CBANK
	.align		4
        /*0098*/ 	.byte	0x04, 0x0a
        /*009a*/ 	.short	(.L_545 - .L_544)
	.align		4
.L_544:
        /*009c*/ 	.word	index@(.nv.constant0._Z19warp_specialize_regILi4EEvPfS0_i)
        /*00a0*/ 	.short	0x0380
        /*00a2*/ 	.short	0x0014


	//----- nvinfo : EIATTR_SW_WAR
	.align		4
.L_545:
        /*00a4*/ 	.byte	0x04, 0x36
        /*00a6*/ 	.short	(.L_547 - .L_546)
.L_546:
        /*00a8*/ 	.word	0x00000008
.L_547:


//--------------------- .nv.info._Z15shared_pipelineILi4ELi4EEvPfS0_i --------------------------
	.section	.nv.info._Z15shared_pipelineILi4ELi4EEvPfS0_i,"",@"SHT_CUDA_INFO"
	.sectionflags	@""
	.align	4


	//----- nvinfo : EIATTR_CUDA_API_VERSION
	.align		4
        /*0000*/ 	.byte	0x04, 0x37
        /*0002*/ 	.short	(.L_549 - .L_548)
.L_548:
        /*0004*/ 	.word	0x00000082


	//----- nvinfo : EIATTR_KPARAM_INFO
	.align		4
.L_549:
        /*0008*/ 	.byte	0x04, 0x17
        /*000a*/ 	.short	(.L_551 - .L_550)
.L_550:
        /*000c*/ 	.word	0x00000000
        /*0010*/ 	.short	0x0002
        /*0012*/ 	.short	0x0010
        /*0014*/ 	.byte	0x00, 0xf0, 0x11, 0x00


	//----- nvinfo : EIATTR_KPARAM_INFO
	.align		4
.L_551:
        /*0018*/ 	.byte	0x04, 0x17
        /*001a*/ 	.short	(.L_553 - .L_552)
.L_552:
        /*001c*/ 	.word	0x00000000
        /*0020*/ 	.short	0x0001
        /*0022*/ 	.short	0x0008
        /*0024*/ 	.byte	0x00, 0xf5, 0x21, 0x00


	//----- nvinfo : EIATTR_KPARAM_INFO
	.align		4
.L_553:
        /*0028*/ 	.byte	0x04, 0x17
        /*002a*/ 	.short	(.L_555 - .L_554)
.L_554:
        /*002c*/ 	.word	0x00000000
        /*0030*/ 	.short	0x0000
        /*0032*/ 	.short	0x0000
        /*0034*/ 	.byte	0x00, 0xf5, 0x21, 0x00


	//----- nvinfo : EIATTR_SPARSE_MMA_MASK
	.align		4
.L_555:
        /*0038*/ 	.byte	0x03, 0x50
        /*003a*/ 	.short	0x0000


	//----- nvinfo : EIATTR_MAXREG_COUNT
	.align		4
        /*003c*/ 	.byte	0x03, 0x1b
        /*003e*/ 	.short	0x00ff


	//----- nvinfo : EIATTR_MERCURY_ISA_VERSION
	.align		4
        /*0040*/ 	.byte	0x03, 0x5f
        /*0042*/ 	.short	0x0101


	//----- nvinfo : EIATTR_VRC_CTA_INIT_COUNT
	.align		4
        /*0044*/ 	.byte	0x02, 0x4a
	.zero		1
	.zero		1


	//----- nvinfo : EIATTR_EXIT_INSTR_OFFSETS
	.align		4
        /*0048*/ 	.byte	0x04, 0x1c
        /*004a*/ 	.short	(.L_557 - .L_556)


	//   ....[0]....
.L_556:
        /*004c*/ 	.word	0x000015f0


	//   ....[1]....
        /*0050*/ 	.word	0x00001630


	//----- nvinfo : EIATTR_CRS_STACK_SIZE
	.align		4
.L_557:
        /*0054*/ 	.byte	0x04, 0x1e
        /*0056*/ 	.short	(.L_559 - .L_558)
.L_558:
        /*0058*/ 	.word	0x00000000


	//----- nvinfo : EIATTR_CBANK_PARAM_SIZE
	.align		4
.L_559:
        /*005c*/ 	.byte	0x03, 0x19
        /*005e*/ 	.short	0x0014


	//----- nvinfo : EIATTR_PARAM_CBANK
	.align		4
        /*0060*/ 	.byte	0x04, 0x0a
        /*0062*/ 	.short	(.L_561 - .L_560)
	.align		4
.L_560:
        /*0064*/ 	.word	index@(.nv.constant0._Z15shared_pipelineILi4ELi4EEvPfS0_i)
        /*0068*/ 	.short	0x0380
        /*006a*/ 	.short	0x0014


	//----- nvinfo : EIATTR_SW_WAR
	.align		4
.L_561:
        /*006c*/ 	.byte	0x04, 0x36
        /*006e*/ 	.short	(.L_563 - .L_562)
.L_562:
        /*0070*/ 	.word	0x00000008
.L_563:


//--------------------- .nv.info._Z15shared_pipelineILi3ELi4EEvPfS0_i --------------------------
	.section	.nv.info._Z15shared_pipelineILi3ELi4EEvPfS0_i,"",@"SHT_CUDA_INFO"
	.sectionflags	@""
	.align	4


	//----- nvinfo : EIATTR_CUDA_API_VERSION
	.align		4
        /*0000*/ 	.byte	0x04, 0x37
        /*0002*/ 	.short	(.L_565 - .L_564)
.L_564:
        /*0004*/ 	.word	0x00000082


	//----- nvinfo : EIATTR_KPARAM_INFO
	.align		4
.L_565:
        /*0008*/ 	.byte	0x04, 0x17
        /*000a*/ 	.short	(.L_567 - .L_566)
.L_566:
        /*000c*/ 	.word	0x00000000
        /*0010*/ 	.short	0x0002
        /*0012*/ 	.short	0x0010
        /*0014*/ 	.byte	0x00, 0xf0, 0x11, 0x00


	//----- nvinfo : EIATTR_KPARAM_INFO
	.align		4
.L_567:
        /*0018*/ 	.byte	0x04, 0x17
        /*001a*/ 	.short	(.L_569 - .L_568)
.L_568:
        /*001c*/ 	.word	0x00000000
        /*0020*/ 	.short	0x0001
        /*0022*/ 	.short	0x0008
        /*0024*/ 	.byte	0x00, 0xf5, 0x21, 0x00


	//----- nvinfo : EIATTR_KPARAM_INFO
	.align		4
.L_569:
        /*0028*/ 	.byte	0x04, 0x17
        /*002a*/ 	.short	(.L_571 - .L_570)
.L_570:
        /*002c*/ 	.word	0x00000000
        /*0030*/ 	.short	0x0000
        /*0032*/ 	.short	0x0000
        /*0034*/ 	.byte	0x00, 0xf5, 0x21, 0x00


	//----- nvinfo : EIATTR_SPARSE_MMA_MASK
	.align		4
.L_571:
        /*0038*/ 	.byte	0x03, 0x50
        /*003a*/ 	.short	0x0000


	//----- nvinfo : EIATTR_MAXREG_COUNT
	.align		4
        /*003c*/ 	.byte	0x03, 0x1b
        /*003e*/ 	.short	0x00ff


	//----- nvinfo : EIATTR_MERCURY_ISA_VERSION
	.align		4
        /*0040*/ 	.byte	0x03, 0x5f
        /*0042*/ 	.short	0x0101


	//----- nvinfo : EIATTR_VRC_CTA_INIT_COUNT
	.align		4
        /*0044*/ 	.byte	0x02, 0x4a
	.zero		1
	.zero		1


	//----- nvinfo : EIATTR_EXIT_INSTR_OFFSETS
	.align		4
        /*0048*/ 	.byte	0x04, 0x1c
        /*004a*/ 	.short	(.L_573 - .L_572)


	//   ....[0]....
.L_572:
        /*004c*/ 	.word	0x00001790


	//   ....[1]....
        /*0050*/ 	.word	0x000017d0


	//----- nvinfo : EIATTR_CRS_STACK_SIZE
	.align		4
.L_573:
        /*0054*/ 	.byte	0x04, 0x1e
        /*0056*/ 	.short	(.L_575 - .L_574)
.L_574:
        /*0058*/ 	.word	0x00000000


	//----- nvinfo : EIATTR_CBANK_PARAM_SIZE
	.align		4
.L_575:
        /*005c*/ 	.byte	0x03, 0x19
        /*005e*/ 	.short	0x0014


	//----- nvinfo : EIATTR_PARAM_CBANK
	.align		4
        /*0060*/ 	.byte	0x04, 0x0a
        /*0062*/ 	.short	(.L_577 - .L_576)
	.align		4
.L_576:
        /*0064*/ 	.word	index@(.nv.constant0._Z15shared_pipelineILi3ELi4EEvPfS0_i)
        /*0068*/ 	.short	0x0380
        /*006a*/ 	.short	0x0014


	//----- nvinfo : EIATTR_SW_WAR
	.align		4
.L_577:
        /*006c*/ 	.byte	0x04, 0x36
        /*006e*/ 	.short	(.L_579 - .L_578)
.L_578:
        /*0070*/ 	.word	0x00000008
.L_579:


//--------------------- .nv.info._Z15shared_pipelineILi2ELi4EEvPfS0_i --------------------------
	.section	.nv.info._Z15shared_pipelineILi2ELi4EEvPfS0_i,"",@"SHT_CUDA_INFO"
	.sectionflags	@""
	.align	4


	//----- nvinfo : EIATTR_CUDA_API_VERSION
	.align		4
        /*0000*/ 	.byte	0x04, 0x37
        /*0002*/ 	.short	(.L_581 - .L_580)
.L_580:
        /*0004*/ 	.word	0x00000082


	//----- nvinfo : EIATTR_KPARAM_INFO
	.align		4
.L_581:
        /*0008*/ 	.byte	0x04, 0x17
        /*000a*/ 	.short	(.L_583 - .L_582)
.L_582:
        /*000c*/ 	.word	0x00000000
        /*0010*/ 	.short	0x0002
        /*0012*/ 	.short	0x0010
        /*0014*/ 	.byte	0x00, 0xf0, 0x11, 0x00


	//----- nvinfo : EIATTR_KPARAM_INFO
	.align		4
.L_583:
        /*0018*/ 	.byte	0x04, 0x17
        /*001a*/ 	.short	(.L_585 - .L_584)
.L_584:
        /*001c*/ 	.word	0x00000000
        /*0020*/ 	.short	0x0001
        /*0022*/ 	.short	0x0008
        /*0024*/ 	.byte	0x00, 0xf5, 0x21, 0x00


	//----- nvinfo : EIATTR_KPARAM_INFO
	.align		4
.L_585:
        /*0028*/ 	.byte	0x04, 0x17
        /*002a*/ 	.short	(.L_587 - .L_586)
.L_586:
        /*002c*/ 	.word	0x00000000
        /*0030*/ 	.short	0x0000
        /*0032*/ 	.short	0x0000
        /*0034*/ 	.byte	0x00, 0xf5, 0x21, 0x00


	//----- nvinfo : EIATTR_SPARSE_MMA_MASK
	.align		4
.L_587:
        /*0038*/ 	.byte	0x03, 0x50
        /*003a*/ 	.short	0x0000


	//----- nvinfo : EIATTR_MAXREG_COUNT
	.align		4
        /*003c*/ 	.byte	0x03, 0x1b
        /*003e*/ 	.short	0x00ff


	//----- nvinfo : EIATTR_MERCURY_ISA_VERSION
	.align		4
        /*0040*/ 	.byte	0x03, 0x5f
        /*0042*/ 	.short	0x0101


	//----- nvinfo : EIATTR_VRC_CTA_INIT_COUNT
	.align		4
        /*0044*/ 	.byte	0x02, 0x4a
	.zero		1
	.zero		1


	//----- nvinfo : EIATTR_EXIT_INSTR_OFFSETS
	.align		4
        /*0048*/ 	.byte	0x04, 0x1c
        /*004a*/ 	.short	(.L_589 - .L_588)


	//   ....[0]....
.L_588:
        /*004c*/ 	.word	0x00001420


	//   ....[1]....
        /*0050*/ 	.word	0x00001460


	//----- nvinfo : EIATTR_CRS_STACK_SIZE
	.align		4
.L_589:
        /*0054*/ 	.byte	0x04, 0x1e
        /*0056*/ 	.short	(.L_591 - .L_590)
.L_590:
        /*0058*/ 	.word	0x00000000


	//----- nvinfo : EIATTR_CBANK_PARAM_SIZE
	.align		4
.L_591:
        /*005c*/ 	.byte	0x03, 0x19
        /*005e*/ 	.short	0x0014


	//----- nvinfo : EIATTR_PARAM_CBANK
	.align		4
        /*0060*/ 	.byte	0x04, 0x0a
        /*0062*/ 	.short	(.L_593 - .L_592)
	.align		4
.L_592:
        /*0064*/ 	.word	index@(.nv.constant0._Z15shared_pipelineILi2ELi4EEvPfS0_i)
        /*0068*/ 	.short	0x0380
        /*006a*/ 	.short	0x0014


	//----- nvinfo : EIATTR_SW_WAR
	.align		4
.L_593:
        /*006c*/ 	.byte	0x04, 0x36
        /*006e*/ 	.short	(.L_595 - .L_594)
.L_594:
        /*0070*/ 	.word	0x00000008
.L_595:


//--------------------- .nv.info._Z12reg_pipelineILi4ELi4EEvPfS0_i --------------------------
	.section	.nv.info._Z12reg_pipelineILi4ELi4EEvPfS0_i,"",@"SHT_CUDA_INFO"
	.sectionflags	@""
	.align	4


	//----- nvinfo : EIATTR_CUDA_API_VERSION
	.align		4
        /*0000*/ 	.byte	0x04, 0x37
        /*0002*/ 	.short	(.L_597 - .L_596)
.L_596:
        /*0004*/ 	.word	0x00000082


	//----- nvinfo : EIATTR_KPARAM_INFO
	.align		4
.L_597:
        /*0008*/ 	.byte	0x04, 0x17
        /*000a*/ 	.short	(.L_599 - .L_598)
.L_598:
        /*000c*/ 	.word	0x00000000
        /*0010*/ 	.short	0x0002
        /*0012*/ 	.short	0x0010
        /*0014*/ 	.byte	0x00, 0xf0, 0x11, 0x00


	//----- nvinfo : EIATTR_KPARAM_INFO
	.align		4
.L_599:
        /*0018*/ 	.byte	0x04, 0x17
        /*001a*/ 	.short	(.L_601 - .L_600)
.L_600:
        /*001c*/ 	.word	0x00000000
        /*0020*/ 	.short	0x0001
        /*0022*/ 	.short	0x0008
        /*0024*/ 	.byte	0x00, 0xf5, 0x21, 0x00


	//----- nvinfo : EIATTR_KPARAM_INFO
	.align		4
.L_601:
        /*0028*/ 	.byte	0x04, 0x17
        /*002a*/ 	.short	(.L_603 - .L_602)
.L_602:
        /*002c*/ 	.word	0x00000000
        /*0030*/ 	.short	0x0000
        /*0032*/ 	.short	0x0000
        /*0034*/ 	.byte	0x00, 0xf5, 0x21, 0x00


	//----- nvinfo : EIATTR_SPARSE_MMA_MASK
	.align		4
.L_603:
        /*0038*/ 	.byte	0x03, 0x50
        /*003a*/ 	.short	0x0000


	//----- nvinfo : EIATTR_MAXREG_COUNT
	.align		4
        /*003c*/ 	.byte	0x03, 0x1b
        /*003e*/ 	.short	0x00ff


	//----- nvinfo : EIATTR_MERCURY_ISA_VERSION
	.align		4
        /*0040*/ 	.byte	0x03, 0x5f
        /*0042*/ 	.short	0x0101


	//----- nvinfo : EIATTR_VRC_CTA_INIT_COUNT
	.align		4
        /*0044*/ 	.byte	0x02, 0x4a
	.zero		1
	.zero		1


	//----- nvinfo : EIATTR_EXIT_INSTR_OFFSETS
	.align		4
        /*0048*/ 	.byte	0x04, 0x1c
        /*004a*/ 	.short	(.L_605 - .L_604)


	//   ....[0]....
.L_604:
        /*004c*/ 	.word	0x000015b0


	//   ....[1]....
        /*0050*/ 	.word	0x000015f0


	//----- nvinfo : EIATTR_CRS_STACK_SIZE
	.align		4
.L_605:
        /*0054*/ 	.byte	0x04, 0x1e
        /*0056*/ 	.short	(.L_607 - .L_606)
.L_606:
        /*0058*/ 	.word	0x00000000


	//----- nvinfo : EIATTR_CBANK_PARAM_SIZE
	.align		4
.L_607:
        /*005c*/ 	.byte	0x03, 0x19
        /*005e*/ 	.short	0x0014


	//----- nvinfo : EIATTR_PARAM_CBANK
	.align		4
        /*0060*/ 	.byte	0x04, 0x0a
        /*0062*/ 	.short	(.L_609 - .L_608)
	.align		4
.L_608:
        /*0064*/ 	.word	index@(.nv.constant0._Z12reg_pipelineILi4ELi4EEvPfS0_i)
        /*0068*/ 	.short	0x0380
        /*006a*/ 	.short	0x0014


	//----- nvinfo : EIATTR_SW_WAR
	.align		4
.L_609:
        /*006c*/ 	.byte	0x04, 0x36
        /*006e*/ 	.short	(.L_611 - .L_610)
.L_610:
        /*0070*/ 	.word	0x00000008
.L_611:


//--------------------- .nv.info._Z12reg_pipelineILi3ELi4EEvPfS0_i --------------------------
	.section	.nv.info._Z12reg_pipelineILi3ELi4EEvPfS0_i,"",@"SHT_CUDA_INFO"
	.sectionflags	@""
	.align	4


	//----- nvinfo : EIATTR_CUDA_API_VERSION
	.align		4
        /*0000*/ 	.byte	0x04, 0x37
        /*0002*/ 	.short	(.L_613 - .L_612)
.L_612:
        /*0004*/ 	.word	0x00000082


	//----- nvinfo : EIATTR_KPARAM_INFO
	.align		4
.L_613:
        /*0008*/ 	.byte	0x04, 0x17
        /*000a*/ 	.short	(.L_615 - .L_614)
.L_614:
        /*000c*/ 	.word	0x00000000
        /*0010*/ 	.short	0x0002
        /*0012*/ 	.short	0x0010
        /*0014*/ 	.byte	0x00, 0xf0, 0x11, 0x00


	//----- nvinfo : EIATTR_KPARAM_INFO
	.align		4
.L_615:
        /*0018*/ 	.byte	0x04, 0x17
        /*001a*/ 	.short	(.L_617 - .L_616)
.L_616:
        /*001c*/ 	.word	0x00000000
        /*0020*/ 	.short	0x0001
        /*0022*/ 	.short	0x0008
        /*0024*/ 	.byte	0x00, 0xf5, 0x21, 0x00


	//----- nvinfo : EIATTR_KPARAM_INFO
	.align		4
.L_617:
        /*0028*/ 	.byte	0x04, 0x17
        /*002a*/ 	.short	(.L_619 - .L_618)
.L_618:
        /*002c*/ 	.word	0x00000000
        /*0030*/ 	.short	0x0000
        /*0032*/ 	.short	0x0000
        /*0034*/ 	.byte	0x00, 0xf5, 0x21, 0x00


	//----- nvinfo : EIATTR_SPARSE_MMA_MASK
	.align		4
.L_619:
        /*0038*/ 	.byte	0x03, 0x50
        /*003a*/ 	.short	0x0000


	//----- nvinfo : EIATTR_MAXREG_COUNT
	.align		4
        /*003c*/ 	.byte	0x03, 0x1b
        /*003e*/ 	.short	0x00ff


	//----- nvinfo : EIATTR_MERCURY_ISA_VERSION
	.align		4
        /*0040*/ 	.byte	0x03, 0x5f
        /*0042*/ 	.short	0x0101


	//----- nvinfo : EIATTR_VRC_CTA_INIT_COUNT
	.align		4
        /*0044*/ 	.byte	0x02, 0x4a
	.zero		1
	.zero		1


	//----- nvinfo : EIATTR_EXIT_INSTR_OFFSETS
	.align		4
        /*0048*/ 	.byte	0x04, 0x1c
        /*004a*/ 	.short	(.L_621 - .L_620)


	//   ....[0]....
.L_620:
        /*004c*/ 	.word	0x00001980


	//   ....[1]....
        /*0050*/ 	.word	0x000019c0


	//----- nvinfo : EIATTR_CRS_STACK_SIZE
	.align		4
.L_621:
        /*0054*/ 	.byte	0x04, 0x1e
        /*0056*/ 	.short	(.L_623 - .L_622)
.L_622:
        /*0058*/ 	.word	0x00000000


	//----- nvinfo : EIATTR_CBANK_PARAM_SIZE
	.align		4
.L_623:
        /*005c*/ 	.byte	0x03, 0x19
        /*005e*/ 	.short	0x0014


	//----- nvinfo : EIATTR_PARAM_CBANK
	.align		4
        /*0060*/ 	.byte	0x04, 0x0a
        /*0062*/ 	.short	(.L_625 - .L_624)
	.align		4
.L_624:
        /*0064*/ 	.word	index@(.nv.constant0._Z12reg_pipelineILi3ELi4EEvPfS0_i)
        /*0068*/ 	.short	0x0380
        /*006a*/ 	.short	0x0014


	//----- nvinfo : EIATTR_SW_WAR
	.align		4
.L_625:
        /*006c*/ 	.byte	0x04, 0x36
        /*006e*/ 	.short	(.L_627 - .L_626)
.L_626:
        /*0070*/ 	.word	0x00000008
.L_627:


//--------------------- .nv.info._Z12reg_pipelineILi2ELi4EEvPfS0_i --------------------------
	.section	.nv.info._Z12reg_pipelineILi2ELi4EEvPfS0_i,"",@"SHT_CUDA_INFO"
	.sectionflags	@""
	.align	4


	//----- nvinfo : EIATTR_CUDA_API_VERSION
	.align		4
        /*0000*/ 	.byte	0x04, 0x37
        /*0002*/ 	.short	(.L_629 - .L_628)
.L_628:
        /*0004*/ 	.word	0x00000082


	//----- nvinfo : EIATTR_KPARAM_INFO
	.align		4
.L_629:
        /*0008*/ 	.byte	0x04, 0x17
        /*000a*/ 	.short	(.L_631 - .L_630)
.L_630:
        /*000c*/ 	.word	0x00000000
        /*0010*/ 	.short	0x0002
        /*0012*/ 	.short	0x0010
        /*0014*/ 	.byte	0x00, 0xf0, 0x11, 0x00


	//----- nvinfo : EIATTR_KPARAM_INFO
	.align		4
.L_631:
        /*0018*/ 	.byte	0x04, 0x17
        /*001a*/ 	.short	(.L_633 - .L_632)
.L_632:
        /*001c*/ 	.word	0x00000000
        /*0020*/ 	.short	0x0001
        /*0022*/ 	.short	0x0008
        /*0024*/ 	.byte	0x00, 0xf5, 0x21, 0x00


	//----- nvinfo : EIATTR_KPARAM_INFO
	.align		4
.L_633:
        /*0028*/ 	.byte	0x04, 0x17
        /*002a*/ 	.short	(.L_635 - .L_634)
.L_634:
        /*002c*/ 	.word	0x00000000
        /*0030*/ 	.short	0x0000
        /*0032*/ 	.short	0x0000
        /*0034*/ 	.byte	0x00, 0xf5, 0x21, 0x00


	//----- nvinfo : EIATTR_SPARSE_MMA_MASK
	.align		4
.L_635:
        /*0038*/ 	.byte	0x03, 0x50
        /*003a*/ 	.short	0x0000


	//----- nvinfo : EIATTR_MAXREG_COUNT
	.align		4
        /*003c*/ 	.byte	0x03, 0x1b
        /*003e*/ 	.short	0x00ff


	//----- nvinfo : EIATTR_MERCURY_ISA_VERSION
	.align		4
        /*0040*/ 	.byte	0x03, 0x5f
        /*0042*/ 	.short	0x0101


	//----- nvinfo : EIATTR_VRC_CTA_INIT_COUNT
	.align		4
        /*0044*/ 	.byte	0x02, 0x4a
	.zero		1
	.zero		1


	//----- nvinfo : EIATTR_EXIT_INSTR_OFFSETS
	.align		4
        /*0048*/ 	.byte	0x04, 0x1c
        /*004a*/ 	.short	(.L_637 - .L_636)


	//   ....[0]....
.L_636:
        /*004c*/ 	.word	0x000011f0


	//   ....[1]....
        /*0050*/ 	.word	0x00001230


	//----- nvinfo : EIATTR_CRS_STACK_SIZE
	.align		4
.L_637:
        /*0054*/ 	.byte	0x04, 0x1e
        /*0056*/ 	.short	(.L_639 - .L_638)
.L_638:
        /*0058*/ 	.word	0x00000000


	//----- nvinfo : EIATTR_CBANK_PARAM_SIZE
	.align		4
.L_639:
        /*005c*/ 	.byte	0x03, 0x19
        /*005e*/ 	.short	0x0014


	//----- nvinfo : EIATTR_PARAM_CBANK
	.align		4
        /*0060*/ 	.byte	0x04, 0x0a
        /*0062*/ 	.short	(.L_641 - .L_640)
	.align		4
.L_640:
        /*0064*/ 	.word	index@(.nv.constant0._Z12reg_pipelineILi2ELi4EEvPfS0_i)
        /*0068*/ 	.short	0x0380
        /*006a*/ 	.short	0x0014


	//----- nvinfo : EIATTR_SW_WAR
	.align		4
.L_641:
        /*006c*/ 	.byte	0x04, 0x36
        /*006e*/ 	.short	(.L_643 - .L_642)
.L_642:
        /*0070*/ 	.word	0x00000008
.L_643:


//--------------------- .nv.info._Z8baselineILi4EEvPfS0_i --------------------------
	.section	.nv.info._Z8baselineILi4EEvPfS0_i,"",@"SHT_CUDA_INFO"
	.sectionflags	@""
	.align	4


	//----- nvinfo : EIATTR_CUDA_API_VERSION
	.align		4
        /*0000*/ 	.byte	0x04, 0x37
        /*0002*/ 	.short	(.L_645 - .L_644)
.L_644:
        /*0004*/ 	.word	0x00000082


	//----- nvinfo : EIATTR_KPARAM_INFO
	.align		4
.L_645:
        /*0008*/ 	.byte	0x04, 0x17
        /*000a*/ 	.short	(.L_647 - .L_646)
.L_646:
        /*000c*/ 	.word	0x00000000
        /*0010*/ 	.short	0x0002
        /*0012*/ 	.short	0x0010
        /*0014*/ 	.byte	0x00, 0xf0, 0x11, 0x00


	//----- nvinfo : EIATTR_KPARAM_INFO
	.align		4
.L_647:
        /*0018*/ 	.byte	0x04, 0x17
        /*001a*/ 	.short	(.L_649 - .L_648)
.L_648:
        /*001c*/ 	.word	0x00000000
        /*0020*/ 	.short	0x0001
        /*0022*/ 	.short	0x0008
        /*0024*/ 	.byte	0x00, 0xf5, 0x21, 0x00


	//----- nvinfo : EIATTR_KPARAM_INFO
	.align		4
.L_649:
        /*0028*/ 	.byte	0x04, 0x17
        /*002a*/ 	.short	(.L_651 - .L_650)
.L_650:
        /*002c*/ 	.word	0x00000000
        /*0030*/ 	.short	0x0000
        /*0032*/ 	.short	0x0000
        /*0034*/ 	.byte	0x00, 0xf5, 0x21, 0x00


	//----- nvinfo : EIATTR_SPARSE_MMA_MASK
	.align		4
.L_651:
        /*0038*/ 	.byte	0x03, 0x50
        /*003a*/ 	.short	0x0000


	//----- nvinfo : EIATTR_MAXREG_COUNT
	.align		4
        /*003c*/ 	.byte	0x03, 0x1b
        /*003e*/ 	.short	0x00ff


	//----- nvinfo : EIATTR_MERCURY_ISA_VERSION
	.align		4
        /*0040*/ 	.byte	0x03, 0x5f
        /*0042*/ 	.short	0x0101


	//----- nvinfo : EIATTR_VRC_CTA_INIT_COUNT
	.align		4
        /*0044*/ 	.byte	0x02, 0x4a
	.zero		1
	.zero		1


	//----- nvinfo : EIATTR_EXIT_INSTR_OFFSETS
	.align		4
        /*0048*/ 	.byte	0x04, 0x1c
        /*004a*/ 	.short	(.L_653 - .L_652)


	//   ....[0]....
.L_652:
        /*004c*/ 	.word	0x00000530


	//   ....[1]....
        /*0050*/ 	.word	0x00000570


	//----- nvinfo : EIATTR_CRS_STACK_SIZE
	.align		4
.L_653:
        /*0054*/ 	.byte	0x04, 0x1e
        /*0056*/ 	.short	(.L_655 - .L_654)
.L_654:
        /*0058*/ 	.word	0x00000000


	//----- nvinfo : EIATTR_CBANK_PARAM_SIZE
	.align		4
.L_655:
        /*005c*/ 	.byte	0x03, 0x19
        /*005e*/ 	.short	0x0014


	//----- nvinfo : EIATTR_PARAM_CBANK
	.align		4
        /*0060*/ 	.byte	0x04, 0x0a
        /*0062*/ 	.short	(.L_657 - .L_656)
	.align		4
.L_656:
        /*0064*/ 	.word	index@(.nv.constant0._Z8baselineILi4EEvPfS0_i)
        /*0068*/ 	.short	0x0380
        /*006a*/ 	.short	0x0014


	//----- nvinfo : EIATTR_SW_WAR
	.align		4
.L_657:
        /*006c*/ 	.byte	0x04, 0x36
        /*006e*/ 	.short	(.L_659 - .L_658)
.L_658:
        /*0070*/ 	.word	0x00000008
.L_659:


//--------------------- .nv.info._Z25warp_specialize_shared_v2ILi4ELi3EEvPfS0_i --------------------------
	.section	.nv.info._Z25warp_specialize_shared_v2ILi4ELi3EEvPfS0_i,"",@"SHT_CUDA_INFO"
	.sectionflags	@""
	.align	4


	//----- nvinfo : EIATTR_CUDA_API_VERSION
	.align		4
        /*0000*/ 	.byte	0x04, 0x37
        /*0002*/ 	.short	(.L_661 - .L_660)
.L_660:
        /*0004*/ 	.word	0x00000082


	//----- nvinfo : EIATTR_KPARAM_INFO
	.align		4
.L_661:
        /*0008*/ 	.byte	0x04, 0x17
        /*000a*/ 	.short	(.L_663 - .L_662)
.L_662:
        /*000c*/ 	.word	0x00000000
        /*0010*/ 	.short	0x0002
        /*0012*/ 	.short	0x0010
        /*0014*/ 	.byte	0x00, 0xf0, 0x11, 0x00


	//----- nvinfo : EIATTR_KPARAM_INFO
	.align		4
.L_663:
        /*0018*/ 	.byte	0x04, 0x17
        /*001a*/ 	.short	(.L_665 - .L_664)
.L_664:
        /*001c*/ 	.word	0x00000000
        /*0020*/ 	.short	0x0001
        /*0022*/ 	.short	0x0008
        /*0024*/ 	.byte	0x00, 0xf5, 0x21, 0x00


	//----- nvinfo : EIATTR_KPARAM_INFO
	.align		4
.L_665:
        /*0028*/ 	.byte	0x04, 0x17
        /*002a*/ 	.short	(.L_667 - .L_666)
.L_666:
        /*002c*/ 	.word	0x00000000
        /*0030*/ 	.short	0x0000
        /*0032*/ 	.short	0x0000
        /*0034*/ 	.byte	0x00, 0xf5, 0x21, 0x00


	//----- nvinfo : EIATTR_SPARSE_MMA_MASK
	.align		4
.L_667:
        /*0038*/ 	.byte	0x03, 0x50
        /*003a*/ 	.short	0x0000


	//----- nvinfo : EIATTR_MAXREG_COUNT
	.align		4
        /*003c*/ 	.byte	0x03, 0x1b
        /*003e*/ 	.short	0x00ff


	//----- nvinfo : EIATTR_NUM_BARRIERS
	.align		4
        /*0040*/ 	.byte	0x02, 0x4c
        /*0042*/ 	.byte	0x01
	.zero		1


	//----- nvinfo : EIATTR_MERCURY_ISA_VERSION
	.align		4
        /*0044*/ 	.byte	0x03, 0x5f
        /*0046*/ 	.short	0x0101


	//----- nvinfo : EIATTR_VRC_CTA_INIT_COUNT
	.align		4
        /*0048*/ 	.byte	0x02, 0x4a
	.zero		1
	.zero		1


	//----- nvinfo : EIATTR_MBARRIER_INSTR_OFFSETS
	.align		4
        /*004c*/ 	.byte	0x04, 0x39
        /*004e*/ 	.short	(.L_669 - .L_668)


	//   ....[0]....
.L_668:
        /*0050*/ 	.word	0x00000110
        /*0054*/ 	.word	0x00000008
        /*0058*/ 	.word	0x00000000
        /*005c*/ 	.short	0x0100
        /*005e*/ 	.byte	0xff
	.zero		1


	//   ....[1]....
        /*0060*/ 	.word	0x00000120
        /*0064*/ 	.word	0x00000008
        /*0068*/ 	.word	0x00000020
        /*006c*/ 	.short	0x0100
        /*006e*/ 	.byte	0xff
	.zero		1


	//   ....[2]....
        /*0070*/ 	.word	0x00000130
        /*0074*/ 	.word	0x00000008
        /*0078*/ 	.word	0x00000040
        /*007c*/ 	.short	0x0100
        /*007e*/ 	.byte	0xff
	.zero		1


	//   ....[3]....
        /*0080*/ 	.word	0x00000140
        /*0084*/ 	.word	0x00000008
        /*0088*/ 	.word	0x00000060
        /*008c*/ 	.short	0x0100
        /*008e*/ 	.byte	0xff
	.zero		1


	//   ....[4]....
        /*0090*/ 	.word	0x000002c0
        /*0094*/ 	.word	0x00000008
        /*0098*/ 	.word	0x00000000
        /*009c*/ 	.short	0x0107
        /*009e*/ 	.byte	0xff
	.zero		1


	//   ....[5]....
        /*00a0*/ 	.word	0x00000430
        /*00a4*/ 	.word	0x00000008
        /*00a8*/ 	.word	0x00000020
        /*00ac*/ 	.short	0x0107
        /*00ae*/ 	.byte	0xff
	.zero		1


	//   ....[6]....
        /*00b0*/ 	.word	0x00000590
        /*00b4*/ 	.word	0x00000008
        /*00b8*/ 	.word	0x00000040
        /*00bc*/ 	.short	0x0107
        /*00be*/ 	.byte	0xff
	.zero		1


	//   ....[7]....
        /*00c0*/ 	.word	0x00000990
        /*00c4*/ 	.word	0x00000015
        /*00c8*/ 	.word	0x00000000
        /*00cc*/ 	.short	0x0101
        /*00ce*/ 	.byte	0xff
	.zero		1


	//   ....[8]....
        /*00d0*/ 	.word	0x000009b0
        /*00d4*/ 	.word	0x00000015
        /*00d8*/ 	.word	0x00000000
        /*00dc*/ 	.short	0x0109
        /*00de*/ 	.byte	0xff
	.zero		1


	//   ....[9]....
        /*00e0*/ 	.word	0x00000b60
        /*00e4*/ 	.word	0x00000015
        /*00e8*/ 	.word	0x00000000
        /*00ec*/ 	.short	0x0109
        /*00ee*/ 	.byte	0xff
	.zero		1


	//   ....[10]....
        /*00f0*/ 	.word	0x00000fa0
        /*00f4*/ 	.word	0x00000000
        /*00f8*/ 	.word	0x00000000
        /*00fc*/ 	.short	0x0107
        /*00fe*/ 	.byte	0xff
	.zero		1


	//----- nvinfo : EIATTR_NUM_MBARRIERS
	.align		4
.L_669:
        /*0100*/ 	.byte	0x03, 0x38
        /*0102*/ 	.short	0x0004


	//----- nvinfo : EIATTR_EXIT_INSTR_OFFSETS
	.align		4
        /*0104*/ 	.byte	0x04, 0x1c
        /*0106*/ 	.short	(.L_671 - .L_670)


	//   ....[0]....
.L_670:
        /*0108*/ 	.word	0x000010c0


	//   ....[1]....
        /*010c*/ 	.word	0x00001100


	//----- nvinfo : EIATTR_CRS_STACK_SIZE
	.align		4
.L_671:
        /*0110*/ 	.byte	0x04, 0x1e
        /*0112*/ 	.short	(.L_673 - .L_672)
.L_672:
        /*0114*/ 	.word	0x00000000


	//----- nvinfo : EIATTR_CBANK_PARAM_SIZE
	.align		4
.L_673:
        /*0118*/ 	.byte	0x03, 0x19
        /*011a*/ 	.short	0x0014


	//----- nvinfo : EIATTR_PARAM_CBANK
	.align		4
        /*011c*/ 	.byte	0x04, 0x0a
        /*011e*/ 	.short	(.L_675 - .L_674)
	.align		4
.L_674:
        /*0120*/ 	.word	index@(.nv.constant0._Z25warp_specialize_shared_v2ILi4ELi3EEvPfS0_i)
        /*0124*/ 	.short	0x0380
        /*0126*/ 	.short	0x0014


	//----- nvinfo : EIATTR_SW_WAR
	.align		4
.L_675:
        /*0128*/ 	.byte	0x04, 0x36
        /*012a*/ 	.short	(.L_677 - .L_676)
.L_676:
        /*012c*/ 	.word	0x00000008
.L_677:


//--------------------- .nv.info._Z25warp_specialize_shared_v2ILi3ELi3EEvPfS0_i --------------------------
	.section	.nv.info._Z25warp_specialize_shared_v2ILi3ELi3EEvPfS0_i,"",@"SHT_CUDA_INFO"
	.sectionflags	@""
	.align	4


	//----- nvinfo : EIATTR_CUDA_API_VERSION
	.align		4
        /*0000*/ 	.byte	0x04, 0x37
        /*0002*/ 	.short	(.L_679 - .L_678)
.L_678:
        /*0004*/ 	.word	0x00000082


	//----- nvinfo : EIATTR_KPARAM_INFO
	.align		4
.L_679:
        /*0008*/ 	.byte	0x04, 0x17
        /*000a*/ 	.short	(.L_681 - .L_680)
.L_680:
        /*000c*/ 	.word	0x00000000
        /*0010*/ 	.short	0x0002
        /*0012*/ 	.short	0x0010
        /*0014*/ 	.byte	0x00, 0xf0, 0x11, 0x00


	//----- nvinfo : EIATTR_KPARAM_INFO
	.align		4
.L_681:
        /*0018*/ 	.byte	0x04, 0x17
        /*001a*/ 	.short	(.L_683 - .L_682)
.L_682:
        /*001c*/ 	.word	0x00000000
        /*0020*/ 	.short	0x0001
        /*0022*/ 	.short	0x0008
        /*0024*/ 	.byte	0x00, 0xf5, 0x21, 0x00


	//----- nvinfo : EIATTR_KPARAM_INFO
	.align		4
.L_683:
        /*0028*/ 	.byte	0x04, 0x17
        /*002a*/ 	.short	(.L_685 - .L_684)
.L_684:
        /*002c*/ 	.word	0x00000000
        /*0030*/ 	.short	0x0000
        /*0032*/ 	.short	0x0000
        /*0034*/ 	.byte	0x00, 0xf5, 0x21, 0x00


	//----- nvinfo : EIATTR_SPARSE_MMA_MASK
	.align		4
.L_685:
        /*0038*/ 	.byte	0x03, 0x50
        /*003a*/ 	.short	0x0000


	//----- nvinfo : EIATTR_MAXREG_COUNT
	.align		4
        /*003c*/ 	.byte	0x03, 0x1b
        /*003e*/ 	.short	0x00ff


	//----- nvinfo : EIATTR_NUM_BARRIERS
	.align		4
        /*0040*/ 	.byte	0x02, 0x4c
        /*0042*/ 	.byte	0x01
	.zero		1


	//----- nvinfo : EIATTR_MERCURY_ISA_VERSION
	.align		4
        /*0044*/ 	.byte	0x03, 0x5f
        /*0046*/ 	.short	0x0101


	//----- nvinfo : EIATTR_VRC_CTA_INIT_COUNT
	.align		4
        /*0048*/ 	.byte	0x02, 0x4a
	.zero		1
	.zero		1


	//----- nvinfo : EIATTR_MBARRIER_INSTR_OFFSETS
	.align		4
        /*004c*/ 	.byte	0x04, 0x39
        /*004e*/ 	.short	(.L_687 - .L_686)


	//   ....[0]....
.L_686:
        /*0050*/ 	.word	0x00000110
        /*0054*/ 	.word	0x00000008
        /*0058*/ 	.word	0x00000000
        /*005c*/ 	.short	0x0100
        /*005e*/ 	.byte	0xff
	.zero		1


	//   ....[1]....
        /*0060*/ 	.word	0x00000120
        /*0064*/ 	.word	0x00000008
        /*0068*/ 	.word	0x00000020
        /*006c*/ 	.short	0x0100
        /*006e*/ 	.byte	0xff
	.zero		1


	//   ....[2]....
        /*0070*/ 	.word	0x00000130
        /*0074*/ 	.word	0x00000008
        /*0078*/ 	.word	0x00000040
        /*007c*/ 	.short	0x0100
        /*007e*/ 	.byte	0xff
	.zero		1


	//   ....[3]....
        /*0080*/ 	.word	0x000002b0
        /*0084*/ 	.word	0x00000008
        /*0088*/ 	.word	0x00000000
        /*008c*/ 	.short	0x0107
        /*008e*/ 	.byte	0xff
	.zero		1


	//   ....[4]....
        /*0090*/ 	.word	0x00000420
        /*0094*/ 	.word	0x00000008
        /*0098*/ 	.word	0x00000020
        /*009c*/ 	.short	0x0107
        /*009e*/ 	.byte	0xff
	.zero		1


	//   ....[5]....
        /*00a0*/ 	.word	0x00000810
        /*00a4*/ 	.word	0x00000015
        /*00a8*/ 	.word	0x00000000
        /*00ac*/ 	.short	0x0101
        /*00ae*/ 	.byte	0xff
	.zero		1


	//   ....[6]....
        /*00b0*/ 	.word	0x00000830
        /*00b4*/ 	.word	0x00000015
        /*00b8*/ 	.word	0x00000000
        /*00bc*/ 	.short	0x0109
        /*00be*/ 	.byte	0xff
	.zero		1


	//   ....[7]....
        /*00c0*/ 	.word	0x000009e0
        /*00c4*/ 	.word	0x00000015
        /*00c8*/ 	.word	0x00000000
        /*00cc*/ 	.short	0x0109
        /*00ce*/ 	.byte	0xff
	.zero		1


	//   ....[8]....
        /*00d0*/ 	.word	0x00000e40
        /*00d4*/ 	.word	0x00000000
        /*00d8*/ 	.word	0x00000000
        /*00dc*/ 	.short	0x0107
        /*00de*/ 	.byte	0xff
	.zero		1


	//----- nvinfo : EIATTR_NUM_MBARRIERS
	.align		4
.L_687:
        /*00e0*/ 	.byte	0x03, 0x38
        /*00e2*/ 	.short	0x0003


	//----- nvinfo : EIATTR_EXIT_INSTR_OFFSETS
	.align		4
        /*00e4*/ 	.byte	0x04, 0x1c
        /*00e6*/ 	.short	(.L_689 - .L_688)


	//   ....[0]....
.L_688:
        /*00e8*/ 	.word	0x00000f60


	//   ....[1]....
        /*00ec*/ 	.word	0x00000fa0


	//----- nvinfo : EIATTR_CRS_STACK_SIZE
	.align		4
.L_689:
        /*00f0*/ 	.byte	0x04, 0x1e
        /*00f2*/ 	.short	(.L_691 - .L_690)
.L_690:
        /*00f4*/ 	.word	0x00000000


	//----- nvinfo : EIATTR_CBANK_PARAM_SIZE
	.align		4
.L_691:
        /*00f8*/ 	.byte	0x03, 0x19
        /*00fa*/ 	.short	0x0014


	//----- nvinfo : EIATTR_PARAM_CBANK
	.align		4
        /*00fc*/ 	.byte	0x04, 0x0a
        /*00fe*/ 	.short	(.L_693 - .L_692)
	.align		4
.L_692:
        /*0100*/ 	.word	index@(.nv.constant0._Z25warp_specialize_shared_v2ILi3ELi3EEvPfS0_i)
        /*0104*/ 	.short	0x0380
        /*0106*/ 	.short	0x0014


	//----- nvinfo : EIATTR_SW_WAR
	.align		4
.L_693:
        /*0108*/ 	.byte	0x04, 0x36
        /*010a*/ 	.short	(.L_695 - .L_694)
.L_694:
        /*010c*/ 	.word	0x00000008
.L_695:


//--------------------- .nv.info._Z25warp_specialize_shared_v2ILi2ELi3EEvPfS0_i --------------------------
	.section	.nv.info._Z25warp_specialize_shared_v2ILi2ELi3EEvPfS0_i,"",@"SHT_CUDA_INFO"
	.sectionflags	@""
	.align	4


	//----- nvinfo : EIATTR_CUDA_API_VERSION
	.align		4
        /*0000*/ 	.byte	0x04, 0x37
        /*0002*/ 	.short	(.L_697 - .L_696)
.L_696:
        /*0004*/ 	.word	0x00000082


	//----- nvinfo : EIATTR_KPARAM_INFO
	.align		4
.L_697:
        /*0008*/ 	.byte	0x04, 0x17
        /*000a*/ 	.short	(.L_699 - .L_698)
.L_698:
        /*000c*/ 	.word	0x00000000
        /*0010*/ 	.short	0x0002
        /*0012*/ 	.short	0x0010
        /*0014*/ 	.byte	0x00, 0xf0, 0x11, 0x00


	//----- nvinfo : EIATTR_KPARAM_INFO
	.align		4
.L_699:
        /*0018*/ 	.byte	0x04, 0x17
        /*001a*/ 	.short	(.L_701 - .L_700)
.L_700:
        /*001c*/ 	.word	0x00000000
        /*0020*/ 	.short	0x0001
        /*0022*/ 	.short	0x0008
        /*0024*/ 	.byte	0x00, 0xf5, 0x21, 0x00


	//----- nvinfo : EIATTR_KPARAM_INFO
	.align		4
.L_701:
        /*0028*/ 	.byte	0x04, 0x17
        /*002a*/ 	.short	(.L_703 - .L_702)
.L_702:
        /*002c*/ 	.word	0x00000000
        /*0030*/ 	.short	0x0000
        /*0032*/ 	.short	0x0000
        /*0034*/ 	.byte	0x00, 0xf5, 0x21, 0x00


	//----- nvinfo : EIATTR_SPARSE_MMA_MASK
	.align		4
.L_703:
        /*0038*/ 	.byte	0x03, 0x50
        /*003a*/ 	.short	0x0000


	//----- nvinfo : EIATTR_MAXREG_COUNT
	.align		4
        /*003c*/ 	.byte	0x03, 0x1b
        /*003e*/ 	.short	0x00ff


	//----- nvinfo : EIATTR_NUM_BARRIERS
	.align		4
        /*0040*/ 	.byte	0x02, 0x4c
        /*0042*/ 	.byte	0x01
	.zero		1


	//----- nvinfo : EIATTR_MERCURY_ISA_VERSION
	.align		4
        /*0044*/ 	.byte	0x03, 0x5f
        /*0046*/ 	.short	0x0101


	//----- nvinfo : EIATTR_VRC_CTA_INIT_COUNT
	.align		4
        /*0048*/ 	.byte	0x02, 0x4a
	.zero		1
	.zero		1


	//----- nvinfo : EIATTR_MBARRIER_INSTR_OFFSETS
	.align		4
        /*004c*/ 	.byte	0x04, 0x39
        /*004e*/ 	.short	(.L_705 - .L_704)


	//   ....[0]....
.L_704:
        /*0050*/ 	.word	0x00000110
        /*0054*/ 	.word	0x00000004
        /*0058*/ 	.word	0x00000000
        /*005c*/ 	.short	0x0100
        /*005e*/ 	.byte	0xff
	.zero		1


	//   ....[1]....
        /*0060*/ 	.word	0x00000120
        /*0064*/ 	.word	0x00000004
        /*0068*/ 	.word	0x00000020
        /*006c*/ 	.short	0x0100
        /*006e*/ 	.byte	0xff
	.zero		1


	//   ....[2]....
        /*0070*/ 	.word	0x000002a0
        /*0074*/ 	.word	0x00000004
        /*0078*/ 	.word	0x00000000
        /*007c*/ 	.short	0x0107
        /*007e*/ 	.byte	0xff
	.zero		1


	//   ....[3]....
        /*0080*/ 	.word	0x00000680
        /*0084*/ 	.word	0x0000000d
        /*0088*/ 	.word	0x00000000
        /*008c*/ 	.short	0x0101
        /*008e*/ 	.byte	0xff
	.zero		1


	//   ....[4]....
        /*0090*/ 	.word	0x000006a0
        /*0094*/ 	.word	0x0000000d
        /*0098*/ 	.word	0x00000000
        /*009c*/ 	.short	0x0109
        /*009e*/ 	.byte	0xff
	.zero		1


	//   ....[5]....
        /*00a0*/ 	.word	0x00000850
        /*00a4*/ 	.word	0x0000000d
        /*00a8*/ 	.word	0x00000000
        /*00ac*/ 	.short	0x0109
        /*00ae*/ 	.byte	0xff
	.zero		1


	//   ....[6]....
        /*00b0*/ 	.word	0x00000c90
        /*00b4*/ 	.word	0x00000000
        /*00b8*/ 	.word	0x00000000
        /*00bc*/ 	.short	0x0107
        /*00be*/ 	.byte	0xff
	.zero		1


	//----- nvinfo : EIATTR_NUM_MBARRIERS
	.align		4
.L_705:
        /*00c0*/ 	.byte	0x03, 0x38
        /*00c2*/ 	.short	0x0002


	//----- nvinfo : EIATTR_EXIT_INSTR_OFFSETS
	.align		4
        /*00c4*/ 	.byte	0x04, 0x1c
        /*00c6*/ 	.short	(.L_707 - .L_706)


	//   ....[0]....
.L_706:
        /*00c8*/ 	.word	0x00000db0


	//   ....[1]....
        /*00cc*/ 	.word	0x00000df0


	//----- nvinfo : EIATTR_CRS_STACK_SIZE
	.align		4
.L_707:
        /*00d0*/ 	.byte	0x04, 0x1e
        /*00d2*/ 	.short	(.L_709 - .L_708)
.L_708:
        /*00d4*/ 	.word	0x00000000


	//----- nvinfo : EIATTR_CBANK_PARAM_SIZE
	.align		4
.L_709:
        /*00d8*/ 	.byte	0x03, 0x19
        /*00da*/ 	.short	0x0014


	//----- nvinfo : EIATTR_PARAM_CBANK
	.align		4
        /*00dc*/ 	.byte	0x04, 0x0a
        /*00de*/ 	.short	(.L_711 - .L_710)
	.align		4
.L_710:
        /*00e0*/ 	.word	index@(.nv.constant0._Z25warp_specialize_shared_v2ILi2ELi3EEvPfS0_i)
        /*00e4*/ 	.short	0x0380
        /*00e6*/ 	.short	0x0014


	//----- nvinfo : EIATTR_SW_WAR
	.align		4
.L_711:
        /*00e8*/ 	.byte	0x04, 0x36
        /*00ea*/ 	.short	(.L_713 - .L_712)
.L_712:
        /*00ec*/ 	.word	0x00000008
.L_713:


//--------------------- .nv.info._Z22warp_specialize_sharedILi4ELi3EEvPfS0_i --------------------------
	.section	.nv.info._Z22warp_specialize_sharedILi4ELi3EEvPfS0_i,"",@"SHT_CUDA_INFO"
	.sectionflags	@""
	.align	4


	//----- nvinfo : EIATTR_CUDA_API_VERSION
	.align		4
        /*0000*/ 	.byte	0x04, 0x37
        /*0002*/ 	.short	(.L_715 - .L_714)
.L_714:
        /*0004*/ 	.word	0x00000082


	//----- nvinfo : EIATTR_KPARAM_INFO
	.align		4
.L_715:
        /*0008*/ 	.byte	0x04, 0x17
        /*000a*/ 	.short	(.L_717 - .L_716)
.L_716:
        /*000c*/ 	.word	0x00000000
        /*0010*/ 	.short	0x0002
        /*0012*/ 	.short	0x0010
        /*0014*/ 	.byte	0x00, 0xf0, 0x11, 0x00


	//----- nvinfo : EIATTR_KPARAM_INFO
	.align		4
.L_717:
        /*0018*/ 	.byte	0x04, 0x17
        /*001a*/ 	.short	(.L_719 - .L_718)
.L_718:
        /*001c*/ 	.word	0x00000000
        /*0020*/ 	.short	0x0001
        /*0022*/ 	.short	0x0008
        /*0024*/ 	.byte	0x00, 0xf5, 0x21, 0x00


	//----- nvinfo : EIATTR_KPARAM_INFO
	.align		4
.L_719:
        /*0028*/ 	.byte	0x04, 0x17
        /*002a*/ 	.short	(.L_721 - .L_720)
.L_720:
        /*002c*/ 	.word	0x00000000
        /*0030*/ 	.short	0x0000
        /*0032*/ 	.short	0x0000
        /*0034*/ 	.byte	0x00, 0xf5, 0x21, 0x00


	//----- nvinfo : EIATTR_SPARSE_MMA_MASK
	.align		4
.L_721:
        /*0038*/ 	.byte	0x03, 0x50
        /*003a*/ 	.short	0x0000


	//----- nvinfo : EIATTR_MAXREG_COUNT
	.align		4
        /*003c*/ 	.byte	0x03, 0x1b
        /*003e*/ 	.short	0x00ff


	//----- nvinfo : EIATTR_NUM_BARRIERS
	.align		4
        /*0040*/ 	.byte	0x02, 0x4c
        /*0042*/ 	.byte	0x01
	.zero		1


	//----- nvinfo : EIATTR_MERCURY_ISA_VERSION
	.align		4
        /*0044*/ 	.byte	0x03, 0x5f
        /*0046*/ 	.short	0x0101


	//----- nvinfo : EIATTR_VRC_CTA_INIT_COUNT
	.align		4
        /*0048*/ 	.byte	0x02, 0x4a
	.zero		1
	.zero		1


	//----- nvinfo : EIATTR_MBARRIER_INSTR_OFFSETS
	.align		4
        /*004c*/ 	.byte	0x04, 0x39
        /*004e*/ 	.short	(.L_723 - .L_722)


	//   ....[0]....
.L_722:
        /*0050*/ 	.word	0x00000110
        /*0054*/ 	.word	0x00000004
        /*0058*/ 	.word	0x00000000
        /*005c*/ 	.short	0x0100
        /*005e*/ 	.byte	0xff
	.zero		1


	//   ....[1]....
        /*0060*/ 	.word	0x00000120
        /*0064*/ 	.word	0x00000004
        /*0068*/ 	.word	0x00000020
        /*006c*/ 	.short	0x0100
        /*006e*/ 	.byte	0xff
	.zero		1


	//   ....[2]....
        /*0070*/ 	.word	0x00000130
        /*0074*/ 	.word	0x00000004
        /*0078*/ 	.word	0x00000040
        /*007c*/ 	.short	0x0100
        /*007e*/ 	.byte	0xff
	.zero		1


	//   ....[3]....
        /*0080*/ 	.word	0x00000140
        /*0084*/ 	.word	0x00000004
        /*0088*/ 	.word	0x00000060
        /*008c*/ 	.short	0x0100
        /*008e*/ 	.byte	0xff
	.zero		1


	//   ....[4]....
        /*0090*/ 	.word	0x000002d0
        /*0094*/ 	.word	0x00000004
        /*0098*/ 	.word	0x00000000
        /*009c*/ 	.short	0x0107
        /*009e*/ 	.byte	0xff
	.zero		1


	//   ....[5]....
        /*00a0*/ 	.word	0x00000430
        /*00a4*/ 	.word	0x00000004
        /*00a8*/ 	.word	0x00000020
        /*00ac*/ 	.short	0x0107
        /*00ae*/ 	.byte	0xff
	.zero		1


	//   ....[6]....
        /*00b0*/ 	.word	0x00000580
        /*00b4*/ 	.word	0x00000004
        /*00b8*/ 	.word	0x00000040
        /*00bc*/ 	.short	0x0107
        /*00be*/ 	.byte	0xff
	.zero		1


	//   ....[7]....
        /*00c0*/ 	.word	0x00000a20
        /*00c4*/ 	.word	0x00000017
        /*00c8*/ 	.word	0x00000000
        /*00cc*/ 	.short	0x0101
        /*00ce*/ 	.byte	0xff
	.zero		1


	//   ....[8]....
        /*00d0*/ 	.word	0x00000a40
        /*00d4*/ 	.word	0x00000017
        /*00d8*/ 	.word	0x00000000
        /*00dc*/ 	.short	0x0105
        /*00de*/ 	.byte	0xff
	.zero		1


	//   ....[9]....
        /*00e0*/ 	.word	0x00000ec0
        /*00e4*/ 	.word	0x00000019
        /*00e8*/ 	.word	0x00000000
        /*00ec*/ 	.short	0x0107
        /*00ee*/ 	.byte	0xff
	.zero		1


	//   ....[10]....
        /*00f0*/ 	.word	0x00000fe0
        /*00f4*/ 	.word	0x00000017
        /*00f8*/ 	.word	0x00000000
        /*00fc*/ 	.short	0x0101
        /*00fe*/ 	.byte	0xff
	.zero		1


	//   ....[11]....
        /*0100*/ 	.word	0x00001000
        /*0104*/ 	.word	0x00000017
        /*0108*/ 	.word	0x00000000
        /*010c*/ 	.short	0x0105
        /*010e*/ 	.byte	0xff
	.zero		1


	//   ....[12]....
        /*0110*/ 	.word	0x00001490
        /*0114*/ 	.word	0x00000017
        /*0118*/ 	.word	0x00000000
        /*011c*/ 	.short	0x0107
        /*011e*/ 	.byte	0xff
	.zero		1


	//   ....[13]....
        /*0120*/ 	.word	0x00001620
        /*0124*/ 	.word	0x00000007
        /*0128*/ 	.word	0x00000000
        /*012c*/ 	.short	0x0101
        /*012e*/ 	.byte	0xff
	.zero		1


	//   ....[14]....
        /*0130*/ 	.word	0x00001640
        /*0134*/ 	.word	0x00000007
        /*0138*/ 	.word	0x00000000
        /*013c*/ 	.short	0x0105
        /*013e*/ 	.byte	0xff
	.zero		1


	//   ....[15]....
        /*0140*/ 	.word	0x00001ad0
        /*0144*/ 	.word	0x00000011
        /*0148*/ 	.word	0x00000000
        /*014c*/ 	.short	0x0107
        /*014e*/ 	.byte	0xff
	.zero		1


	//----- nvinfo : EIATTR_NUM_MBARRIERS
	.align		4
.L_723:
        /*0150*/ 	.byte	0x03, 0x38
        /*0152*/ 	.short	0x0004


	//----- nvinfo : EIATTR_EXIT_INSTR_OFFSETS
	.align		4
        /*0154*/ 	.byte	0x04, 0x1c
        /*0156*/ 	.short	(.L_725 - .L_724)


	//   ....[0]....
.L_724:
        /*0158*/ 	.word	0x00001ba0


	//   ....[1]....
        /*015c*/ 	.word	0x00001be0


	//----- nvinfo : EIATTR_CRS_STACK_SIZE
	.align		4
.L_725:
        /*0160*/ 	.byte	0x04, 0x1e
        /*0162*/ 	.short	(.L_727 - .L_726)
.L_726:
        /*0164*/ 	.word	0x00000000


	//----- nvinfo : EIATTR_CBANK_PARAM_SIZE
	.align		4
.L_727:
        /*0168*/ 	.byte	0x03, 0x19
        /*016a*/ 	.short	0x0014


	//----- nvinfo : EIATTR_PARAM_CBANK
	.align		4
        /*016c*/ 	.byte	0x04, 0x0a
        /*016e*/ 	.short	(.L_729 - .L_728)
	.align		4
.L_728:
        /*0170*/ 	.word	index@(.nv.constant0._Z22warp_specialize_sharedILi4ELi3EEvPfS0_i)
        /*0174*/ 	.short	0x0380
        /*0176*/ 	.short	0x0014


	//----- nvinfo : EIATTR_SW_WAR
	.align		4
.L_729:
        /*0178*/ 	.byte	0x04, 0x36
        /*017a*/ 	.short	(.L_731 - .L_730)
.L_730:
        /*017c*/ 	.word	0x00000008
.L_731:


//--------------------- .nv.info._Z22warp_specialize_sharedILi3ELi3EEvPfS0_i --------------------------
	.section	.nv.info._Z22warp_specialize_sharedILi3ELi3EEvPfS0_i,"",@"SHT_CUDA_INFO"
	.sectionflags	@""
	.align	4


	//----- nvinfo : EIATTR_CUDA_API_VERSION
	.align		4
        /*0000*/ 	.byte	0x04, 0x37
        /*0002*/ 	.short	(.L_733 - .L_732)
.L_732:
        /*0004*/ 	.word	0x00000082


	//----- nvinfo : EIATTR_KPARAM_INFO
	.align		4
.L_733:
        /*0008*/ 	.byte	0x04, 0x17
        /*000a*/ 	.short	(.L_735 - .L_734)
.L_734:
        /*000c*/ 	.word	0x00000000
        /*0010*/ 	.short	0x0002
        /*0012*/ 	.short	0x0010
        /*0014*/ 	.byte	0x00, 0xf0, 0x11, 0x00


	//----- nvinfo : EIATTR_KPARAM_INFO
	.align		4
.L_735:
        /*0018*/ 	.byte	0x04, 0x17
        /*001a*/ 	.short	(.L_737 - .L_736)
.L_736:
        /*001c*/ 	.word	0x00000000
        /*0020*/ 	.short	0x0001
        /*0022*/ 	.short	0x0008
        /*0024*/ 	.byte	0x00, 0xf5, 0x21, 0x00


	//----- nvinfo : EIATTR_KPARAM_INFO
	.align		4
.L_737:
        /*0028*/ 	.byte	0x04, 0x17
        /*002a*/ 	.short	(.L_739 - .L_738)
.L_738:
        /*002c*/ 	.word	0x00000000
        /*0030*/ 	.short	0x0000
        /*0032*/ 	.short	0x0000
        /*0034*/ 	.byte	0x00, 0xf5, 0x21, 0x00


	//----- nvinfo : EIATTR_SPARSE_MMA_MASK
	.align		4
.L_739:
        /*0038*/ 	.byte	0x03, 0x50
        /*003a*/ 	.short	0x0000


	//----- nvinfo : EIATTR_MAXREG_COUNT
	.align		4
        /*003c*/ 	.byte	0x03, 0x1b
        /*003e*/ 	.short	0x00ff


	//----- nvinfo : EIATTR_NUM_BARRIERS
	.align		4
        /*0040*/ 	.byte	0x02, 0x4c
        /*0042*/ 	.byte	0x01
	.zero		1


	//----- nvinfo : EIATTR_MERCURY_ISA_VERSION
	.align		4
        /*0044*/ 	.byte	0x03, 0x5f
        /*0046*/ 	.short	0x0101


	//----- nvinfo : EIATTR_VRC_CTA_INIT_COUNT
	.align		4
        /*0048*/ 	.byte	0x02, 0x4a
	.zero		1
	.zero		1


	//----- nvinfo : EIATTR_MBARRIER_INSTR_OFFSETS
	.align		4
        /*004c*/ 	.byte	0x04, 0x39
        /*004e*/ 	.short	(.L_741 - .L_740)


	//   ....[0]....
.L_740:
        /*0050*/ 	.word	0x00000110
        /*0054*/ 	.word	0x00000005
        /*0058*/ 	.word	0x00000000
        /*005c*/ 	.short	0x0100
        /*005e*/ 	.byte	0xff
	.zero		1


	//   ....[1]....
        /*0060*/ 	.word	0x00000120
        /*0064*/ 	.word	0x00000005
        /*0068*/ 	.word	0x00000020
        /*006c*/ 	.short	0x0100
        /*006e*/ 	.byte	0xff
	.zero		1


	//   ....[2]....
        /*0070*/ 	.word	0x00000130
        /*0074*/ 	.word	0x00000005
        /*0078*/ 	.word	0x00000040
        /*007c*/ 	.short	0x0100
        /*007e*/ 	.byte	0xff
	.zero		1


	//   ....[3]....
        /*0080*/ 	.word	0x000002b0
        /*0084*/ 	.word	0x00000005
        /*0088*/ 	.word	0x00000000
        /*008c*/ 	.short	0x0107
        /*008e*/ 	.byte	0xff
	.zero		1


	//   ....[4]....
        /*0090*/ 	.word	0x00000410
        /*0094*/ 	.word	0x00000005
        /*0098*/ 	.word	0x00000020
        /*009c*/ 	.short	0x0107
        /*009e*/ 	.byte	0xff
	.zero		1


	//   ....[5]....
        /*00a0*/ 	.word	0x00000840
        /*00a4*/ 	.word	0x0000000f
        /*00a8*/ 	.word	0x00000000
        /*00ac*/ 	.short	0x0101
        /*00ae*/ 	.byte	0xff
	.zero		1


	//   ....[6]....
        /*00b0*/ 	.word	0x00000860
        /*00b4*/ 	.word	0x0000000f
        /*00b8*/ 	.word	0x00000000
        /*00bc*/ 	.short	0x0105
        /*00be*/ 	.byte	0xff
	.zero		1


	//   ....[7]....
        /*00c0*/ 	.word	0x00000ce0
        /*00c4*/ 	.word	0x00000000
        /*00c8*/ 	.word	0x00000000
        /*00cc*/ 	.short	0x0107
        /*00ce*/ 	.byte	0xff
	.zero		1


	//   ....[8]....
        /*00d0*/ 	.word	0x00000e10
        /*00d4*/ 	.word	0x0000000f
        /*00d8*/ 	.word	0x00000000
        /*00dc*/ 	.short	0x0101
        /*00de*/ 	.byte	0xff
	.zero		1


	//   ....[9]....
        /*00e0*/ 	.word	0x00000e30
        /*00e4*/ 	.word	0x0000000f
        /*00e8*/ 	.word	0x00000000
        /*00ec*/ 	.short	0x0105
        /*00ee*/ 	.byte	0xff
	.zero		1


	//   ....[10]....
        /*00f0*/ 	.word	0x000012b0
        /*00f4*/ 	.word	0x00000000
        /*00f8*/ 	.word	0x00000000
        /*00fc*/ 	.short	0x0107
        /*00fe*/ 	.byte	0xff
	.zero		1


	//   ....[11]....
        /*0100*/ 	.word	0x00001440
        /*0104*/ 	.word	0x00000005
        /*0108*/ 	.word	0x00000000
        /*010c*/ 	.short	0x0101
        /*010e*/ 	.byte	0xff
	.zero		1


	//   ....[12]....
        /*0110*/ 	.word	0x00001460
        /*0114*/ 	.word	0x00000005
        /*0118*/ 	.word	0x00000000
        /*011c*/ 	.short	0x0105
        /*011e*/ 	.byte	0xff
	.zero		1


	//   ....[13]....
        /*0120*/ 	.word	0x000018e0
        /*0124*/ 	.word	0x00000005
        /*0128*/ 	.word	0x00000000
        /*012c*/ 	.short	0x0107
        /*012e*/ 	.byte	0xff
	.zero		1


	//----- nvinfo : EIATTR_NUM_MBARRIERS
	.align		4
.L_741:
        /*0130*/ 	.byte	0x03, 0x38
        /*0132*/ 	.short	0x0003


	//----- nvinfo : EIATTR_EXIT_INSTR_OFFSETS
	.align		4
        /*0134*/ 	.byte	0x04, 0x1c
        /*0136*/ 	.short	(.L_743 - .L_742)


	//   ....[0]....
.L_742:
        /*0138*/ 	.word	0x000019b0


	//   ....[1]....
        /*013c*/ 	.word	0x000019f0


	//----- nvinfo : EIATTR_CRS_STACK_SIZE
	.align		4
.L_743:
        /*0140*/ 	.byte	0x04, 0x1e
        /*0142*/ 	.short	(.L_745 - .L_744)
.L_744:
        /*0144*/ 	.word	0x00000000


	//----- nvinfo : EIATTR_CBANK_PARAM_SIZE
	.align		4
.L_745:
        /*0148*/ 	.byte	0x03, 0x19
        /*014a*/ 	.short	0x0014


	//----- nvinfo : EIATTR_PARAM_CBANK
	.align		4
        /*014c*/ 	.byte	0x04, 0x0a
        /*014e*/ 	.short	(.L_747 - .L_746)
	.align		4
.L_746:
        /*0150*/ 	.word	index@(.nv.constant0._Z22warp_specialize_sharedILi3ELi3EEvPfS0_i)
        /*0154*/ 	.short	0x0380
        /*0156*/ 	.short	0x0014


	//----- nvinfo : EIATTR_SW_WAR
	.align		4
.L_747:
        /*0158*/ 	.byte	0x04, 0x36
        /*015a*/ 	.short	(.L_749 - .L_748)
.L_748:
        /*015c*/ 	.word	0x00000008
.L_749:


//--------------------- .nv.info._Z22warp_specialize_sharedILi2ELi3EEvPfS0_i --------------------------
	.section	.nv.info._Z22warp_specialize_sharedILi2ELi3EEvPfS0_i,"",@"SHT_CUDA_INFO"
	.sectionflags	@""
	.align	4


	//----- nvinfo : EIATTR_CUDA_API_VERSION
	.align		4
        /*0000*/ 	.byte	0x04, 0x37
        /*0002*/ 	.short	(.L_751 - .L_750)
.L_750:
        /*0004*/ 	.word	0x00000082


	//----- nvinfo : EIATTR_KPARAM_INFO
	.align		4
.L_751:
        /*0008*/ 	.byte	0x04, 0x17
        /*000a*/ 	.short	(.L_753 - .L_752)
.L_752:
        /*000c*/ 	.word	0x00000000
        /*0010*/ 	.short	0x0002
        /*0012*/ 	.short	0x0010
        /*0014*/ 	.byte	0x00, 0xf0, 0x11, 0x00


	//----- nvinfo : EIATTR_KPARAM_INFO
	.align		4
.L_753:
        /*0018*/ 	.byte	0x04, 0x17
        /*001a*/ 	.short	(.L_755 - .L_754)
.L_754:
        /*001c*/ 	.word	0x00000000
        /*0020*/ 	.short	0x0001
        /*0022*/ 	.short	0x0008
        /*0024*/ 	.byte	0x00, 0xf5, 0x21, 0x00


	//----- nvinfo : EIATTR_KPARAM_INFO
	.align		4
.L_755:
        /*0028*/ 	.byte	0x04, 0x17
        /*002a*/ 	.short	(.L_757 - .L_756)
.L_756:
        /*002c*/ 	.word	0x00000000
        /*0030*/ 	.short	0x0000
        /*0032*/ 	.short	0x0000
        /*0034*/ 	.byte	0x00, 0xf5, 0x21, 0x00


	//----- nvinfo : EIATTR_SPARSE_MMA_MASK
	.align		4
.L_757:
        /*0038*/ 	.byte	0x03, 0x50
        /*003a*/ 	.short	0x0000


	//----- nvinfo : EIATTR_MAXREG_COUNT
	.align		4
        /*003c*/ 	.byte	0x03, 0x1b
        /*003e*/ 	.short	0x00ff


	//----- nvinfo : EIATTR_NUM_BARRIERS
	.align		4
        /*0040*/ 	.byte	0x02, 0x4c
        /*0042*/ 	.byte	0x01
	.zero		1


	//----- nvinfo : EIATTR_MERCURY_ISA_VERSION
	.align		4
        /*0044*/ 	.byte	0x03, 0x5f
        /*0046*/ 	.short	0x0101


	//----- nvinfo : EIATTR_VRC_CTA_INIT_COUNT
	.align		4
        /*0048*/ 	.byte	0x02, 0x4a
	.zero		1
	.zero		1


	//----- nvinfo : EIATTR_MBARRIER_INSTR_OFFSETS
	.align		4
        /*004c*/ 	.byte	0x04, 0x39
        /*004e*/ 	.short	(.L_759 - .L_758)


	//   ....[0]....
.L_758:
        /*0050*/ 	.word	0x00000110
        /*0054*/ 	.word	0x00000004
        /*0058*/ 	.word	0x00000000
        /*005c*/ 	.short	0x0100
        /*005e*/ 	.byte	0xff
	.zero		1


	//   ....[1]....
        /*0060*/ 	.word	0x00000120
        /*0064*/ 	.word	0x00000004
        /*0068*/ 	.word	0x00000020
        /*006c*/ 	.short	0x0100
        /*006e*/ 	.byte	0xff
	.zero		1


	//   ....[2]....
        /*0070*/ 	.word	0x00000290
        /*0074*/ 	.word	0x00000004
        /*0078*/ 	.word	0x00000000
        /*007c*/ 	.short	0x0107
        /*007e*/ 	.byte	0xff
	.zero		1


	//   ....[3]....
        /*0080*/ 	.word	0x000006c0
        /*0084*/ 	.word	0x00000004
        /*0088*/ 	.word	0x00000000
        /*008c*/ 	.short	0x0101
        /*008e*/ 	.byte	0xff
	.zero		1


	//   ....[4]....
        /*0090*/ 	.word	0x000006f0
        /*0094*/ 	.word	0x00000004
        /*0098*/ 	.word	0x00000000
        /*009c*/ 	.short	0x0105
        /*009e*/ 	.byte	0xff
	.zero		1


	//   ....[5]....
        /*00a0*/ 	.word	0x00000b10
        /*00a4*/ 	.word	0x00000004
        /*00a8*/ 	.word	0x00000020
        /*00ac*/ 	.short	0x0107
        /*00ae*/ 	.byte	0xff
	.zero		1


	//   ....[6]....
        /*00b0*/ 	.word	0x00000bd0
        /*00b4*/ 	.word	0x00000004
        /*00b8*/ 	.word	0x00000020
        /*00bc*/ 	.short	0x0101
        /*00be*/ 	.byte	0xff
	.zero		1


	//   ....[7]....
        /*00c0*/ 	.word	0x00000c00
        /*00c4*/ 	.word	0x00000004
        /*00c8*/ 	.word	0x00000020
        /*00cc*/ 	.short	0x0105
        /*00ce*/ 	.byte	0xff
	.zero		1


	//   ....[8]....
        /*00d0*/ 	.word	0x00001010
        /*00d4*/ 	.word	0x00000004
        /*00d8*/ 	.word	0x00000000
        /*00dc*/ 	.short	0x0107
        /*00de*/ 	.byte	0xff
	.zero		1


	//   ....[9]....
        /*00e0*/ 	.word	0x000011a0
        /*00e4*/ 	.word	0x00000007
        /*00e8*/ 	.word	0x00000000
        /*00ec*/ 	.short	0x0101
        /*00ee*/ 	.byte	0xff
	.zero		1


	//   ....[10]....
        /*00f0*/ 	.word	0x000011c0
        /*00f4*/ 	.word	0x00000007
        /*00f8*/ 	.word	0x00000000
        /*00fc*/ 	.short	0x0105
        /*00fe*/ 	.byte	0xff
	.zero		1


	//   ....[11]....
        /*0100*/ 	.word	0x00001670
        /*0104*/ 	.word	0x00000005
        /*0108*/ 	.word	0x00000000
        /*010c*/ 	.short	0x0107
        /*010e*/ 	.byte	0xff
	.zero		1


	//----- nvinfo : EIATTR_NUM_MBARRIERS
	.align		4
.L_759:
        /*0110*/ 	.byte	0x03, 0x38
        /*0112*/ 	.short	0x0002


	//----- nvinfo : EIATTR_EXIT_INSTR_OFFSETS
	.align		4
        /*0114*/ 	.byte	0x04, 0x1c
        /*0116*/ 	.short	(.L_761 - .L_760)


	//   ....[0]....
.L_760:
        /*0118*/ 	.word	0x00001740


	//   ....[1]....
        /*011c*/ 	.word	0x00001780


	//----- nvinfo : EIATTR_CRS_STACK_SIZE
	.align		4
.L_761:
        /*0120*/ 	.byte	0x04, 0x1e
        /*0122*/ 	.short	(.L_763 - .L_762)
.L_762:
        /*0124*/ 	.word	0x00000000


	//----- nvinfo : EIATTR_CBANK_PARAM_SIZE
	.align		4
.L_763:
        /*0128*/ 	.byte	0x03, 0x19
        /*012a*/ 	.short	0x0014


	//----- nvinfo : EIATTR_PARAM_CBANK
	.align		4
        /*012c*/ 	.byte	0x04, 0x0a
        /*012e*/ 	.short	(.L_765 - .L_764)
	.align		4
.L_764:
        /*0130*/ 	.word	index@(.nv.constant0._Z22warp_specialize_sharedILi2ELi3EEvPfS0_i)
        /*0134*/ 	.short	0x0380
        /*0136*/ 	.short	0x0014


	//----- nvinfo : EIATTR_SW_WAR
	.align		4
.L_765:
        /*0138*/ 	.byte	0x04, 0x36
        /*013a*/ 	.short	(.L_767 - .L_766)
.L_766:
        /*013c*/ 	.word	0x00000008
.L_767:


//--------------------- .nv.info._Z19warp_specialize_regILi3EEvPfS0_i --------------------------
	.section	.nv.info._Z19warp_specialize_regILi3EEvPfS0_i,"",@"SHT_CUDA_INFO"
	.sectionflags	@""
	.align	4


	//----- nvinfo : EIATTR_CUDA_API_VERSION
	.align		4
        /*0000*/ 	.byte	0x04, 0x37
        /*0002*/ 	.short	(.L_769 - .L_768)
.L_768:
        /*0004*/ 	.word	0x00000082


	//----- nvinfo : EIATTR_KPARAM_INFO
	.align		4
.L_769:
        /*0008*/ 	.byte	0x04, 0x17
        /*000a*/ 	.short	(.L_771 - .L_770)
.L_770:
        /*000c*/ 	.word	0x00000000
        /*0010*/ 	.short	0x0002
        /*0012*/ 	.short	0x0010
        /*0014*/ 	.byte	0x00, 0xf0, 0x11, 0x00


	//----- nvinfo : EIATTR_KPARAM_INFO
	.align		4
.L_771:
        /*0018*/ 	.byte	0x04, 0x17
        /*001a*/ 	.short	(.L_773 - .L_772)
.L_772:
        /*001c*/ 	.word	0x00000000
        /*0020*/ 	.short	0x0001
        /*0022*/ 	.short	0x0008
        /*0024*/ 	.byte	0x00, 0xf5, 0x21, 0x00


	//----- nvinfo : EIATTR_KPARAM_INFO
	.align		4
.L_773:
        /*0028*/ 	.byte	0x04, 0x17
        /*002a*/ 	.short	(.L_775 - .L_774)
.L_774:
        /*002c*/ 	.word	0x00000000
        /*0030*/ 	.short	0x0000
        /*0032*/ 	.short	0x0000
        /*0034*/ 	.byte	0x00, 0xf5, 0x21, 0x00


	//----- nvinfo : EIATTR_SPARSE_MMA_MASK
	.align		4
.L_775:
        /*0038*/ 	.byte	0x03, 0x50
        /*003a*/ 	.short	0x0000


	//----- nvinfo : EIATTR_MAXREG_COUNT
	.align		4
        /*003c*/ 	.byte	0x03, 0x1b
        /*003e*/ 	.short	0x00ff


	//----- nvinfo : EIATTR_MERCURY_ISA_VERSION
	.align		4
        /*0040*/ 	.byte	0x03, 0x5f
        /*0042*/ 	.short	0x0101


	//----- nvinfo : EIATTR_COOP_GROUP_MASK_REGIDS
	.align		4
        /*0044*/ 	.byte	0x04, 0x29
        /*0046*/ 	.short	(.L_777 - .L_776)


	//   ....[0]....
.L_776:
        /*0048*/ 	.word	0xffffffff


	//   ....[1]....
        /*004c*/ 	.word	0xffffffff


	//   ....[2]....
        /*0050*/ 	.word	0xffffffff


	//   ....[3]....
        /*0054*/ 	.word	0xffffffff


	//   ....[4]....
        /*0058*/ 	.word	0xffffffff


	//   ....[5]....
        /*005c*/ 	.word	0x05000000


	//   ....[6]....
        /*0060*/ 	.word	0x05000000


	//   ....[7]....
        /*0064*/ 	.word	0x05000000


	//   ....[8]....
        /*0068*/ 	.word	0x05000000


	//   ....[9]....
        /*006c*/ 	.word	0x05000000


	//----- nvinfo : EIATTR_COOP_GROUP_INSTR_OFFSETS
	.align		4
.L_777:
        /*0070*/ 	.byte	0x04, 0x28
        /*0072*/ 	.short	(.L_779 - .L_778)


	//   ....[0]....
.L_778:
        /*0074*/ 	.word	0x000006f0


	//   ....[1]....
        /*0078*/ 	.word	0x00000b30


	//   ....[2]....
        /*007c*/ 	.word	0x00000eb0


	//   ....[3]....
        /*0080*/ 	.word	0x00001260


	//   ....[4]....
        /*0084*/ 	.word	0x00001710


	//   ....[5]....
        /*0088*/ 	.word	0x00001ae0


	//   ....[6]....
        /*008c*/ 	.word	0x00001b50


	//   ....[7]....
        /*0090*/ 	.word	0x00001bc0


	//   ....[8]....
        /*0094*/ 	.word	0x00001c30


	//   ....[9]....
        /*0098*/ 	.word	0x00001ca0


	//----- nvinfo : EIATTR_VRC_CTA_INIT_COUNT
	.align		4
.L_779:
        /*009c*/ 	.byte	0x02, 0x4a
	.zero		1
	.zero		1


	//----- nvinfo : EIATTR_EXIT_INSTR_OFFSETS
	.align		4
        /*00a0*/ 	.byte	0x04, 0x1c
        /*00a2*/ 	.short	(.L_781 - .L_780)


	//   ....[0]....
.L_780:
        /*00a4*/ 	.word	0x00001a60


	//   ....[1]....
        /*00a8*/ 	.word	0x00001aa0


	//----- nvinfo : EIATTR_CRS_STACK_SIZE
	.align		4
.L_781:
        /*00ac*/ 	.byte	0x04, 0x1e
        /*00ae*/ 	.short	(.L_783 - .L_782)
.L_782:
        /*00b0*/ 	.word	0x00000000


	//----- nvinfo : EIATTR_CBANK_PARAM_SIZE
	.align		4
.L_783:
        /*00b4*/ 	.byte	0x03, 0x19
        /*00b6*/ 	.short	0x0014


	//----- nvinfo : EIATTR_PARAM_CBANK
	.align		4
        /*00b8*/ 	.byte	0x04, 0x0a
        /*00ba*/ 	.short	(.L_785 - .L_784)
	.align		4
.L_784:
        /*00bc*/ 	.word	index@(.nv.constant0._Z19warp_specialize_regILi3EEvPfS0_i)
        /*00c0*/ 	.short	0x0380
        /*00c2*/ 	.short	0x0014


	//----- nvinfo : EIATTR_SW_WAR
	.align		4
.L_785:
        /*00c4*/ 	.byte	0x04, 0x36
        /*00c6*/ 	.short	(.L_787 - .L_786)
.L_786:
        /*00c8*/ 	.word	0x00000008
.L_787:


//--------------------- .nv.info._Z15shared_pipelineILi4ELi3EEvPfS0_i --------------------------
	.section	.nv.info._Z15shared_pipelineILi4ELi3EEvPfS0_i,"",@"SHT_CUDA_INFO"
	.sectionflags	@""
	.align	4


	//----- nvinfo : EIATTR_CUDA_API_VERSION
	.align		4
        /*0000*/ 	.byte	0x04, 0x37
        /*0002*/ 	.short	(.L_789 - .L_788)
.L_788:
        /*0004*/ 	.word	0x00000082


	//----- nvinfo : EIATTR_KPARAM_INFO
	.align		4
.L_789:
        /*0008*/ 	.byte	0x04, 0x17
        /*000a*/ 	.short	(.L_791 - .L_790)
.L_790:
        /*000c*/ 	.word	0x00000000
        /*0010*/ 	.short	0x0002
        /*0012*/ 	.short	0x0010
        /*0014*/ 	.byte	0x00, 0xf0, 0x11, 0x00


	//----- nvinfo : EIATTR_KPARAM_INFO
	.align		4
.L_791:
        /*0018*/ 	.byte	0x04, 0x17
        /*001a*/ 	.short	(.L_793 - .L_792)
.L_792:
        /*001c*/ 	.word	0x00000000
        /*0020*/ 	.short	0x0001
        /*0022*/ 	.short	0x0008
        /*0024*/ 	.byte	0x00, 0xf5, 0x21, 0x00


	//----- nvinfo : EIATTR_KPARAM_INFO
	.align		4
.L_793:
        /*0028*/ 	.byte	0x04, 0x17
        /*002a*/ 	.short	(.L_795 - .L_794)
.L_794:
        /*002c*/ 	.word	0x00000000
        /*0030*/ 	.short	0x0000
        /*0032*/ 	.short	0x0000
        /*0034*/ 	.byte	0x00, 0xf5, 0x21, 0x00


	//----- nvinfo : EIATTR_SPARSE_MMA_MASK
	.align		4
.L_795:
        /*0038*/ 	.byte	0x03, 0x50
        /*003a*/ 	.short	0x0000


	//----- nvinfo : EIATTR_MAXREG_COUNT
	.align		4
        /*003c*/ 	.byte	0x03, 0x1b
        /*003e*/ 	.short	0x00ff


	//----- nvinfo : EIATTR_MERCURY_ISA_VERSION
	.align		4
        /*0040*/ 	.byte	0x03, 0x5f
        /*0042*/ 	.short	0x0101


	//----- nvinfo : EIATTR_VRC_CTA_INIT_COUNT
	.align		4
        /*0044*/ 	.byte	0x02, 0x4a
	.zero		1
	.zero		1


	//----- nvinfo : EIATTR_EXIT_INSTR_OFFSETS
	.align		4
        /*0048*/ 	.byte	0x04, 0x1c
        /*004a*/ 	.short	(.L_797 - .L_796)


	//   ....[0]....
.L_796:
        /*004c*/ 	.word	0x000011d0


	//   ....[1]....
        /*0050*/ 	.word	0x00001210


	//----- nvinfo : EIATTR_CRS_STACK_SIZE
	.align		4
.L_797:
        /*0054*/ 	.byte	0x04, 0x1e
        /*0056*/ 	.short	(.L_799 - .L_798)
.L_798:
        /*0058*/ 	.word	0x00000000


	//----- nvinfo : EIATTR_CBANK_PARAM_SIZE
	.align		4
.L_799:
        /*005c*/ 	.byte	0x03, 0x19
        /*005e*/ 	.short	0x0014


	//----- nvinfo : EIATTR_PARAM_CBANK
	.align		4
        /*0060*/ 	.byte	0x04, 0x0a
        /*0062*/ 	.short	(.L_801 - .L_800)
	.align		4
.L_800:
        /*0064*/ 	.word	index@(.nv.constant0._Z15shared_pipelineILi4ELi3EEvPfS0_i)
        /*0068*/ 	.short	0x0380
        /*006a*/ 	.short	0x0014


	//----- nvinfo : EIATTR_SW_WAR
	.align		4
.L_801:
        /*006c*/ 	.byte	0x04, 0x36
        /*006e*/ 	.short	(.L_803 - .L_802)
.L_802:
        /*0070*/ 	.word	0x00000008
.L_803:


//--------------------- .nv.info._Z15shared_pipelineILi3ELi3EEvPfS0_i --------------------------
	.section	.nv.info._Z15shared_pipelineILi3ELi3EEvPfS0_i,"",@"SHT_CUDA_INFO"
	.sectionflags	@""
	.align	4


	//----- nvinfo : EIATTR_CUDA_API_VERSION
	.align		4
        /*0000*/ 	.byte	0x04, 0x37
        /*0002*/ 	.short	(.L_805 - .L_804)
.L_804:
        /*0004*/ 	.word	0x00000082


	//----- nvinfo : EIATTR_KPARAM_INFO
	.align		4
.L_805:
        /*0008*/ 	.byte	0x04, 0x17
        /*000a*/ 	.short	(.L_807 - .L_806)
.L_806:
        /*000c*/ 	.word	0x00000000
        /*0010*/ 	.short	0x0002
        /*0012*/ 	.short	0x0010
        /*0014*/ 	.byte	0x00, 0xf0, 0x11, 0x00


	//----- nvinfo : EIATTR_KPARAM_INFO
	.align		4
.L_807:
        /*0018*/ 	.byte	0x04, 0x17
        /*001a*/ 	.short	(.L_809 - .L_808)
.L_808:
        /*001c*/ 	.word	0x00000000
        /*0020*/ 	.short	0x0001
        /*0022*/ 	.short	0x0008
        /*0024*/ 	.byte	0x00, 0xf5, 0x21, 0x00


	//----- nvinfo : EIATTR_KPARAM_INFO
	.align		4
.L_809:
        /*0028*/ 	.byte	0x04, 0x17
        /*002a*/ 	.short	(.L_811 - .L_810)
.L_810:
        /*002c*/ 	.word	0x00000000
        /*0030*/ 	.short	0x0000
        /*0032*/ 	.short	0x0000
        /*0034*/ 	.byte	0x00, 0xf5, 0x21, 0x00


	//----- nvinfo : EIATTR_SPARSE_MMA_MASK
	.align		4
.L_811:
        /*0038*/ 	.byte	0x03, 0x50
        /*003a*/ 	.short	0x0000


	//----- nvinfo : EIATTR_MAXREG_COUNT
	.align		4
        /*003c*/ 	.byte	0x03, 0x1b
        /*003e*/ 	.short	0x00ff


	//----- nvinfo : EIATTR_MERCURY_ISA_VERSION
	.align		4
        /*0040*/ 	.byte	0x03, 0x5f
        /*0042*/ 	.short	0x0101


	//----- nvinfo : EIATTR_VRC_CTA_INIT_COUNT
	.align		4
        /*0044*/ 	.byte	0x02, 0x4a
	.zero		1
	.zero		1


	//----- nvinfo : EIATTR_EXIT_INSTR_OFFSETS
	.align		4
        /*0048*/ 	.byte	0x04, 0x1c
        /*004a*/ 	.short	(.L_813 - .L_812)


	//   ....[0]....
.L_812:
        /*004c*/ 	.word	0x00001430


	//   ....[1]....
        /*0050*/ 	.word	0x00001470


	//----- nvinfo : EIATTR_CRS_STACK_SIZE
	.align		4
.L_813:
        /*0054*/ 	.byte	0x04, 0x1e
        /*0056*/ 	.short	(.L_815 - .L_814)
.L_814:
        /*0058*/ 	.word	0x00000000


	//----- nvinfo : EIATTR_CBANK_PARAM_SIZE
	.align		4
.L_815:
        /*005c*/ 	.byte	0x03, 0x19
        /*005e*/ 	.short	0x0014


	//----- nvinfo : EIATTR_PARAM_CBANK
	.align		4
        /*0060*/ 	.byte	0x04, 0x0a
        /*0062*/ 	.short	(.L_817 - .L_816)
	.align		4
.L_816:
        /*0064*/ 	.word	index@(.nv.constant0._Z15shared_pipelineILi3ELi3EEvPfS0_i)
        /*0068*/ 	.short	0x0380
        /*006a*/ 	.short	0x0014


	//----- nvinfo : EIATTR_SW_WAR
	.align		4
.L_817:
        /*006c*/ 	.byte	0x04, 0x36
        /*006e*/ 	.short	(.L_819 - .L_818)
.L_818:
        /*0070*/ 	.word	0x00000008
.L_819:


//--------------------- .nv.info._Z15shared_pipelineILi2ELi3EEvPfS0_i --------------------------
	.section	.nv.info._Z15shared_pipelineILi2ELi3EEvPfS0_i,"",@"SHT_CUDA_INFO"
	.sectionflags	@""
	.align	4


	//----- nvinfo : EIATTR_CUDA_API_VERSION
	.align		4
        /*0000*/ 	.byte	0x04, 0x37
        /*0002*/ 	.short	(.L_821 - .L_820)
.L_820:
        /*0004*/ 	.word	0x00000082


	//----- nvinfo : EIATTR_KPARAM_INFO
	.align		4
.L_821:
        /*0008*/ 	.byte	0x04, 0x17
        /*000a*/ 	.short	(.L_823 - .L_822)
.L_822:
        /*000c*/ 	.word	0x00000000
        /*0010*/ 	.short	0x0002
        /*0012*/ 	.short	0x0010
        /*0014*/ 	.byte	0x00, 0xf0, 0x11, 0x00


	//----- nvinfo : EIATTR_KPARAM_INFO
	.align		4
.L_823:
        /*0018*/ 	.byte	0x04, 0x17
        /*001a*/ 	.short	(.L_825 - .L_824)
.L_824:
        /*001c*/ 	.word	0x00000000
        /*0020*/ 	.short	0x0001
        /*0022*/ 	.short	0x0008
        /*0024*/ 	.byte	0x00, 0xf5, 0x21, 0x00


	//----- nvinfo : EIATTR_KPARAM_INFO
	.align		4
.L_825:
        /*0028*/ 	.byte	0x04, 0x17
        /*002a*/ 	.short	(.L_827 - .L_826)
.L_826:
        /*002c*/ 	.word	0x00000000
        /*0030*/ 	.short	0x0000
        /*0032*/ 	.short	0x0000
        /*0034*/ 	.byte	0x00, 0xf5, 0x21, 0x00


	//----- nvinfo : EIATTR_SPARSE_MMA_MASK
	.align		4
.L_827:
        /*0038*/ 	.byte	0x03, 0x50
        /*003a*/ 	.short	0x0000


	//----- nvinfo : EIATTR_MAXREG_COUNT
	.align		4
        /*003c*/ 	.byte	0x03, 0x1b
        /*003e*/ 	.short	0x00ff


	//----- nvinfo : EIATTR_MERCURY_ISA_VERSION
	.align		4
        /*0040*/ 	.byte	0x03, 0x5f
        /*0042*/ 	.short	0x0101


	//----- nvinfo : EIATTR_VRC_CTA_INIT_COUNT
	.align		4
        /*0044*/ 	.byte	0x02, 0x4a
	.zero		1
	.zero		1


	//----- nvinfo : EIATTR_EXIT_INSTR_OFFSETS
	.align		4
        /*0048*/ 	.byte	0x04, 0x1c
        /*004a*/ 	.short	(.L_829 - .L_828)


	//   ....[0]....
.L_828:
        /*004c*/ 	.word	0x00001090


	//   ....[1]....
        /*0050*/ 	.word	0x000010d0


	//----- nvinfo : EIATTR_CRS_STACK_SIZE
	.align		4
.L_829:
        /*0054*/ 	.byte	0x04, 0x1e
        /*0056*/ 	.short	(.L_831 - .L_830)
.L_830:
        /*0058*/ 	.word	0x00000000


	//----- nvinfo : EIATTR_CBANK_PARAM_SIZE
	.align		4
.L_831:
        /*005c*/ 	.byte	0x03, 0x19
        /*005e*/ 	.short	0x0014


	//----- nvinfo : EIATTR_PARAM_CBANK
	.align		4
        /*0060*/ 	.byte	0x04, 0x0a
        /*0062*/ 	.short	(.L_833 - .L_832)
	.align		4
.L_832:
        /*0064*/ 	.word	index@(.nv.constant0._Z15shared_pipelineILi2ELi3EEvPfS0_i)
        /*0068*/ 	.short	0x0380
        /*006a*/ 	.short	0x0014


	//----- nvinfo : EIATTR_SW_WAR
	.align		4
.L_833:
        /*006c*/ 	.byte	0x04, 0x36
        /*006e*/ 	.short	(.L_835 - .L_834)
.L_834:
        /*0070*/ 	.word	0x00000008
.L_835:


//--------------------- .nv.info._Z12reg_pipelineILi4ELi3EEvPfS0_i --------------------------
	.section	.nv.info._Z12reg_pipelineILi4ELi3EEvPfS0_i,"",@"SHT_CUDA_INFO"
	.sectionflags	@""
	.align	4


	//----- nvinfo : EIATTR_CUDA_API_VERSION
	.align		4
        /*0000*/ 	.byte	0x04, 0x37
        /*0002*/ 	.short	(.L_837 - .L_836)
.L_836:
        /*0004*/ 	.word	0x00000082


	//----- nvinfo : EIATTR_KPARAM_INFO
	.align		4
.L_837:
        /*0008*/ 	.byte	0x04, 0x17
        /*000a*/ 	.short	(.L_839 - .L_838)
.L_838:
        /*000c*/ 	.word	0x00000000
        /*0010*/ 	.short	0x0002
        /*0012*/ 	.short	0x0010
        /*0014*/ 	.byte	0x00, 0xf0, 0x11, 0x00


	//----- nvinfo : EIATTR_KPARAM_INFO
	.align		4
.L_839:
        /*0018*/ 	.byte	0x04, 0x17
        /*001a*/ 	.short	(.L_841 - .L_840)
.L_840:
        /*001c*/ 	.word	0x00000000
        /*0020*/ 	.short	0x0001
        /*0022*/ 	.short	0x0008
        /*0024*/ 	.byte	0x00, 0xf5, 0x21, 0x00


	//----- nvinfo : EIATTR_KPARAM_INFO
	.align		4
.L_841:
        /*0028*/ 	.byte	0x04, 0x17
        /*002a*/ 	.short	(.L_843 - .L_842)
.L_842:
        /*002c*/ 	.word	0x00000000
        /*0030*/ 	.short	0x0000
        /*0032*/ 	.short	0x0000
        /*0034*/ 	.byte	0x00, 0xf5, 0x21, 0x00


	//----- nvinfo : EIATTR_SPARSE_MMA_MASK
	.align		4
.L_843:
        /*0038*/ 	.byte	0x03, 0x50
        /*003a*/ 	.short	0x0000


	//----- nvinfo : EIATTR_MAXREG_COUNT
	.align		4
        /*003c*/ 	.byte	0x03, 0x1b
        /*003e*/ 	.short	0x00ff


	//----- nvinfo : EIATTR_MERCURY_ISA_VERSION
	.align		4
        /*0040*/ 	.byte	0x03, 0x5f
        /*0042*/ 	.short	0x0101


	//----- nvinfo : EIATTR_VRC_CTA_INIT_COUNT
	.align		4
        /*0044*/ 	.byte	0x02, 0x4a
	.zero		1
	.zero		1


	//----- nvinfo : EIATTR_EXIT_INSTR_OFFSETS
	.align		4
        /*0048*/ 	.byte	0x04, 0x1c
        /*004a*/ 	.short	(.L_845 - .L_844)


	//   ....[0]....
.L_844:
        /*004c*/ 	.word	0x00001310


	//   ....[1]....
        /*0050*/ 	.word	0x00001350


	//----- nvinfo : EIATTR_CRS_STACK_SIZE
	.align		4
.L_845:
        /*0054*/ 	.byte	0x04, 0x1e
        /*0056*/ 	.short	(.L_847 - .L_846)
.L_846:
        /*0058*/ 	.word	0x00000000


	//----- nvinfo : EIATTR_CBANK_PARAM_SIZE
	.align		4
.L_847:
        /*005c*/ 	.byte	0x03, 0x19
        /*005e*/ 	.short	0x0014


	//----- nvinfo : EIATTR_PARAM_CBANK
	.align		4
        /*0060*/ 	.byte	0x04, 0x0a
        /*0062*/ 	.short	(.L_849 - .L_848)
	.align		4
.L_848:
        /*0064*/ 	.word	index@(.nv.constant0._Z12reg_pipelineILi4ELi3EEvPfS0_i)
        /*0068*/ 	.short	0x0380
        /*006a*/ 	.short	0x0014


	//----- nvinfo : EIATTR_SW_WAR
	.align		4
.L_849:
        /*006c*/ 	.byte	0x04, 0x36
        /*006e*/ 	.short	(.L_851 - .L_850)
.L_850:
        /*0070*/ 	.word	0x00000008
.L_851:


//--------------------- .nv.info._Z12reg_pipelineILi3ELi3EEvPfS0_i --------------------------
	.section	.nv.info._Z12reg_pipelineILi3ELi3EEvPfS0_i,"",@"SHT_CUDA_INFO"
	.sectionflags	@""
	.align	4


	//----- nvinfo : EIATTR_CUDA_API_VERSION
	.align		4
        /*0000*/ 	.byte	0x04, 0x37
        /*0002*/ 	.short	(.L_853 - .L_852)
.L_852:
        /*0004*/ 	.word	0x00000082


	//----- nvinfo : EIATTR_KPARAM_INFO
	.align		4
.L_853:
        /*0008*/ 	.byte	0x04, 0x17
        /*000a*/ 	.short	(.L_855 - .L_854)
.L_854:
        /*000c*/ 	.word	0x00000000
        /*0010*/ 	.short	0x0002
        /*0012*/ 	.short	0x0010
        /*0014*/ 	.byte	0x00, 0xf0, 0x11, 0x00


	//----- nvinfo : EIATTR_KPARAM_INFO
	.align		4
.L_855:
        /*0018*/ 	.byte	0x04, 0x17
        /*001a*/ 	.short	(.L_857 - .L_856)
.L_856:
        /*001c*/ 	.word	0x00000000
        /*0020*/ 	.short	0x0001
        /*0022*/ 	.short	0x0008
        /*0024*/ 	.byte	0x00, 0xf5, 0x21, 0x00


	//----- nvinfo : EIATTR_KPARAM_INFO
	.align		4
.L_857:
        /*0028*/ 	.byte	0x04, 0x17
        /*002a*/ 	.short	(.L_859 - .L_858)
.L_858:
        /*002c*/ 	.word	0x00000000
        /*0030*/ 	.short	0x0000
        /*0032*/ 	.short	0x0000
        /*0034*/ 	.byte	0x00, 0xf5, 0x21, 0x00


	//----- nvinfo : EIATTR_SPARSE_MMA_MASK
	.align		4
.L_859:
        /*0038*/ 	.byte	0x03, 0x50
        /*003a*/ 	.short	0x0000


	//----- nvinfo : EIATTR_MAXREG_COUNT
	.align		4
        /*003c*/ 	.byte	0x03, 0x1b
        /*003e*/ 	.short	0x00ff


	//----- nvinfo : EIATTR_MERCURY_ISA_VERSION
	.align		4
        /*0040*/ 	.byte	0x03, 0x5f
        /*0042*/ 	.short	0x0101


	//----- nvinfo : EIATTR_VRC_CTA_INIT_COUNT
	.align		4
        /*0044*/ 	.byte	0x02, 0x4a
	.zero		1
	.zero		1


	//----- nvinfo : EIATTR_EXIT_INSTR_OFFSETS
	.align		4
        /*0048*/ 	.byte	0x04, 0x1c
        /*004a*/ 	.short	(.L_861 - .L_860)


	//   ....[0]....
.L_860:
        /*004c*/ 	.word	0x000015f0


	//   ....[1]....
        /*0050*/ 	.word	0x00001630


	//----- nvinfo : EIATTR_CRS_STACK_SIZE
	.align		4
.L_861:
        /*0054*/ 	.byte	0x04, 0x1e
        /*0056*/ 	.short	(.L_863 - .L_862)
.L_862:
        /*0058*/ 	.word	0x00000000


	//----- nvinfo : EIATTR_CBANK_PARAM_SIZE
	.align		4
.L_863:
        /*005c*/ 	.byte	0x03, 0x19
        /*005e*/ 	.short	0x0014


	//----- nvinfo : EIATTR_PARAM_CBANK
	.align		4
        /*0060*/ 	.byte	0x04, 0x0a
        /*0062*/ 	.short	(.L_865 - .L_864)
	.align		4
.L_864:
        /*0064*/ 	.word	index@(.nv.constant0._Z12reg_pipelineILi3ELi3EEvPfS0_i)
        /*0068*/ 	.short	0x0380
        /*006a*/ 	.short	0x0014


	//----- nvinfo : EIATTR_SW_WAR
	.align		4
.L_865:
        /*006c*/ 	.byte	0x04, 0x36
        /*006e*/ 	.short	(.L_867 - .L_866)
.L_866:
        /*0070*/ 	.word	0x00000008
.L_867:


//--------------------- .nv.info._Z12reg_pipelineILi2ELi3EEvPfS0_i --------------------------
	.section	.nv.info._Z12reg_pipelineILi2ELi3EEvPfS0_i,"",@"SHT_CUDA_INFO"
	.sectionflags	@""
	.align	4


	//----- nvinfo : EIATTR_CUDA_API_VERSION
	.align		4
        /*0000*/ 	.byte	0x04, 0x37
        /*0002*/ 	.short	(.L_869 - .L_868)
.L_868:
        /*0004*/ 	.word	0x00000082


	//----- nvinfo : EIATTR_KPARAM_INFO
	.align		4
.L_869:
        /*0008*/ 	.byte	0x04, 0x17
        /*000a*/ 	.short	(.L_871 - .L_870)
.L_870:
        /*000c*/ 	.word	0x00000000
        /*0010*/ 	.short	0x0002
        /*0012*/ 	.short	0x0010
        /*0014*/ 	.byte	0x00, 0xf0, 0x11, 0x00


	//----- nvinfo : EIATTR_KPARAM_INFO
	.align		4
.L_871:
        /*0018*/ 	.byte	0x04, 0x17
        /*001a*/ 	.short	(.L_873 - .L_872)
.L_872:
        /*001c*/ 	.word	0x00000000
        /*0020*/ 	.short	0x0001
        /*0022*/ 	.short	0x0008
        /*0024*/ 	.byte	0x00, 0xf5, 0x21, 0x00


	//----- nvinfo : EIATTR_KPARAM_INFO
	.align		4
.L_873:
        /*0028*/ 	.byte	0x04, 0x17
        /*002a*/ 	.short	(.L_875 - .L_874)
.L_874:
        /*002c*/ 	.word	0x00000000
        /*0030*/ 	.short	0x0000
        /*0032*/ 	.short	0x0000
        /*0034*/ 	.byte	0x00, 0xf5, 0x21, 0x00


	//----- nvinfo : EIATTR_SPARSE_MMA_MASK
	.align		4
.L_875:
        /*0038*/ 	.byte	0x03, 0x50
        /*003a*/ 	.short	0x0000


	//----- nvinfo : EIATTR_MAXREG_COUNT
	.align		4
        /*003c*/ 	.byte	0x03, 0x1b
        /*003e*/ 	.short	0x00ff


	//----- nvinfo : EIATTR_MERCURY_ISA_VERSION
	.align		4
        /*0040*/ 	.byte	0x03, 0x5f
        /*0042*/ 	.short	0x0101


	//----- nvinfo : EIATTR_VRC_CTA_INIT_COUNT
	.align		4
        /*0044*/ 	.byte	0x02, 0x4a
	.zero		1
	.zero		1


	//----- nvinfo : EIATTR_EXIT_INSTR_OFFSETS
	.align		4
        /*0048*/ 	.byte	0x04, 0x1c
        /*004a*/ 	.short	(.L_877 - .L_876)


	//   ....[0]....
.L_876:
        /*004c*/ 	.word	0x00000eb0


	//   ....[1]....
        /*0050*/ 	.word	0x00000ef0


	//----- nvinfo : EIATTR_CRS_STACK_SIZE
	.align		4
.L_877:
        /*0054*/ 	.byte	0x04, 0x1e
        /*0056*/ 	.short	(.L_879 - .L_878)
.L_878:
        /*0058*/ 	.word	0x00000000


	//----- nvinfo : EIATTR_CBANK_PARAM_SIZE
	.align		4
.L_879:
        /*005c*/ 	.byte	0x03, 0x19
        /*005e*/ 	.short	0x0014


	//----- nvinfo : EIATTR_PARAM_CBANK
	.align		4
        /*0060*/ 	.byte	0x04, 0x0a
        /*0062*/ 	.short	(.L_881 - .L_880)
	.align		4
.L_880:
        /*0064*/ 	.word	index@(.nv.constant0._Z12reg_pipelineILi2ELi3EEvPfS0_i)
        /*0068*/ 	.short	0x0380
        /*006a*/ 	.short	0x0014


	//----- nvinfo : EIATTR_SW_WAR
	.align		4
.L_881:
        /*006c*/ 	.byte	0x04, 0x36
        /*006e*/ 	.short	(.L_883 - .L_882)
.L_882:
        /*0070*/ 	.word	0x00000008
.L_883:


//--------------------- .nv.info._Z8baselineILi3EEvPfS0_i --------------------------
	.section	.nv.info._Z8baselineILi3EEvPfS0_i,"",@"SHT_CUDA_INFO"
	.sectionflags	@""
	.align	4


	//----- nvinfo : EIATTR_CUDA_API_VERSION
	.align		4
        /*0000*/ 	.byte	0x04, 0x37
        /*0002*/ 	.short	(.L_885 - .L_884)
.L_884:
        /*0004*/ 	.word	0x00000082


	//----- nvinfo : EIATTR_KPARAM_INFO
	.align		4
.L_885:
        /*0008*/ 	.byte	0x04, 0x17
        /*000a*/ 	.short	(.L_887 - .L_886)
.L_886:
        /*000c*/ 	.word	0x00000000
        /*0010*/ 	.short	0x0002
        /*0012*/ 	.short	0x0010
        /*0014*/ 	.byte	0x00, 0xf0, 0x11, 0x00


	//----- nvinfo : EIATTR_KPARAM_INFO
	.align		4
.L_887:
        /*0018*/ 	.byte	0x04, 0x17
        /*001a*/ 	.short	(.L_889 - .L_888)
.L_888:
        /*001c*/ 	.word	0x00000000
        /*0020*/ 	.short	0x0001
        /*0022*/ 	.short	0x0008
        /*0024*/ 	.byte	0x00, 0xf5, 0x21, 0x00


	//----- nvinfo : EIATTR_KPARAM_INFO
	.align		4
.L_889:
        /*0028*/ 	.byte	0x04, 0x17
        /*002a*/ 	.short	(.L_891 - .L_890)
.L_890:
        /*002c*/ 	.word	0x00000000
        /*0030*/ 	.short	0x0000
        /*0032*/ 	.short	0x0000
        /*0034*/ 	.byte	0x00, 0xf5, 0x21, 0x00


	//----- nvinfo : EIATTR_SPARSE_MMA_MASK
	.align		4
.L_891:
        /*0038*/ 	.byte	0x03, 0x50
        /*003a*/ 	.short	0x0000


	//----- nvinfo : EIATTR_MAXREG_COUNT
	.align		4
        /*003c*/ 	.byte	0x03, 0x1b
        /*003e*/ 	.short	0x00ff


	//----- nvinfo : EIATTR_MERCURY_ISA_VERSION
	.align		4
        /*0040*/ 	.byte	0x03, 0x5f
        /*0042*/ 	.short	0x0101


	//----- nvinfo : EIATTR_VRC_CTA_INIT_COUNT
	.align		4
        /*0044*/ 	.byte	0x02, 0x4a
	.zero		1
	.zero		1


	//----- nvinfo : EIATTR_EXIT_INSTR_OFFSETS
	.align		4
        /*0048*/ 	.byte	0x04, 0x1c
        /*004a*/ 	.short	(.L_893 - .L_892)


	//   ....[0]....
.L_892:
        /*004c*/ 	.word	0x00000400


	//   ....[1]....
        /*0050*/ 	.word	0x00000440


	//----- nvinfo : EIATTR_CRS_STACK_SIZE
	.align		4
.L_893:
        /*0054*/ 	.byte	0x04, 0x1e
        /*0056*/ 	.short	(.L_895 - .L_894)
.L_894:
        /*0058*/ 	.word	0x00000000


	//----- nvinfo : EIATTR_CBANK_PARAM_SIZE
	.align		4
.L_895:
        /*005c*/ 	.byte	0x03, 0x19
        /*005e*/ 	.short	0x0014


	//----- nvinfo : EIATTR_PARAM_CBANK
	.align		4
        /*0060*/ 	.byte	0x04, 0x0a
        /*0062*/ 	.short	(.L_897 - .L_896)
	.align		4
.L_896:
        /*0064*/ 	.word	index@(.nv.constant0._Z8baselineILi3EEvPfS0_i)
        /*0068*/ 	.short	0x0380
        /*006a*/ 	.short	0x0014


	//----- nvinfo : EIATTR_SW_WAR
	.align		4
.L_897:
        /*006c*/ 	.byte	0x04, 0x36
        /*006e*/ 	.short	(.L_899 - .L_898)
.L_898:
        /*0070*/ 	.word	0x00000008
.L_899:


//--------------------- .nv.info._Z25warp_specialize_shared_v2ILi4ELi2EEvPfS0_i --------------------------
	.section	.nv.info._Z25warp_specialize_shared_v2ILi4ELi2EEvPfS0_i,"",@"SHT_CUDA_INFO"
	.sectionflags	@""
	.align	4


	//----- nvinfo : EIATTR_CUDA_API_VERSION
	.align		4
        /*0000*/ 	.byte	0x04, 0x37
        /*0002*/ 	.short	(.L_901 - .L_900)
.L_900:
        /*0004*/ 	.word	0x00000082


	//----- nvinfo : EIATTR_KPARAM_INFO
	.align		4
.L_901:
        /*0008*/ 	.byte	0x04, 0x17
        /*000a*/ 	.short	(.L_903 - .L_902)
.L_902:
        /*000c*/ 	.word	0x00000000
        /*0010*/ 	.short	0x0002
        /*0012*/ 	.short	0x0010
        /*0014*/ 	.byte	0x00, 0xf0, 0x11, 0x00


	//----- nvinfo : EIATTR_KPARAM_INFO
	.align		4
.L_903:
        /*0018*/ 	.byte	0x04, 0x17
        /*001a*/ 	.short	(.L_905 - .L_904)
.L_904:
        /*001c*/ 	.word	0x00000000
        /*0020*/ 	.short	0x0001
        /*0022*/ 	.short	0x0008
        /*0024*/ 	.byte	0x00, 0xf5, 0x21, 0x00


	//----- nvinfo : EIATTR_KPARAM_INFO
	.align		4
.L_905:
        /*0028*/ 	.byte	0x04, 0x17
        /*002a*/ 	.short	(.L_907 - .L_906)
.L_906:
        /*002c*/ 	.word	0x00000000
        /*0030*/ 	.short	0x0000
        /*0032*/ 	.short	0x0000
        /*0034*/ 	.byte	0x00, 0xf5, 0x21, 0x00


	//----- nvinfo : EIATTR_SPARSE_MMA_MASK
	.align		4
.L_907:
        /*0038*/ 	.byte	0x03, 0x50
        /*003a*/ 	.short	0x0000


	//----- nvinfo : EIATTR_MAXREG_COUNT
	.align		4
        /*003c*/ 	.byte	0x03, 0x1b
        /*003e*/ 	.short	0x00ff


	//----- nvinfo : EIATTR_NUM_BARRIERS
	.align		4
        /*0040*/ 	.byte	0x02, 0x4c
        /*0042*/ 	.byte	0x01
	.zero		1


	//----- nvinfo : EIATTR_MERCURY_ISA_VERSION
	.align		4
        /*0044*/ 	.byte	0x03, 0x5f
        /*0046*/ 	.short	0x0101


	//----- nvinfo : EIATTR_VRC_CTA_INIT_COUNT
	.align		4
        /*0048*/ 	.byte	0x02, 0x4a
	.zero		1
	.zero		1


	//----- nvinfo : EIATTR_MBARRIER_INSTR_OFFSETS
	.align		4
        /*004c*/ 	.byte	0x04, 0x39
        /*004e*/ 	.short	(.L_909 - .L_908)


	//   ....[0]....
.L_908:
        /*0050*/ 	.word	0x00000110
        /*0054*/ 	.word	0x00000007
        /*0058*/ 	.word	0x00000000
        /*005c*/ 	.short	0x0100
        /*005e*/ 	.byte	0xff
	.zero		1


	//   ....[1]....
        /*0060*/ 	.word	0x00000120
        /*0064*/ 	.word	0x00000007
        /*0068*/ 	.word	0x00000020
        /*006c*/ 	.short	0x0100
        /*006e*/ 	.byte	0xff
	.zero		1


	//   ....[2]....
        /*0070*/ 	.word	0x00000130
        /*0074*/ 	.word	0x00000007
        /*0078*/ 	.word	0x00000040
        /*007c*/ 	.short	0x0100
        /*007e*/ 	.byte	0xff
	.zero		1


	//   ....[3]....
        /*0080*/ 	.word	0x00000140
        /*0084*/ 	.word	0x00000007
        /*0088*/ 	.word	0x00000060
        /*008c*/ 	.short	0x0100
        /*008e*/ 	.byte	0xff
	.zero		1


	//   ....[4]....
        /*0090*/ 	.word	0x000002c0
        /*0094*/ 	.word	0x00000007
        /*0098*/ 	.word	0x00000000
        /*009c*/ 	.short	0x0107
        /*009e*/ 	.byte	0xff
	.zero		1


	//   ....[5]....
        /*00a0*/ 	.word	0x00000430
        /*00a4*/ 	.word	0x00000007
        /*00a8*/ 	.word	0x00000020
        /*00ac*/ 	.short	0x0107
        /*00ae*/ 	.byte	0xff
	.zero		1


	//   ....[6]....
        /*00b0*/ 	.word	0x00000590
        /*00b4*/ 	.word	0x00000007
        /*00b8*/ 	.word	0x00000040
        /*00bc*/ 	.short	0x0107
        /*00be*/ 	.byte	0xff
	.zero		1


	//   ....[7]....
        /*00c0*/ 	.word	0x00000990
        /*00c4*/ 	.word	0x0000000d
        /*00c8*/ 	.word	0x00000000
        /*00cc*/ 	.short	0x0101
        /*00ce*/ 	.byte	0xff
	.zero		1


	//   ....[8]....
        /*00d0*/ 	.word	0x000009b0
        /*00d4*/ 	.word	0x0000000d
        /*00d8*/ 	.word	0x00000000
        /*00dc*/ 	.short	0x0109
        /*00de*/ 	.byte	0xff
	.zero		1


	//   ....[9]....
        /*00e0*/ 	.word	0x00000b60
        /*00e4*/ 	.word	0x0000000d
        /*00e8*/ 	.word	0x00000000
        /*00ec*/ 	.short	0x0109
        /*00ee*/ 	.byte	0xff
	.zero		1


	//   ....[10]....
        /*00f0*/ 	.word	0x00000e50
        /*00f4*/ 	.word	0x00000010
        /*00f8*/ 	.word	0x00000000
        /*00fc*/ 	.short	0x0107
        /*00fe*/ 	.byte	0xff
	.zero		1


	//----- nvinfo : EIATTR_NUM_MBARRIERS
	.align		4
.L_909:
        /*0100*/ 	.byte	0x03, 0x38
        /*0102*/ 	.short	0x0004


	//----- nvinfo : EIATTR_EXIT_INSTR_OFFSETS
	.align		4
        /*0104*/ 	.byte	0x04, 0x1c
        /*0106*/ 	.short	(.L_911 - .L_910)


	//   ....[0]....
.L_910:
        /*0108*/ 	.word	0x00000f70


	//   ....[1]....
        /*010c*/ 	.word	0x00000fb0


	//----- nvinfo : EIATTR_CRS_STACK_SIZE
	.align		4
.L_911:
        /*0110*/ 	.byte	0x04, 0x1e
        /*0112*/ 	.short	(.L_913 - .L_912)
.L_912:
        /*0114*/ 	.word	0x00000000


	//----- nvinfo : EIATTR_CBANK_PARAM_SIZE
	.align		4
.L_913:
        /*0118*/ 	.byte	0x03, 0x19
        /*011a*/ 	.short	0x0014


	//----- nvinfo : EIATTR_PARAM_CBANK
	.align		4
        /*011c*/ 	.byte	0x04, 0x0a
        /*011e*/ 	.short	(.L_915 - .L_914)
	.align		4
.L_914:
        /*0120*/ 	.word	index@(.nv.constant0._Z25warp_specialize_shared_v2ILi4ELi2EEvPfS0_i)
        /*0124*/ 	.short	0x0380
        /*0126*/ 	.short	0x0014


	//----- nvinfo : EIATTR_SW_WAR
	.align		4
.L_915:
        /*0128*/ 	.byte	0x04, 0x36
        /*012a*/ 	.short	(.L_917 - .L_916)
.L_916:
        /*012c*/ 	.word	0x00000008
.L_917:


//--------------------- .nv.info._Z25warp_specialize_shared_v2ILi3ELi2EEvPfS0_i --------------------------
	.section	.nv.info._Z25warp_specialize_shared_v2ILi3ELi2EEvPfS0_i,"",@"SHT_CUDA_INFO"
	.sectionflags	@""
	.align	4


	//----- nvinfo : EIATTR_CUDA_API_VERSION
	.align		4
        /*0000*/ 	.byte	0x04, 0x37
        /*0002*/ 	.short	(.L_919 - .L_918)
.L_918:
        /*0004*/ 	.word	0x00000082


	//----- nvinfo : EIATTR_KPARAM_INFO
	.align		4
.L_919:
        /*0008*/ 	.byte	0x04, 0x17
        /*000a*/ 	.short	(.L_921 - .L_920)
.L_920:
        /*000c*/ 	.word	0x00000000
        /*0010*/ 	.short	0x0002
        /*0012*/ 	.short	0x0010
        /*0014*/ 	.byte	0x00, 0xf0, 0x11, 0x00


	//----- nvinfo : EIATTR_KPARAM_INFO
	.align		4
.L_921:
        /*0018*/ 	.byte	0x04, 0x17
        /*001a*/ 	.short	(.L_923 - .L_922)
.L_922:
        /*001c*/ 	.word	0x00000000
        /*0020*/ 	.short	0x0001
        /*0022*/ 	.short	0x0008
        /*0024*/ 	.byte	0x00, 0xf5, 0x21, 0x00


	//----- nvinfo : EIATTR_KPARAM_INFO
	.align		4
.L_923:
        /*0028*/ 	.byte	0x04, 0x17
        /*002a*/ 	.short	(.L_925 - .L_924)
.L_924:
        /*002c*/ 	.word	0x00000000
        /*0030*/ 	.short	0x0000
        /*0032*/ 	.short	0x0000
        /*0034*/ 	.byte	0x00, 0xf5, 0x21, 0x00


	//----- nvinfo : EIATTR_SPARSE_MMA_MASK
	.align		4
.L_925:
        /*0038*/ 	.byte	0x03, 0x50
        /*003a*/ 	.short	0x0000


	//----- nvinfo : EIATTR_MAXREG_COUNT
	.align		4
        /*003c*/ 	.byte	0x03, 0x1b
        /*003e*/ 	.short	0x00ff


	//----- nvinfo : EIATTR_NUM_BARRIERS
	.align		4
        /*0040*/ 	.byte	0x02, 0x4c
        /*0042*/ 	.byte	0x01
	.zero		1


	//----- nvinfo : EIATTR_MERCURY_ISA_VERSION
	.align		4
        /*0044*/ 	.byte	0x03, 0x5f
        /*0046*/ 	.short	0x0101


	//----- nvinfo : EIATTR_VRC_CTA_INIT_COUNT
	.align		4
        /*0048*/ 	.byte	0x02, 0x4a
	.zero		1
	.zero		1


	//----- nvinfo : EIATTR_MBARRIER_INSTR_OFFSETS
	.align		4
        /*004c*/ 	.byte	0x04, 0x39
        /*004e*/ 	.short	(.L_927 - .L_926)


	//   ....[0]....
.L_926:
        /*0050*/ 	.word	0x00000110
        /*0054*/ 	.word	0x00000007
        /*0058*/ 	.word	0x00000000
        /*005c*/ 	.short	0x0100
        /*005e*/ 	.byte	0xff
	.zero		1


	//   ....[1]....
        /*0060*/ 	.word	0x00000120
        /*0064*/ 	.word	0x00000007
        /*0068*/ 	.word	0x00000020
        /*006c*/ 	.short	0x0100
        /*006e*/ 	.byte	0xff
	.zero		1


	//   ....[2]....
        /*0070*/ 	.word	0x00000130
        /*0074*/ 	.word	0x00000007
        /*0078*/ 	.word	0x00000040
        /*007c*/ 	.short	0x0100
        /*007e*/ 	.byte	0xff
	.zero		1


	//   ....[3]....
        /*0080*/ 	.word	0x000002b0
        /*0084*/ 	.word	0x00000007
        /*0088*/ 	.word	0x00000000
        /*008c*/ 	.short	0x0107
        /*008e*/ 	.byte	0xff
	.zero		1


	//   ....[4]....
        /*0090*/ 	.word	0x00000420
        /*0094*/ 	.word	0x00000007
        /*0098*/ 	.word	0x00000020
        /*009c*/ 	.short	0x0107
        /*009e*/ 	.byte	0xff
	.zero		1


	//   ....[5]....
        /*00a0*/ 	.word	0x00000810
        /*00a4*/ 	.word	0x0000000d
        /*00a8*/ 	.word	0x00000000
        /*00ac*/ 	.short	0x0101
        /*00ae*/ 	.byte	0xff
	.zero		1


	//   ....[6]....
        /*00b0*/ 	.word	0x00000830
        /*00b4*/ 	.word	0x0000000d
        /*00b8*/ 	.word	0x00000000
        /*00bc*/ 	.short	0x0109
        /*00be*/ 	.byte	0xff
	.zero		1


	//   ....[7]....
        /*00c0*/ 	.word	0x000009e0
        /*00c4*/ 	.word	0x0000000d
        /*00c8*/ 	.word	0x00000000
        /*00cc*/ 	.short	0x0109
        /*00ce*/ 	.byte	0xff
	.zero		1


	//   ....[8]....
        /*00d0*/ 	.word	0x00000cf0
        /*00d4*/ 	.word	0x0000000d
        /*00d8*/ 	.word	0x00000000
        /*00dc*/ 	.short	0x0107
        /*00de*/ 	.byte	0xff
	.zero		1


	//----- nvinfo : EIATTR_NUM_MBARRIERS
	.align		4
.L_927:
        /*00e0*/ 	.byte	0x03, 0x38
        /*00e2*/ 	.short	0x0003


	//----- nvinfo : EIATTR_EXIT_INSTR_OFFSETS
	.align		4
        /*00e4*/ 	.byte	0x04, 0x1c
        /*00e6*/ 	.short	(.L_929 - .L_928)


	//   ....[0]....
.L_928:
        /*00e8*/ 	.word	0x00000e10


	//   ....[1]....
        /*00ec*/ 	.word	0x00000e50


	//----- nvinfo : EIATTR_CRS_STACK_SIZE
	.align		4
.L_929:
        /*00f0*/ 	.byte	0x04, 0x1e
        /*00f2*/ 	.short	(.L_931 - .L_930)
.L_930:
        /*00f4*/ 	.word	0x00000000


	//----- nvinfo : EIATTR_CBANK_PARAM_SIZE
	.align		4
.L_931:
        /*00f8*/ 	.byte	0x03, 0x19
        /*00fa*/ 	.short	0x0014


	//----- nvinfo : EIATTR_PARAM_CBANK
	.align		4
        /*00fc*/ 	.byte	0x04, 0x0a
        /*00fe*/ 	.short	(.L_933 - .L_932)
	.align		4
.L_932:
        /*0100*/ 	.word	index@(.nv.constant0._Z25warp_specialize_shared_v2ILi3ELi2EEvPfS0_i)
        /*0104*/ 	.short	0x0380
        /*0106*/ 	.short	0x0014


	//----- nvinfo : EIATTR_SW_WAR
	.align		4
.L_933:
        /*0108*/ 	.byte	0x04, 0x36
        /*010a*/ 	.short	(.L_935 - .L_934)
.L_934:
        /*010c*/ 	.word	0x00000008
.L_935:


//--------------------- .nv.info._Z25warp_specialize_shared_v2ILi2ELi2EEvPfS0_i --------------------------
	.section	.nv.info._Z25warp_specialize_shared_v2ILi2ELi2EEvPfS0_i,"",@"SHT_CUDA_INFO"
	.sectionflags	@""
	.align	4


	//----- nvinfo : EIATTR_CUDA_API_VERSION
	.align		4
        /*0000*/ 	.byte	0x04, 0x37
        /*0002*/ 	.short	(.L_937 - .L_936)
.L_936:
        /*0004*/ 	.word	0x00000082


	//----- nvinfo : EIATTR_KPARAM_INFO
	.align		4
.L_937:
        /*0008*/ 	.byte	0x04, 0x17
        /*000a*/ 	.short	(.L_939 - .L_938)
.L_938:
        /*000c*/ 	.word	0x00000000
        /*0010*/ 	.short	0x0002
        /*0012*/ 	.short	0x0010
        /*0014*/ 	.byte	0x00, 0xf0, 0x11, 0x00


	//----- nvinfo : EIATTR_KPARAM_INFO
	.align		4
.L_939:
        /*0018*/ 	.byte	0x04, 0x17
        /*001a*/ 	.short	(.L_941 - .L_940)
.L_940:
        /*001c*/ 	.word	0x00000000
        /*0020*/ 	.short	0x0001
        /*0022*/ 	.short	0x0008
        /*0024*/ 	.byte	0x00, 0xf5, 0x21, 0x00


	//----- nvinfo : EIATTR_KPARAM_INFO
	.align		4
.L_941:
        /*0028*/ 	.byte	0x04, 0x17
        /*002a*/ 	.short	(.L_943 - .L_942)
.L_942:
        /*002c*/ 	.word	0x00000000
        /*0030*/ 	.short	0x0000
        /*0032*/ 	.short	0x0000
        /*0034*/ 	.byte	0x00, 0xf5, 0x21, 0x00


	//----- nvinfo : EIATTR_SPARSE_MMA_MASK
	.align		4
.L_943:
        /*0038*/ 	.byte	0x03, 0x50
        /*003a*/ 	.short	0x0000


	//----- nvinfo : EIATTR_MAXREG_COUNT
	.align		4
        /*003c*/ 	.byte	0x03, 0x1b
        /*003e*/ 	.short	0x00ff


	//----- nvinfo : EIATTR_NUM_BARRIERS
	.align		4
        /*0040*/ 	.byte	0x02, 0x4c
        /*0042*/ 	.byte	0x01
	.zero		1


	//----- nvinfo : EIATTR_MERCURY_ISA_VERSION
	.align		4
        /*0044*/ 	.byte	0x03, 0x5f
        /*0046*/ 	.short	0x0101


	//----- nvinfo : EIATTR_VRC_CTA_INIT_COUNT
	.align		4
        /*0048*/ 	.byte	0x02, 0x4a
	.zero		1
	.zero		1


	//----- nvinfo : EIATTR_MBARRIER_INSTR_OFFSETS
	.align		4
        /*004c*/ 	.byte	0x04, 0x39
        /*004e*/ 	.short	(.L_945 - .L_944)


	//   ....[0]....
.L_944:
        /*0050*/ 	.word	0x00000110
        /*0054*/ 	.word	0x00000004
        /*0058*/ 	.word	0x00000000
        /*005c*/ 	.short	0x0100
        /*005e*/ 	.byte	0xff
	.zero		1


	//   ....[1]....
        /*0060*/ 	.word	0x00000120
        /*0064*/ 	.word	0x00000004
        /*0068*/ 	.word	0x00000020
        /*006c*/ 	.short	0x0100
        /*006e*/ 	.byte	0xff
	.zero		1


	//   ....[2]....
        /*0070*/ 	.word	0x000002a0
        /*0074*/ 	.word	0x00000004
        /*0078*/ 	.word	0x00000000
        /*007c*/ 	.short	0x0107
        /*007e*/ 	.byte	0xff
	.zero		1


	//   ....[3]....
        /*0080*/ 	.word	0x00000680
        /*0084*/ 	.word	0x00000013
        /*0088*/ 	.word	0x00000000
        /*008c*/ 	.short	0x0101
        /*008e*/ 	.byte	0xff
	.zero		1


	//   ....[4]....
        /*0090*/ 	.word	0x000006a0
        /*0094*/ 	.word	0x00000013
        /*0098*/ 	.word	0x00000000
        /*009c*/ 	.short	0x0109
        /*009e*/ 	.byte	0xff
	.zero		1


	//   ....[5]....
        /*00a0*/ 	.word	0x00000850
        /*00a4*/ 	.word	0x00000013
        /*00a8*/ 	.word	0x00000000
        /*00ac*/ 	.short	0x0109
        /*00ae*/ 	.byte	0xff
	.zero		1


	//   ....[6]....
        /*00b0*/ 	.word	0x00000b40
        /*00b4*/ 	.word	0x00000000
        /*00b8*/ 	.word	0x00000000
        /*00bc*/ 	.short	0x0107
        /*00be*/ 	.byte	0xff
	.zero		1


	//----- nvinfo : EIATTR_NUM_MBARRIERS
	.align		4
.L_945:
        /*00c0*/ 	.byte	0x03, 0x38
        /*00c2*/ 	.short	0x0002


	//----- nvinfo : EIATTR_EXIT_INSTR_OFFSETS
	.align		4
        /*00c4*/ 	.byte	0x04, 0x1c
        /*00c6*/ 	.short	(.L_947 - .L_946)


	//   ....[0]....
.L_946:
        /*00c8*/ 	.word	0x00000c60


	//   ....[1]....
        /*00cc*/ 	.word	0x00000ca0


	//----- nvinfo : EIATTR_CRS_STACK_SIZE
	.align		4
.L_947:
        /*00d0*/ 	.byte	0x04, 0x1e
        /*00d2*/ 	.short	(.L_949 - .L_948)
.L_948:
        /*00d4*/ 	.word	0x00000000


	//----- nvinfo : EIATTR_CBANK_PARAM_SIZE
	.align		4
.L_949:
        /*00d8*/ 	.byte	0x03, 0x19
        /*00da*/ 	.short	0x0014


	//----- nvinfo : EIATTR_PARAM_CBANK
	.align		4
        /*00dc*/ 	.byte	0x04, 0x0a
        /*00de*/ 	.short	(.L_951 - .L_950)
	.align		4
.L_950:
        /*00e0*/ 	.word	index@(.nv.constant0._Z25warp_specialize_shared_v2ILi2ELi2EEvPfS0_i)
        /*00e4*/ 	.short	0x0380
        /*00e6*/ 	.short	0x0014


	//----- nvinfo : EIATTR_SW_WAR
	.align		4
.L_951:
        /*00e8*/ 	.byte	0x04, 0x36
        /*00ea*/ 	.short	(.L_953 - .L_952)
.L_952:
        /*00ec*/ 	.word	0x00000008
.L_953:


//--------------------- .nv.info._Z22warp_specialize_sharedILi4ELi2EEvPfS0_i --------------------------
	.section	.nv.info._Z22warp_specialize_sharedILi4ELi2EEvPfS0_i,"",@"SHT_CUDA_INFO"
	.sectionflags	@""
	.align	4


	//----- nvinfo : EIATTR_CUDA_API_VERSION
	.align		4
        /*0000*/ 	.byte	0x04, 0x37
        /*0002*/ 	.short	(.L_955 - .L_954)
.L_954:
        /*0004*/ 	.word	0x00000082


	//----- nvinfo : EIATTR_KPARAM_INFO
	.align		4
.L_955:
        /*0008*/ 	.byte	0x04, 0x17
        /*000a*/ 	.short	(.L_957 - .L_956)
.L_956:
        /*000c*/ 	.word	0x00000000
        /*0010*/ 	.short	0x0002
        /*0012*/ 	.short	0x0010
        /*0014*/ 	.byte	0x00, 0xf0, 0x11, 0x00


	//----- nvinfo : EIATTR_KPARAM_INFO
	.align		4
.L_957:
        /*0018*/ 	.byte	0x04, 0x17
        /*001a*/ 	.short	(.L_959 - .L_958)
.L_958:
        /*001c*/ 	.word	0x00000000
        /*0020*/ 	.short	0x0001
        /*0022*/ 	.short	0x0008
        /*0024*/ 	.byte	0x00, 0xf5, 0x21, 0x00


	//----- nvinfo : EIATTR_KPARAM_INFO
	.align		4
.L_959:
        /*0028*/ 	.byte	0x04, 0x17
        /*002a*/ 	.short	(.L_961 - .L_960)
.L_960:
        /*002c*/ 	.word	0x00000000
        /*0030*/ 	.short	0x0000
        /*0032*/ 	.short	0x0000
        /*0034*/ 	.byte	0x00, 0xf5, 0x21, 0x00


	//----- nvinfo : EIATTR_SPARSE_MMA_MASK
	.align		4
.L_961:
        /*0038*/ 	.byte	0x03, 0x50
        /*003a*/ 	.short	0x0000


	//----- nvinfo : EIATTR_MAXREG_COUNT
	.align		4
        /*003c*/ 	.byte	0x03, 0x1b
        /*003e*/ 	.short	0x00ff


	//----- nvinfo : EIATTR_NUM_BARRIERS
	.align		4
        /*0040*/ 	.byte	0x02, 0x4c
        /*0042*/ 	.byte	0x01
	.zero		1


	//----- nvinfo : EIATTR_MERCURY_ISA_VERSION
	.align		4
        /*0044*/ 	.byte	0x03, 0x5f
        /*0046*/ 	.short	0x0101


	//----- nvinfo : EIATTR_VRC_CTA_INIT_COUNT
	.align		4
        /*0048*/ 	.byte	0x02, 0x4a
	.zero		1
	.zero		1


	//----- nvinfo : EIATTR_MBARRIER_INSTR_OFFSETS
	.align		4
        /*004c*/ 	.byte	0x04, 0x39
        /*004e*/ 	.short	(.L_963 - .L_962)


	//   ....[0]....
.L_962:
        /*0050*/ 	.word	0x00000110
        /*0054*/ 	.word	0x00000012
        /*0058*/ 	.word	0x00000000
        /*005c*/ 	.short	0x0100
        /*005e*/ 	.byte	0xff
	.zero		1


	//   ....[1]....
        /*0060*/ 	.word	0x00000120
        /*0064*/ 	.word	0x00000012
        /*0068*/ 	.word	0x00000020
        /*006c*/ 	.short	0x0100
        /*006e*/ 	.byte	0xff
	.zero		1


	//   ....[2]....
        /*0070*/ 	.word	0x00000130
        /*0074*/ 	.word	0x00000012
        /*0078*/ 	.word	0x00000040
        /*007c*/ 	.short	0x0100
        /*007e*/ 	.byte	0xff
	.zero		1


	//   ....[3]....
        /*0080*/ 	.word	0x00000140
        /*0084*/ 	.word	0x00000012
        /*0088*/ 	.word	0x00000060
        /*008c*/ 	.short	0x0100
        /*008e*/ 	.byte	0xff
	.zero		1


	//   ....[4]....
        /*0090*/ 	.word	0x000002d0
        /*0094*/ 	.word	0x00000012
        /*0098*/ 	.word	0x00000000
        /*009c*/ 	.short	0x0107
        /*009e*/ 	.byte	0xff
	.zero		1


	//   ....[5]....
        /*00a0*/ 	.word	0x00000430
        /*00a4*/ 	.word	0x00000012
        /*00a8*/ 	.word	0x00000020
        /*00ac*/ 	.short	0x0107
        /*00ae*/ 	.byte	0xff
	.zero		1


	//   ....[6]....
        /*00b0*/ 	.word	0x00000580
        /*00b4*/ 	.word	0x00000012
        /*00b8*/ 	.word	0x00000040
        /*00bc*/ 	.short	0x0107
        /*00be*/ 	.byte	0xff
	.zero		1


	//   ....[7]....
        /*00c0*/ 	.word	0x00000a00
        /*00c4*/ 	.word	0x00000012
        /*00c8*/ 	.word	0x00000000
        /*00cc*/ 	.short	0x0101
        /*00ce*/ 	.byte	0xff
	.zero		1


	//   ....[8]....
        /*00d0*/ 	.word	0x00000a30
        /*00d4*/ 	.word	0x00000012
        /*00d8*/ 	.word	0x00000000
        /*00dc*/ 	.short	0x0105
        /*00de*/ 	.byte	0xff
	.zero		1


	//   ....[9]....
        /*00e0*/ 	.word	0x00000d10
        /*00e4*/ 	.word	0x00000012
        /*00e8*/ 	.word	0x00000060
        /*00ec*/ 	.short	0x0107
        /*00ee*/ 	.byte	0xff
	.zero		1


	//   ....[10]....
        /*00f0*/ 	.word	0x00000dc0
        /*00f4*/ 	.word	0x00000012
        /*00f8*/ 	.word	0x00000020
        /*00fc*/ 	.short	0x0101
        /*00fe*/ 	.byte	0xff
	.zero		1


	//   ....[11]....
        /*0100*/ 	.word	0x00000df0
        /*0104*/ 	.word	0x00000012
        /*0108*/ 	.word	0x00000020
        /*010c*/ 	.short	0x0105
        /*010e*/ 	.byte	0xff
	.zero		1


	//   ....[12]....
        /*0110*/ 	.word	0x000010e0
        /*0114*/ 	.word	0x00000012
        /*0118*/ 	.word	0x00000000
        /*011c*/ 	.short	0x0107
        /*011e*/ 	.byte	0xff
	.zero		1


	//   ....[13]....
        /*0120*/ 	.word	0x00001190
        /*0124*/ 	.word	0x00000012
        /*0128*/ 	.word	0x00000040
        /*012c*/ 	.short	0x0101
        /*012e*/ 	.byte	0xff
	.zero		1


	//   ....[14]....
        /*0130*/ 	.word	0x000011c0
        /*0134*/ 	.word	0x00000012
        /*0138*/ 	.word	0x00000040
        /*013c*/ 	.short	0x0105
        /*013e*/ 	.byte	0xff
	.zero		1


	//   ....[15]....
        /*0140*/ 	.word	0x000014b0
        /*0144*/ 	.word	0x00000012
        /*0148*/ 	.word	0x00000020
        /*014c*/ 	.short	0x0107
        /*014e*/ 	.byte	0xff
	.zero		1


	//   ....[16]....
        /*0150*/ 	.word	0x00001570
        /*0154*/ 	.word	0x00000012
        /*0158*/ 	.word	0x00000060
        /*015c*/ 	.short	0x0101
        /*015e*/ 	.byte	0xff
	.zero		1


	//   ....[17]....
        /*0160*/ 	.word	0x000015a0
        /*0164*/ 	.word	0x00000012
        /*0168*/ 	.word	0x00000060
        /*016c*/ 	.short	0x0105
        /*016e*/ 	.byte	0xff
	.zero		1


	//   ....[18]....
        /*0170*/ 	.word	0x00001880
        /*0174*/ 	.word	0x00000012
        /*0178*/ 	.word	0x00000040
        /*017c*/ 	.short	0x0107
        /*017e*/ 	.byte	0xff
	.zero		1


	//   ....[19]....
        /*0180*/ 	.word	0x00001ad0
        /*0184*/ 	.word	0x00000005
        /*0188*/ 	.word	0x00000000
        /*018c*/ 	.short	0x0101
        /*018e*/ 	.byte	0xff
	.zero		1


	//   ....[20]....
        /*0190*/ 	.word	0x00001af0
        /*0194*/ 	.word	0x00000005
        /*0198*/ 	.word	0x00000000
        /*019c*/ 	.short	0x0105
        /*019e*/ 	.byte	0xff
	.zero		1


	//   ....[21]....
        /*01a0*/ 	.word	0x00001e60
        /*01a4*/ 	.word	0x00000007
        /*01a8*/ 	.word	0x00000000
        /*01ac*/ 	.short	0x0107
        /*01ae*/ 	.byte	0xff
	.zero		1


	//----- nvinfo : EIATTR_NUM_MBARRIERS
	.align		4
.L_963:
        /*01b0*/ 	.byte	0x03, 0x38
        /*01b2*/ 	.short	0x0004


	//----- nvinfo : EIATTR_EXIT_INSTR_OFFSETS
	.align		4
        /*01b4*/ 	.byte	0x04, 0x1c
        /*01b6*/ 	.short	(.L_965 - .L_964)


	//   ....[0]....
.L_964:
        /*01b8*/ 	.word	0x00001f70


	//   ....[1]....
        /*01bc*/ 	.word	0x00001fb0


	//----- nvinfo : EIATTR_CRS_STACK_SIZE
	.align		4
.L_965:
        /*01c0*/ 	.byte	0x04, 0x1e
        /*01c2*/ 	.short	(.L_967 - .L_966)
.L_966:
        /*01c4*/ 	.word	0x00000000


	//----- nvinfo : EIATTR_CBANK_PARAM_SIZE
	.align		4
.L_967:
        /*01c8*/ 	.byte	0x03, 0x19
        /*01ca*/ 	.short	0x0014


	//----- nvinfo : EIATTR_PARAM_CBANK
	.align		4
        /*01cc*/ 	.byte	0x04, 0x0a
        /*01ce*/ 	.short	(.L_969 - .L_968)
	.align		4
.L_968:
        /*01d0*/ 	.word	index@(.nv.constant0._Z22warp_specialize_sharedILi4ELi2EEvPfS0_i)
        /*01d4*/ 	.short	0x0380
        /*01d6*/ 	.short	0x0014


	//----- nvinfo : EIATTR_SW_WAR
	.align		4
.L_969:
        /*01d8*/ 	.byte	0x04, 0x36
        /*01da*/ 	.short	(.L_971 - .L_970)
.L_970:
        /*01dc*/ 	.word	0x00000008
.L_971:


//--------------------- .nv.info._Z22warp_specialize_sharedILi3ELi2EEvPfS0_i --------------------------
	.section	.nv.info._Z22warp_specialize_sharedILi3ELi2EEvPfS0_i,"",@"SHT_CUDA_INFO"
	.sectionflags	@""
	.align	4


	//----- nvinfo : EIATTR_CUDA_API_VERSION
	.align		4
        /*0000*/ 	.byte	0x04, 0x37
        /*0002*/ 	.short	(.L_973 - .L_972)
.L_972:
        /*0004*/ 	.word	0x00000082


	//----- nvinfo : EIATTR_KPARAM_INFO
	.align		4
.L_973:
        /*0008*/ 	.byte	0x04, 0x17
        /*000a*/ 	.short	(.L_975 - .L_974)
.L_974:
        /*000c*/ 	.word	0x00000000
        /*0010*/ 	.short	0x0002
        /*0012*/ 	.short	0x0010
        /*0014*/ 	.byte	0x00, 0xf0, 0x11, 0x00


	//----- nvinfo : EIATTR_KPARAM_INFO
	.align		4
.L_975:
        /*0018*/ 	.byte	0x04, 0x17
        /*001a*/ 	.short	(.L_977 - .L_976)
.L_976:
        /*001c*/ 	.word	0x00000000
        /*0020*/ 	.short	0x0001
        /*0022*/ 	.short	0x0008
        /*0024*/ 	.byte	0x00, 0xf5, 0x21, 0x00


	//----- nvinfo : EIATTR_KPARAM_INFO
	.align		4
.L_977:
        /*0028*/ 	.byte	0x04, 0x17
        /*002a*/ 	.short	(.L_979 - .L_978)
.L_978:
        /*002c*/ 	.word	0x00000000
        /*0030*/ 	.short	0x0000
        /*0032*/ 	.short	0x0000
        /*0034*/ 	.byte	0x00, 0xf5, 0x21, 0x00


	//----- nvinfo : EIATTR_SPARSE_MMA_MASK
	.align		4
.L_979:
        /*0038*/ 	.byte	0x03, 0x50
        /*003a*/ 	.short	0x0000


	//----- nvinfo : EIATTR_MAXREG_COUNT
	.align		4
        /*003c*/ 	.byte	0x03, 0x1b
        /*003e*/ 	.short	0x00ff


	//----- nvinfo : EIATTR_NUM_BARRIERS
	.align		4
        /*0040*/ 	.byte	0x02, 0x4c
        /*0042*/ 	.byte	0x01
	.zero		1


	//----- nvinfo : EIATTR_MERCURY_ISA_VERSION
	.align		4
        /*0044*/ 	.byte	0x03, 0x5f
        /*0046*/ 	.short	0x0101


	//----- nvinfo : EIATTR_VRC_CTA_INIT_COUNT
	.align		4
        /*0048*/ 	.byte	0x02, 0x4a
	.zero		1
	.zero		1


	//----- nvinfo : EIATTR_MBARRIER_INSTR_OFFSETS
	.align		4
        /*004c*/ 	.byte	0x04, 0x39
        /*004e*/ 	.short	(.L_981 - .L_980)


	//   ....[0]....
.L_980:
        /*0050*/ 	.word	0x00000110
        /*0054*/ 	.word	0x00000012
        /*0058*/ 	.word	0x00000000
        /*005c*/ 	.short	0x0100
        /*005e*/ 	.byte	0xff
	.zero		1


	//   ....[1]....
        /*0060*/ 	.word	0x00000120
        /*0064*/ 	.word	0x00000012
        /*0068*/ 	.word	0x00000020
        /*006c*/ 	.short	0x0100
        /*006e*/ 	.byte	0xff
	.zero		1


	//   ....[2]....
        /*0070*/ 	.word	0x00000130
        /*0074*/ 	.word	0x00000012
        /*0078*/ 	.word	0x00000040
        /*007c*/ 	.short	0x0100
        /*007e*/ 	.byte	0xff
	.zero		1


	//   ....[3]....
        /*0080*/ 	.word	0x000002b0
        /*0084*/ 	.word	0x00000012
        /*0088*/ 	.word	0x00000000
        /*008c*/ 	.short	0x0107
        /*008e*/ 	.byte	0xff
	.zero		1


	//   ....[4]....
        /*0090*/ 	.word	0x00000410
        /*0094*/ 	.word	0x00000012
        /*0098*/ 	.word	0x00000020
        /*009c*/ 	.short	0x0107
        /*009e*/ 	.byte	0xff
	.zero		1


	//   ....[5]....
        /*00a0*/ 	.word	0x000008e0
        /*00a4*/ 	.word	0x0000000b
        /*00a8*/ 	.word	0x00000000
        /*00ac*/ 	.short	0x0101
        /*00ae*/ 	.byte	0xff
	.zero		1


	//   ....[6]....
        /*00b0*/ 	.word	0x00000900
        /*00b4*/ 	.word	0x0000000b
        /*00b8*/ 	.word	0x00000000
        /*00bc*/ 	.short	0x0105
        /*00be*/ 	.byte	0xff
	.zero		1


	//   ....[7]....
        /*00c0*/ 	.word	0x00000c50
        /*00c4*/ 	.word	0x00000007
        /*00c8*/ 	.word	0x00000000
        /*00cc*/ 	.short	0x0107
        /*00ce*/ 	.byte	0xff
	.zero		1


	//   ....[8]....
        /*00d0*/ 	.word	0x00000d80
        /*00d4*/ 	.word	0x0000000b
        /*00d8*/ 	.word	0x00000000
        /*00dc*/ 	.short	0x0101
        /*00de*/ 	.byte	0xff
	.zero		1


	//   ....[9]....
        /*00e0*/ 	.word	0x00000da0
        /*00e4*/ 	.word	0x0000000b
        /*00e8*/ 	.word	0x00000000
        /*00ec*/ 	.short	0x0105
        /*00ee*/ 	.byte	0xff
	.zero		1


	//   ....[10]....
        /*00f0*/ 	.word	0x000010f0
        /*00f4*/ 	.word	0x00000007
        /*00f8*/ 	.word	0x00000000
        /*00fc*/ 	.short	0x0107
        /*00fe*/ 	.byte	0xff
	.zero		1


	//   ....[11]....
        /*0100*/ 	.word	0x00001210
        /*0104*/ 	.word	0x00000007
        /*0108*/ 	.word	0x00000000
        /*010c*/ 	.short	0x0101
        /*010e*/ 	.byte	0xff
	.zero		1


	//   ....[12]....
        /*0110*/ 	.word	0x00001230
        /*0114*/ 	.word	0x00000007
        /*0118*/ 	.word	0x00000000
        /*011c*/ 	.short	0x0105
        /*011e*/ 	.byte	0xff
	.zero		1


	//   ....[13]....
        /*0120*/ 	.word	0x00001580
        /*0124*/ 	.word	0x00000007
        /*0128*/ 	.word	0x00000000
        /*012c*/ 	.short	0x0107
        /*012e*/ 	.byte	0xff
	.zero		1


	//   ....[14]....
        /*0130*/ 	.word	0x000016a0
        /*0134*/ 	.word	0x00000007
        /*0138*/ 	.word	0x00000000
        /*013c*/ 	.short	0x0101
        /*013e*/ 	.byte	0xff
	.zero		1


	//   ....[15]....
        /*0140*/ 	.word	0x000016c0
        /*0144*/ 	.word	0x00000007
        /*0148*/ 	.word	0x00000000
        /*014c*/ 	.short	0x0105
        /*014e*/ 	.byte	0xff
	.zero		1


	//   ....[16]....
        /*0150*/ 	.word	0x00001a10
        /*0154*/ 	.word	0x00000007
        /*0158*/ 	.word	0x00000000
        /*015c*/ 	.short	0x0107
        /*015e*/ 	.byte	0xff
	.zero		1


	//   ....[17]....
        /*0160*/ 	.word	0x00001c90
        /*0164*/ 	.word	0x0000000b
        /*0168*/ 	.word	0xffffffc0
        /*016c*/ 	.short	0x0101
        /*016e*/ 	.byte	0xff
	.zero		1


	//   ....[18]....
        /*0170*/ 	.word	0x00001cb0
        /*0174*/ 	.word	0x0000000b
        /*0178*/ 	.word	0xffffffc0
        /*017c*/ 	.short	0x0105
        /*017e*/ 	.byte	0xff
	.zero		1


	//   ....[19]....
        /*0180*/ 	.word	0x00001fe0
        /*0184*/ 	.word	0x00000000
        /*0188*/ 	.word	0x00000000
        /*018c*/ 	.short	0x0107
        /*018e*/ 	.byte	0xff
	.zero		1


	//----- nvinfo : EIATTR_NUM_MBARRIERS
	.align		4
.L_981:
        /*0190*/ 	.byte	0x03, 0x38
        /*0192*/ 	.short	0x0003


	//----- nvinfo : EIATTR_EXIT_INSTR_OFFSETS
	.align		4
        /*0194*/ 	.byte	0x04, 0x1c
        /*0196*/ 	.short	(.L_983 - .L_982)


	//   ....[0]....
.L_982:
        /*0198*/ 	.word	0x00002150


	//   ....[1]....
        /*019c*/ 	.word	0x00002190


	//----- nvinfo : EIATTR_CRS_STACK_SIZE
	.align		4
.L_983:
        /*01a0*/ 	.byte	0x04, 0x1e
        /*01a2*/ 	.short	(.L_985 - .L_984)
.L_984:
        /*01a4*/ 	.word	0x00000000


	//----- nvinfo : EIATTR_CBANK_PARAM_SIZE
	.align		4
.L_985:
        /*01a8*/ 	.byte	0x03, 0x19
        /*01aa*/ 	.short	0x0014


	//----- nvinfo : EIATTR_PARAM_CBANK
	.align		4
        /*01ac*/ 	.byte	0x04, 0x0a
        /*01ae*/ 	.short	(.L_987 - .L_986)
	.align		4
.L_986:
        /*01b0*/ 	.word	index@(.nv.constant0._Z22warp_specialize_sharedILi3ELi2EEvPfS0_i)
        /*01b4*/ 	.short	0x0380
        /*01b6*/ 	.short	0x0014


	//----- nvinfo : EIATTR_SW_WAR
	.align		4
.L_987:
        /*01b8*/ 	.byte	0x04, 0x36
        /*01ba*/ 	.short	(.L_989 - .L_988)
.L_988:
        /*01bc*/ 	.word	0x00000008
.L_989:


//--------------------- .nv.info._Z22warp_specialize_sharedILi2ELi2EEvPfS0_i --------------------------
	.section	.nv.info._Z22warp_specialize_sharedILi2ELi2EEvPfS0_i,"",@"SHT_CUDA_INFO"
	.sectionflags	@""
	.align	4


	//----- nvinfo : EIATTR_CUDA_API_VERSION
	.align		4
        /*0000*/ 	.byte	0x04, 0x37
        /*0002*/ 	.short	(.L_991 - .L_990)
.L_990:
        /*0004*/ 	.word	0x00000082


	//----- nvinfo : EIATTR_KPARAM_INFO
	.align		4
.L_991:
        /*0008*/ 	.byte	0x04, 0x17
        /*000a*/ 	.short	(.L_993 - .L_992)
.L_992:
        /*000c*/ 	.word	0x00000000
        /*0010*/ 	.short	0x0002
        /*0012*/ 	.short	0x0010
        /*0014*/ 	.byte	0x00, 0xf0, 0x11, 0x00


	//----- nvinfo : EIATTR_KPARAM_INFO
	.align		4
.L_993:
        /*0018*/ 	.byte	0x04, 0x17
        /*001a*/ 	.short	(.L_995 - .L_994)
.L_994:
        /*001c*/ 	.word	0x00000000
        /*0020*/ 	.short	0x0001
        /*0022*/ 	.short	0x0008
        /*0024*/ 	.byte	0x00, 0xf5, 0x21, 0x00


	//----- nvinfo : EIATTR_KPARAM_INFO
	.align		4
.L_995:
        /*0028*/ 	.byte	0x04, 0x17
        /*002a*/ 	.short	(.L_997 - .L_996)
.L_996:
        /*002c*/ 	.word	0x00000000
        /*0030*/ 	.short	0x0000
        /*0032*/ 	.short	0x0000
        /*0034*/ 	.byte	0x00, 0xf5, 0x21, 0x00


	//----- nvinfo : EIATTR_SPARSE_MMA_MASK
	.align		4
.L_997:
        /*0038*/ 	.byte	0x03, 0x50
        /*003a*/ 	.short	0x0000


	//----- nvinfo : EIATTR_MAXREG_COUNT
	.align		4
        /*003c*/ 	.byte	0x03, 0x1b
        /*003e*/ 	.short	0x00ff


	//----- nvinfo : EIATTR_NUM_BARRIERS
	.align		4
        /*0040*/ 	.byte	0x02, 0x4c
        /*0042*/ 	.byte	0x01
	.zero		1


	//----- nvinfo : EIATTR_MERCURY_ISA_VERSION
	.align		4
        /*0044*/ 	.byte	0x03, 0x5f
        /*0046*/ 	.short	0x0101


	//----- nvinfo : EIATTR_VRC_CTA_INIT_COUNT
	.align		4
        /*0048*/ 	.byte	0x02, 0x4a
	.zero		1
	.zero		1


	//----- nvinfo : EIATTR_MBARRIER_INSTR_OFFSETS
	.align		4
        /*004c*/ 	.byte	0x04, 0x39
        /*004e*/ 	.short	(.L_999 - .L_998)


	//   ....[0]....
.L_998:
        /*0050*/ 	.word	0x00000110
        /*0054*/ 	.word	0x00000005
        /*0058*/ 	.word	0x00000000
        /*005c*/ 	.short	0x0100
        /*005e*/ 	.byte	0xff
	.zero		1


	//   ....[1]....
        /*0060*/ 	.word	0x00000120
        /*0064*/ 	.word	0x00000005
        /*0068*/ 	.word	0x00000020
        /*006c*/ 	.short	0x0100
        /*006e*/ 	.byte	0xff
	.zero		1


	//   ....[2]....
        /*0070*/ 	.word	0x00000290
        /*0074*/ 	.word	0x00000005
        /*0078*/ 	.word	0x00000000
        /*007c*/ 	.short	0x0107
        /*007e*/ 	.byte	0xff
	.zero		1


	//   ....[3]....
        /*0080*/ 	.word	0x00000790
        /*0084*/ 	.word	0x00000005
        /*0088*/ 	.word	0x00000000
        /*008c*/ 	.short	0x0101
        /*008e*/ 	.byte	0xff
	.zero		1


	//   ....[4]....
        /*0090*/ 	.word	0x000007c0
        /*0094*/ 	.word	0x00000005
        /*0098*/ 	.word	0x00000000
        /*009c*/ 	.short	0x0105
        /*009e*/ 	.byte	0xff
	.zero		1


	//   ....[5]....
        /*00a0*/ 	.word	0x00000ab0
        /*00a4*/ 	.word	0x00000005
        /*00a8*/ 	.word	0x00000020
        /*00ac*/ 	.short	0x0107
        /*00ae*/ 	.byte	0xff
	.zero		1


	//   ....[6]....
        /*00b0*/ 	.word	0x00000b70
        /*00b4*/ 	.word	0x00000005
        /*00b8*/ 	.word	0x00000020
        /*00bc*/ 	.short	0x0101
        /*00be*/ 	.byte	0xff
	.zero		1


	//   ....[7]....
        /*00c0*/ 	.word	0x00000ba0
        /*00c4*/ 	.word	0x00000005
        /*00c8*/ 	.word	0x00000020
        /*00cc*/ 	.short	0x0105
        /*00ce*/ 	.byte	0xff
	.zero		1


	//   ....[8]....
        /*00d0*/ 	.word	0x00000e80
        /*00d4*/ 	.word	0x00000005
        /*00d8*/ 	.word	0x00000000
        /*00dc*/ 	.short	0x0107
        /*00de*/ 	.byte	0xff
	.zero		1


	//   ....[9]....
        /*00e0*/ 	.word	0x00000f40
        /*00e4*/ 	.word	0x00000005
        /*00e8*/ 	.word	0x00000000
        /*00ec*/ 	.short	0x0101
        /*00ee*/ 	.byte	0xff
	.zero		1


	//   ....[10]....
        /*00f0*/ 	.word	0x00000f70
        /*00f4*/ 	.word	0x00000005
        /*00f8*/ 	.word	0x00000000
        /*00fc*/ 	.short	0x0105
        /*00fe*/ 	.byte	0xff
	.zero		1


	//   ....[11]....
        /*0100*/ 	.word	0x00001260
        /*0104*/ 	.word	0x00000005
        /*0108*/ 	.word	0x00000020
        /*010c*/ 	.short	0x0107
        /*010e*/ 	.byte	0xff
	.zero		1


	//   ....[12]....
        /*0110*/ 	.word	0x00001320
        /*0114*/ 	.word	0x00000005
        /*0118*/ 	.word	0x00000020
        /*011c*/ 	.short	0x0101
        /*011e*/ 	.byte	0xff
	.zero		1


	//   ....[13]....
        /*0120*/ 	.word	0x00001350
        /*0124*/ 	.word	0x00000005
        /*0128*/ 	.word	0x00000020
        /*012c*/ 	.short	0x0105
        /*012e*/ 	.byte	0xff
	.zero		1


	//   ....[14]....
        /*0130*/ 	.word	0x00001640
        /*0134*/ 	.word	0x00000005
        /*0138*/ 	.word	0x00000000
        /*013c*/ 	.short	0x0107
        /*013e*/ 	.byte	0xff
	.zero		1


	//   ....[15]....
        /*0140*/ 	.word	0x00001880
        /*0144*/ 	.word	0x0000000b
        /*0148*/ 	.word	0x00000000
        /*014c*/ 	.short	0x0101
        /*014e*/ 	.byte	0xff
	.zero		1


	//   ....[16]....
        /*0150*/ 	.word	0x000018a0
        /*0154*/ 	.word	0x0000000b
        /*0158*/ 	.word	0x00000000
        /*015c*/ 	.short	0x0105
        /*015e*/ 	.byte	0xff
	.zero		1


	//   ....[17]....
        /*0160*/ 	.word	0x00001c20
        /*0164*/ 	.word	0x00000000
        /*0168*/ 	.word	0x00000000
        /*016c*/ 	.short	0x0107
        /*016e*/ 	.byte	0xff
	.zero		1


	//----- nvinfo : EIATTR_NUM_MBARRIERS
	.align		4
.L_999:
        /*0170*/ 	.byte	0x03, 0x38
        /*0172*/ 	.short	0x0002


	//----- nvinfo : EIATTR_EXIT_INSTR_OFFSETS
	.align		4
        /*0174*/ 	.byte	0x04, 0x1c
        /*0176*/ 	.short	(.L_1001 - .L_1000)


	//   ....[0]....
.L_1000:
        /*0178*/ 	.word	0x00001d30


	//   ....[1]....
        /*017c*/ 	.word	0x00001d70


	//----- nvinfo : EIATTR_CRS_STACK_SIZE
	.align		4
.L_1001:
        /*0180*/ 	.byte	0x04, 0x1e
        /*0182*/ 	.short	(.L_1003 - .L_1002)
.L_1002:
        /*0184*/ 	.word	0x00000000


	//----- nvinfo : EIATTR_CBANK_PARAM_SIZE
	.align		4
.L_1003:
        /*0188*/ 	.byte	0x03, 0x19
        /*018a*/ 	.short	0x0014


	//----- nvinfo : EIATTR_PARAM_CBANK
	.align		4
        /*018c*/ 	.byte	0x04, 0x0a
        /*018e*/ 	.short	(.L_1005 - .L_1004)
	.align		4
.L_1004:
        /*0190*/ 	.word	index@(.nv.constant0._Z22warp_specialize_sharedILi2ELi2EEvPfS0_i)
        /*0194*/ 	.short	0x0380
        /*0196*/ 	.short	0x0014


	//----- nvinfo : EIATTR_SW_WAR
	.align		4
.L_1005:
        /*0198*/ 	.byte	0x04, 0x36
        /*019a*/ 	.short	(.L_1007 - .L_1006)
.L_1006:
        /*019c*/ 	.word	0x00000008
.L_1007:


//--------------------- .nv.info._Z19warp_specialize_regILi2EEvPfS0_i --------------------------
	.section	.nv.info._Z19warp_specialize_regILi2EEvPfS0_i,"",@"SHT_CUDA_INFO"
	.sectionflags	@""
	.align	4


	//----- nvinfo : EIATTR_CUDA_API_VERSION
	.align		4
        /*0000*/ 	.byte	0x04, 0x37
        /*0002*/ 	.short	(.L_1009 - .L_1008)
.L_1008:
        /*0004*/ 	.word	0x00000082


	//----- nvinfo : EIATTR_KPARAM_INFO
	.align		4
.L_1009:
        /*0008*/ 	.byte	0x04, 0x17
        /*000a*/ 	.short	(.L_1011 - .L_1010)
.L_1010:
        /*000c*/ 	.word	0x00000000
        /*0010*/ 	.short	0x0002
        /*0012*/ 	.short	0x0010
        /*0014*/ 	.byte	0x00, 0xf0, 0x11, 0x00


	//----- nvinfo : EIATTR_KPARAM_INFO
	.align		4
.L_1011:
        /*0018*/ 	.byte	0x04, 0x17
        /*001a*/ 	.short	(.L_1013 - .L_1012)
.L_1012:
        /*001c*/ 	.word	0x00000000
        /*0020*/ 	.short	0x0001
        /*0022*/ 	.short	0x0008
        /*0024*/ 	.byte	0x00, 0xf5, 0x21, 0x00


	//----- nvinfo : EIATTR_KPARAM_INFO
	.align		4
.L_1013:
        /*0028*/ 	.byte	0x04, 0x17
        /*002a*/ 	.short	(.L_1015 - .L_1014)
.L_1014:
        /*002c*/ 	.word	0x00000000
        /*0030*/ 	.short	0x0000
        /*0032*/ 	.short	0x0000
        /*0034*/ 	.byte	0x00, 0xf5, 0x21, 0x00


	//----- nvinfo : EIATTR_SPARSE_MMA_MASK
	.align		4
.L_1015:
        /*0038*/ 	.byte	0x03, 0x50
        /*003a*/ 	.short	0x0000


	//----- nvinfo : EIATTR_MAXREG_COUNT
	.align		4
        /*003c*/ 	.byte	0x03, 0x1b
        /*003e*/ 	.short	0x00ff


	//----- nvinfo : EIATTR_MERCURY_ISA_VERSION
	.align		4
        /*0040*/ 	.byte	0x03, 0x5f
        /*0042*/ 	.short	0x0101


	//----- nvinfo : EIATTR_COOP_GROUP_MASK_REGIDS
	.align		4
        /*0044*/ 	.byte	0x04, 0x29
        /*0046*/ 	.short	(.L_1017 - .L_1016)


	//   ....[0]....
.L_1016:
        /*0048*/ 	.word	0xffffffff


	//   ....[1]....
        /*004c*/ 	.word	0xffffffff


	//   ....[2]....
        /*0050*/ 	.word	0xffffffff


	//   ....[3]....
        /*0054*/ 	.word	0xffffffff


	//   ....[4]....
        /*0058*/ 	.word	0xffffffff


	//   ....[5]....
        /*005c*/ 	.word	0x05000000


	//   ....[6]....
        /*0060*/ 	.word	0x05000000


	//   ....[7]....
        /*0064*/ 	.word	0x05000000


	//   ....[8]....
        /*0068*/ 	.word	0x05000000


	//   ....[9]....
        /*006c*/ 	.word	0x05000000


	//----- nvinfo : EIATTR_COOP_GROUP_INSTR_OFFSETS
	.align		4
.L_1017:
        /*0070*/ 	.byte	0x04, 0x28
        /*0072*/ 	.short	(.L_1019 - .L_1018)


	//   ....[0]....
.L_1018:
        /*0074*/ 	.word	0x000006f0


	//   ....[1]....
        /*0078*/ 	.word	0x00000a00


	//   ....[2]....
        /*007c*/ 	.word	0x00000c40


	//   ....[3]....
        /*0080*/ 	.word	0x00000ec0


	//   ....[4]....
        /*0084*/ 	.word	0x00001240


	//   ....[5]....
        /*0088*/ 	.word	0x000014d0


	//   ....[6]....
        /*008c*/ 	.word	0x00001540


	//   ....[7]....
        /*0090*/ 	.word	0x000015b0


	//   ....[8]....
        /*0094*/ 	.word	0x00001620


	//   ....[9]....
        /*0098*/ 	.word	0x00001690


	//----- nvinfo : EIATTR_VRC_CTA_INIT_COUNT
	.align		4
.L_1019:
        /*009c*/ 	.byte	0x02, 0x4a
	.zero		1
	.zero		1


	//----- nvinfo : EIATTR_EXIT_INSTR_OFFSETS
	.align		4
        /*00a0*/ 	.byte	0x04, 0x1c
        /*00a2*/ 	.short	(.L_1021 - .L_1020)


	//   ....[0]....
.L_1020:
        /*00a4*/ 	.word	0x00001450


	//   ....[1]....
        /*00a8*/ 	.word	0x00001490


	//----- nvinfo : EIATTR_CRS_STACK_SIZE
	.align		4
.L_1021:
        /*00ac*/ 	.byte	0x04, 0x1e
        /*00ae*/ 	.short	(.L_1023 - .L_1022)
.L_1022:
        /*00b0*/ 	.word	0x00000000


	//----- nvinfo : EIATTR_CBANK_PARAM_SIZE
	.align		4
.L_1023:
        /*00b4*/ 	.byte	0x03, 0x19
        /*00b6*/ 	.short	0x0014


	//----- nvinfo : EIATTR_PARAM_CBANK
	.align		4
        /*00b8*/ 	.byte	0x04, 0x0a
        /*00ba*/ 	.short	(.L_1025 - .L_1024)
	.align		4
.L_1024:
        /*00bc*/ 	.word	index@(.nv.constant0._Z19warp_specialize_regILi2EEvPfS0_i)
        /*00c0*/ 	.short	0x0380
        /*00c2*/ 	.short	0x0014


	//----- nvinfo : EIATTR_SW_WAR
	.align		4
.L_1025:
        /*00c4*/ 	.byte	0x04, 0x36
        /*00c6*/ 	.short	(.L_1027 - .L_1026)
.L_1026:
        /*00c8*/ 	.word	0x00000008
.L_1027:


//--------------------- .nv.info._Z15shared_pipelineILi4ELi2EEvPfS0_i --------------------------
	.section	.nv.info._Z15shared_pipelineILi4ELi2EEvPfS0_i,"",@"SHT_CUDA_INFO"
	.sectionflags	@""
	.align	4


	//----- nvinfo : EIATTR_CUDA_API_VERSION
	.align		4
        /*0000*/ 	.byte	0x04, 0x37
        /*0002*/ 	.short	(.L_1029 - .L_1028)
.L_1028:
        /*0004*/ 	.word	0x00000082


	//----- nvinfo : EIATTR_KPARAM_INFO
	.align		4
.L_1029:
        /*0008*/ 	.byte	0x04, 0x17
        /*000a*/ 	.short	(.L_1031 - .L_1030)
.L_1030:
        /*000c*/ 	.word	0x00000000
        /*0010*/ 	.short	0x0002
        /*0012*/ 	.short	0x0010
        /*0014*/ 	.byte	0x00, 0xf0, 0x11, 0x00


	//----- nvinfo : EIATTR_KPARAM_INFO
	.align		4
.L_1031:
        /*0018*/ 	.byte	0x04, 0x17
        /*001a*/ 	.short	(.L_1033 - .L_1032)
.L_1032:
        /*001c*/ 	.word	0x00000000
        /*0020*/ 	.short	0x0001
        /*0022*/ 	.short	0x0008
        /*0024*/ 	.byte	0x00, 0xf5, 0x21, 0x00


	//----- nvinfo : EIATTR_KPARAM_INFO
	.align		4
.L_1033:
        /*0028*/ 	.byte	0x04, 0x17
        /*002a*/ 	.short	(.L_1035 - .L_1034)
.L_1034:
        /*002c*/ 	.word	0x00000000
        /*0030*/ 	.short	0x0000
        /*0032*/ 	.short	0x0000
        /*0034*/ 	.byte	0x00, 0xf5, 0x21, 0x00


	//----- nvinfo : EIATTR_SPARSE_MMA_MASK
	.align		4
.L_1035:
        /*0038*/ 	.byte	0x03, 0x50
        /*003a*/ 	.short	0x0000


	//----- nvinfo : EIATTR_MAXREG_COUNT
	.align		4
        /*003c*/ 	.byte	0x03, 0x1b
        /*003e*/ 	.short	0x00ff


	//----- nvinfo : EIATTR_MERCURY_ISA_VERSION
	.align		4
        /*0040*/ 	.byte	0x03, 0x5f
        /*0042*/ 	.short	0x0101


	//----- nvinfo : EIATTR_VRC_CTA_INIT_COUNT
	.align		4
        /*0044*/ 	.byte	0x02, 0x4a
	.zero		1
	.zero		1


	//----- nvinfo : EIATTR_EXIT_INSTR_OFFSETS
	.align		4
        /*0048*/ 	.byte	0x04, 0x1c
        /*004a*/ 	.short	(.L_1037 - .L_1036)


	//   ....[0]....
.L_1036:
        /*004c*/ 	.word	0x00001470


	//   ....[1]....
        /*0050*/ 	.word	0x000014b0


	//----- nvinfo : EIATTR_CRS_STACK_SIZE
	.align		4
.L_1037:
        /*0054*/ 	.byte	0x04, 0x1e
        /*0056*/ 	.short	(.L_1039 - .L_1038)
.L_1038:
        /*0058*/ 	.word	0x00000000


	//----- nvinfo : EIATTR_CBANK_PARAM_SIZE
	.align		4
.L_1039:
        /*005c*/ 	.byte	0x03, 0x19
        /*005e*/ 	.short	0x0014


	//----- nvinfo : EIATTR_PARAM_CBANK
	.align		4
        /*0060*/ 	.byte	0x04, 0x0a
        /*0062*/ 	.short	(.L_1041 - .L_1040)
	.align		4
.L_1040:
        /*0064*/ 	.word	index@(.nv.constant0._Z15shared_pipelineILi4ELi2EEvPfS0_i)
        /*0068*/ 	.short	0x0380
        /*006a*/ 	.short	0x0014


	//----- nvinfo : EIATTR_SW_WAR
	.align		4
.L_1041:
        /*006c*/ 	.byte	0x04, 0x36
        /*006e*/ 	.short	(.L_1043 - .L_1042)
.L_1042:
        /*0070*/ 	.word	0x00000008
.L_1043:


//--------------------- .nv.info._Z15shared_pipelineILi3ELi2EEvPfS0_i --------------------------
	.section	.nv.info._Z15shared_pipelineILi3ELi2EEvPfS0_i,"",@"SHT_CUDA_INFO"
	.sectionflags	@""
	.align	4


	//----- nvinfo : EIATTR_CUDA_API_VERSION
	.align		4
        /*0000*/ 	.byte	0x04, 0x37
        /*0002*/ 	.short	(.L_1045 - .L_1044)
.L_1044:
        /*0004*/ 	.word	0x00000082


	//----- nvinfo : EIATTR_KPARAM_INFO
	.align		4
.L_1045:
        /*0008*/ 	.byte	0x04, 0x17
        /*000a*/ 	.short	(.L_1047 - .L_1046)
.L_1046:
        /*000c*/ 	.word	0x00000000
        /*0010*/ 	.short	0x0002
        /*0012*/ 	.short	0x0010
        /*0014*/ 	.byte	0x00, 0xf0, 0x11, 0x00


	//----- nvinfo : EIATTR_KPARAM_INFO
	.align		4
.L_1047:
        /*0018*/ 	.byte	0x04, 0x17
        /*001a*/ 	.short	(.L_1049 - .L_1048)
.L_1048:
        /*001c*/ 	.word	0x00000000
        /*0020*/ 	.short	0x0001
        /*0022*/ 	.short	0x0008
        /*0024*/ 	.byte	0x00, 0xf5, 0x21, 0x00


	//----- nvinfo : EIATTR_KPARAM_INFO
	.align		4
.L_1049:
        /*0028*/ 	.byte	0x04, 0x17
        /*002a*/ 	.short	(.L_1051 - .L_1050)
.L_1050:
        /*002c*/ 	.word	0x00000000
        /*0030*/ 	.short	0x0000
        /*0032*/ 	.short	0x0000
        /*0034*/ 	.byte	0x00, 0xf5, 0x21, 0x00


	//----- nvinfo : EIATTR_SPARSE_MMA_MASK
	.align		4
.L_1051:
        /*0038*/ 	.byte	0x03, 0x50
        /*003a*/ 	.short	0x0000


	//----- nvinfo : EIATTR_MAXREG_COUNT
	.align		4
        /*003c*/ 	.byte	0x03, 0x1b
        /*003e*/ 	.short	0x00ff


	//----- nvinfo : EIATTR_MERCURY_ISA_VERSION
	.align		4
        /*0040*/ 	.byte	0x03, 0x5f
        /*0042*/ 	.short	0x0101


	//----- nvinfo : EIATTR_VRC_CTA_INIT_COUNT
	.align		4
        /*0044*/ 	.byte	0x02, 0x4a
	.zero		1
	.zero		1


	//----- nvinfo : EIATTR_EXIT_INSTR_OFFSETS
	.align		4
        /*0048*/ 	.byte	0x04, 0x1c
        /*004a*/ 	.short	(.L_1053 - .L_1052)


	//   ....[0]....
.L_1052:
        /*004c*/ 	.word	0x00001930


	//   ....[1]....
        /*0050*/ 	.word	0x00001970


	//----- nvinfo : EIATTR_CRS_STACK_SIZE
	.align		4
.L_1053:
        /*0054*/ 	.byte	0x04, 0x1e
        /*0056*/ 	.short	(.L_1055 - .L_1054)
.L_1054:
        /*0058*/ 	.word	0x00000000


	//----- nvinfo : EIATTR_CBANK_PARAM_SIZE
	.align		4
.L_1055:
        /*005c*/ 	.byte	0x03, 0x19
        /*005e*/ 	.short	0x0014


	//----- nvinfo : EIATTR_PARAM_CBANK
	.align		4
        /*0060*/ 	.byte	0x04, 0x0a
        /*0062*/ 	.short	(.L_1057 - .L_1056)
	.align		4
.L_1056:
        /*0064*/ 	.word	index@(.nv.constant0._Z15shared_pipelineILi3ELi2EEvPfS0_i)
        /*0068*/ 	.short	0x0380
        /*006a*/ 	.short	0x0014


	//----- nvinfo : EIATTR_SW_WAR
	.align		4
.L_1057:
        /*006c*/ 	.byte	0x04, 0x36
        /*006e*/ 	.short	(.L_1059 - .L_1058)
.L_1058:
        /*0070*/ 	.word	0x00000008
.L_1059:


//--------------------- .nv.info._Z15shared_pipelineILi2ELi2EEvPfS0_i --------------------------
	.section	.nv.info._Z15shared_pipelineILi2ELi2EEvPfS0_i,"",@"SHT_CUDA_INFO"
	.sectionflags	@""
	.align	4


	//----- nvinfo : EIATTR_CUDA_API_VERSION
	.align		4
        /*0000*/ 	.byte	0x04, 0x37
        /*0002*/ 	.short	(.L_1061 - .L_1060)
.L_1060:
        /*0004*/ 	.word	0x00000082


	//----- nvinfo : EIATTR_KPARAM_INFO
	.align		4
.L_1061:
        /*0008*/ 	.byte	0x04, 0x17
        /*000a*/ 	.short	(.L_1063 - .L_1062)
.L_1062:
        /*000c*/ 	.word	0x00000000
        /*0010*/ 	.short	0x0002
        /*0012*/ 	.short	0x0010
        /*0014*/ 	.byte	0x00, 0xf0, 0x11, 0x00


	//----- nvinfo : EIATTR_KPARAM_INFO
	.align		4
.L_1063:
        /*0018*/ 	.byte	0x04, 0x17
        /*001a*/ 	.short	(.L_1065 - .L_1064)
.L_1064:
        /*001c*/ 	.word	0x00000000
        /*0020*/ 	.short	0x0001
        /*0022*/ 	.short	0x0008
        /*0024*/ 	.byte	0x00, 0xf5, 0x21, 0x00


	//----- nvinfo : EIATTR_KPARAM_INFO
	.align		4
.L_1065:
        /*0028*/ 	.byte	0x04, 0x17
        /*002a*/ 	.short	(.L_1067 - .L_1066)
.L_1066:
        /*002c*/ 	.word	0x00000000
        /*0030*/ 	.short	0x0000
        /*0032*/ 	.short	0x0000
        /*0034*/ 	.byte	0x00, 0xf5, 0x21, 0x00


	//----- nvinfo : EIATTR_SPARSE_MMA_MASK
	.align		4
.L_1067:
        /*0038*/ 	.byte	0x03, 0x50
        /*003a*/ 	.short	0x0000


	//----- nvinfo : EIATTR_MAXREG_COUNT
	.align		4
        /*003c*/ 	.byte	0x03, 0x1b
        /*003e*/ 	.short	0x00ff


	//----- nvinfo : EIATTR_MERCURY_ISA_VERSION
	.align		4
        /*0040*/ 	.byte	0x03, 0x5f
        /*0042*/ 	.short	0x0101


	//----- nvinfo : EIATTR_VRC_CTA_INIT_COUNT
	.align		4
        /*0044*/ 	.byte	0x02, 0x4a
	.zero		1
	.zero		1


	//----- nvinfo : EIATTR_EXIT_INSTR_OFFSETS
	.align		4
        /*0048*/ 	.byte	0x04, 0x1c
        /*004a*/ 	.short	(.L_1069 - .L_1068)


	//   ....[0]....
.L_1068:
        /*004c*/ 	.word	0x000012f0


	//   ....[1]....
        /*0050*/ 	.word	0x00001330


	//----- nvinfo : EIATTR_CRS_STACK_SIZE
	.align		4
.L_1069:
        /*0054*/ 	.byte	0x04, 0x1e
        /*0056*/ 	.short	(.L_1071 - .L_1070)
.L_1070:
        /*0058*/ 	.word	0x00000000


	//----- nvinfo : EIATTR_CBANK_PARAM_SIZE
	.align		4
.L_1071:
        /*005c*/ 	.byte	0x03, 0x19
        /*005e*/ 	.short	0x0014


	//----- nvinfo : EIATTR_PARAM_CBANK
	.align		4
        /*0060*/ 	.byte	0x04, 0x0a
        /*0062*/ 	.short	(.L_1073 - .L_1072)
	.align		4
.L_1072:
        /*0064*/ 	.word	index@(.nv.constant0._Z15shared_pipelineILi2ELi2EEvPfS0_i)
        /*0068*/ 	.short	0x0380
        /*006a*/ 	.short	0x0014


	//----- nvinfo : EIATTR_SW_WAR
	.align		4
.L_1073:
        /*006c*/ 	.byte	0x04, 0x36
        /*006e*/ 	.short	(.L_1075 - .L_1074)
.L_1074:
        /*0070*/ 	.word	0x00000008
.L_1075:


//--------------------- .nv.info._Z12reg_pipelineILi4ELi2EEvPfS0_i --------------------------
	.section	.nv.info._Z12reg_pipelineILi4ELi2EEvPfS0_i,"",@"SHT_CUDA_INFO"
	.sectionflags	@""
	.align	4


	//----- nvinfo : EIATTR_CUDA_API_VERSION
	.align		4
        /*0000*/ 	.byte	0x04, 0x37
        /*0002*/ 	.short	(.L_1077 - .L_1076)
.L_1076:
        /*0004*/ 	.word	0x00000082


	//----- nvinfo : EIATTR_KPARAM_INFO
	.align		4
.L_1077:
        /*0008*/ 	.byte	0x04, 0x17
        /*000a*/ 	.short	(.L_1079 - .L_1078)
.L_1078:
        /*000c*/ 	.word	0x00000000
        /*0010*/ 	.short	0x0002
        /*0012*/ 	.short	0x0010
        /*0014*/ 	.byte	0x00, 0xf0, 0x11, 0x00


	//----- nvinfo : EIATTR_KPARAM_INFO
	.align		4
.L_1079:
        /*0018*/ 	.byte	0x04, 0x17
        /*001a*/ 	.short	(.L_1081 - .L_1080)
.L_1080:
        /*001c*/ 	.word	0x00000000
        /*0020*/ 	.short	0x0001
        /*0022*/ 	.short	0x0008
        /*0024*/ 	.byte	0x00, 0xf5, 0x21, 0x00


	//----- nvinfo : EIATTR_KPARAM_INFO
	.align		4
.L_1081:
        /*0028*/ 	.byte	0x04, 0x17
        /*002a*/ 	.short	(.L_1083 - .L_1082)
.L_1082:
        /*002c*/ 	.word	0x00000000
        /*0030*/ 	.short	0x0000
        /*0032*/ 	.short	0x0000
        /*0034*/ 	.byte	0x00, 0xf5, 0x21, 0x00


	//----- nvinfo : EIATTR_SPARSE_MMA_MASK
	.align		4
.L_1083:
        /*0038*/ 	.byte	0x03, 0x50
        /*003a*/ 	.short	0x0000


	//----- nvinfo : EIATTR_MAXREG_COUNT
	.align		4
        /*003c*/ 	.byte	0x03, 0x1b
        /*003e*/ 	.short	0x00ff


	//----- nvinfo : EIATTR_MERCURY_ISA_VERSION
	.align		4
        /*0040*/ 	.byte	0x03, 0x5f
        /*0042*/ 	.short	0x0101


	//----- nvinfo : EIATTR_VRC_CTA_INIT_COUNT
	.align		4
        /*0044*/ 	.byte	0x02, 0x4a
	.zero		1
	.zero		1


	//----- nvinfo : EIATTR_EXIT_INSTR_OFFSETS
	.align		4
        /*0048*/ 	.byte	0x04, 0x1c
        /*004a*/ 	.short	(.L_1085 - .L_1084)


	//   ....[0]....
.L_1084:
        /*004c*/ 	.word	0x000014b0


	//   ....[1]....
        /*0050*/ 	.word	0x000014f0


	//----- nvinfo : EIATTR_CRS_STACK_SIZE
	.align		4
.L_1085:
        /*0054*/ 	.byte	0x04, 0x1e
        /*0056*/ 	.short	(.L_1087 - .L_1086)
.L_1086:
        /*0058*/ 	.word	0x00000000


	//----- nvinfo : EIATTR_CBANK_PARAM_SIZE
	.align		4
.L_1087:
        /*005c*/ 	.byte	0x03, 0x19
        /*005e*/ 	.short	0x0014


	//----- nvinfo : EIATTR_PARAM_CBANK
	.align		4
        /*0060*/ 	.byte	0x04, 0x0a
        /*0062*/ 	.short	(.L_1089 - .L_1088)
	.align		4
.L_1088:
        /*0064*/ 	.word	index@(.nv.constant0._Z12reg_pipelineILi4ELi2EEvPfS0_i)
        /*0068*/ 	.short	0x0380
        /*006a*/ 	.short	0x0014


	//----- nvinfo : EIATTR_SW_WAR
	.align		4
.L_1089:
        /*006c*/ 	.byte	0x04, 0x36
        /*006e*/ 	.short	(.L_1091 - .L_1090)
.L_1090:
        /*0070*/ 	.word	0x00000008
.L_1091:


//--------------------- .nv.info._Z12reg_pipelineILi3ELi2EEvPfS0_i --------------------------
	.section	.nv.info._Z12reg_pipelineILi3ELi2EEvPfS0_i,"",@"SHT_CUDA_INFO"
	.sectionflags	@""
	.align	4


	//----- nvinfo : EIATTR_CUDA_API_VERSION
	.align		4
        /*0000*/ 	.byte	0x04, 0x37
        /*0002*/ 	.short	(.L_1093 - .L_1092)
.L_1092:
        /*0004*/ 	.word	0x00000082


	//----- nvinfo : EIATTR_KPARAM_INFO
	.align		4
.L_1093:
        /*0008*/ 	.byte	0x04, 0x17
        /*000a*/ 	.short	(.L_1095 - .L_1094)
.L_1094:
        /*000c*/ 	.word	0x00000000
        /*0010*/ 	.short	0x0002
        /*0012*/ 	.short	0x0010
        /*0014*/ 	.byte	0x00, 0xf0, 0x11, 0x00


	//----- nvinfo : EIATTR_KPARAM_INFO
	.align		4
.L_1095:
        /*0018*/ 	.byte	0x04, 0x17
        /*001a*/ 	.short	(.L_1097 - .L_1096)
.L_1096:
        /*001c*/ 	.word	0x00000000
        /*0020*/ 	.short	0x0001
        /*0022*/ 	.short	0x0008
        /*0024*/ 	.byte	0x00, 0xf5, 0x21, 0x00


	//----- nvinfo : EIATTR_KPARAM_INFO
	.align		4
.L_1097:
        /*0028*/ 	.byte	0x04, 0x17
        /*002a*/ 	.short	(.L_1099 - .L_1098)
.L_1098:
        /*002c*/ 	.word	0x00000000
        /*0030*/ 	.short	0x0000
        /*0032*/ 	.short	0x0000
        /*0034*/ 	.byte	0x00, 0xf5, 0x21, 0x00


	//----- nvinfo : EIATTR_SPARSE_MMA_MASK
	.align		4
.L_1099:
        /*0038*/ 	.byte	0x03, 0x50
        /*003a*/ 	.short	0x0000


	//----- nvinfo : EIATTR_MAXREG_COUNT
	.align		4
        /*003c*/ 	.byte	0x03, 0x1b
        /*003e*/ 	.short	0x00ff


	//----- nvinfo : EIATTR_MERCURY_ISA_VERSION
	.align		4
        /*0040*/ 	.byte	0x03, 0x5f
        /*0042*/ 	.short	0x0101


	//----- nvinfo : EIATTR_VRC_CTA_INIT_COUNT
	.align		4
        /*0044*/ 	.byte	0x02, 0x4a
	.zero		1
	.zero		1


	//----- nvinfo : EIATTR_EXIT_INSTR_OFFSETS
	.align		4
        /*0048*/ 	.byte	0x04, 0x1c
        /*004a*/ 	.short	(.L_1101 - .L_1100)


	//   ....[0]....
.L_1100:
        /*004c*/ 	.word	0x00001ed0


	//   ....[1]....
        /*0050*/ 	.word	0x00001f10


	//----- nvinfo : EIATTR_CRS_STACK_SIZE
	.align		4
.L_1101:
        /*0054*/ 	.byte	0x04, 0x1e
        /*0056*/ 	.short	(.L_1103 - .L_1102)
.L_1102:
        /*0058*/ 	.word	0x00000000


	//----- nvinfo : EIATTR_CBANK_PARAM_SIZE
	.align		4
.L_1103:
        /*005c*/ 	.byte	0x03, 0x19
        /*005e*/ 	.short	0x0014


	//----- nvinfo : EIATTR_PARAM_CBANK
	.align		4
        /*0060*/ 	.byte	0x04, 0x0a
        /*0062*/ 	.short	(.L_1105 - .L_1104)
	.align		4
.L_1104:
        /*0064*/ 	.word	index@(.nv.constant0._Z12reg_pipelineILi3ELi2EEvPfS0_i)
        /*0068*/ 	.short	0x0380
        /*006a*/ 	.short	0x0014


	//----- nvinfo : EIATTR_SW_WAR
	.align		4
.L_1105:
        /*006c*/ 	.byte	0x04, 0x36
        /*006e*/ 	.short	(.L_1107 - .L_1106)
.L_1106:
        /*0070*/ 	.word	0x00000008
.L_1107:


//--------------------- .nv.info._Z12reg_pipelineILi2ELi2EEvPfS0_i --------------------------
	.section	.nv.info._Z12reg_pipelineILi2ELi2EEvPfS0_i,"",@"SHT_CUDA_INFO"
	.sectionflags	@""
	.align	4


	//----- nvinfo : EIATTR_CUDA_API_VERSION
	.align		4
        /*0000*/ 	.byte	0x04, 0x37
        /*0002*/ 	.short	(.L_1109 - .L_1108)
.L_1108:
        /*0004*/ 	.word	0x00000082


	//----- nvinfo : EIATTR_KPARAM_INFO
	.align		4
.L_1109:
        /*0008*/ 	.byte	0x04, 0x17
        /*000a*/ 	.short	(.L_1111 - .L_1110)
.L_1110:
        /*000c*/ 	.word	0x00000000
        /*0010*/ 	.short	0x0002
        /*0012*/ 	.short	0x0010
        /*0014*/ 	.byte	0x00, 0xf0, 0x11, 0x00


	//----- nvinfo : EIATTR_KPARAM_INFO
	.align		4
.L_1111:
        /*0018*/ 	.byte	0x04, 0x17
        /*001a*/ 	.short	(.L_1113 - .L_1112)
.L_1112:
        /*001c*/ 	.word	0x00000000
        /*0020*/ 	.short	0x0001
        /*0022*/ 	.short	0x0008
        /*0024*/ 	.byte	0x00, 0xf5, 0x21, 0x00


	//----- nvinfo : EIATTR_KPARAM_INFO
	.align		4
.L_1113:
        /*0028*/ 	.byte	0x04, 0x17
        /*002a*/ 	.short	(.L_1115 - .L_1114)
.L_1114:
        /*002c*/ 	.word	0x00000000
        /*0030*/ 	.short	0x0000
        /*0032*/ 	.short	0x0000
        /*0034*/ 	.byte	0x00, 0xf5, 0x21, 0x00


	//----- nvinfo : EIATTR_SPARSE_MMA_MASK
	.align		4
.L_1115:
        /*0038*/ 	.byte	0x03, 0x50
        /*003a*/ 	.short	0x0000


	//----- nvinfo : EIATTR_MAXREG_COUNT
	.align		4
        /*003c*/ 	.byte	0x03, 0x1b
        /*003e*/ 	.short	0x00ff


	//----- nvinfo : EIATTR_MERCURY_ISA_VERSION
	.align		4
        /*0040*/ 	.byte	0x03, 0x5f
        /*0042*/ 	.short	0x0101


	//----- nvinfo : EIATTR_VRC_CTA_INIT_COUNT
	.align		4
        /*0044*/ 	.byte	0x02, 0x4a
	.zero		1
	.zero		1


	//----- nvinfo : EIATTR_EXIT_INSTR_OFFSETS
	.align		4
        /*0048*/ 	.byte	0x04, 0x1c
        /*004a*/ 	.short	(.L_1117 - .L_1116)


	//   ....[0]....
.L_1116:
        /*004c*/ 	.word	0x000011e0


	//   ....[1]....
        /*0050*/ 	.word	0x00001220


	//----- nvinfo : EIATTR_CRS_STACK_SIZE
	.align		4
.L_1117:
        /*0054*/ 	.byte	0x04, 0x1e
        /*0056*/ 	.short	(.L_1119 - .L_1118)
.L_1118:
        /*0058*/ 	.word	0x00000000


	//----- nvinfo : EIATTR_CBANK_PARAM_SIZE
	.align		4
.L_1119:
        /*005c*/ 	.byte	0x03, 0x19
        /*005e*/ 	.short	0x0014


	//----- nvinfo : EIATTR_PARAM_CBANK
	.align		4
        /*0060*/ 	.byte	0x04, 0x0a
        /*0062*/ 	.short	(.L_1121 - .L_1120)
	.align		4
.L_1120:
        /*0064*/ 	.word	index@(.nv.constant0._Z12reg_pipelineILi2ELi2EEvPfS0_i)
        /*0068*/ 	.short	0x0380
        /*006a*/ 	.short	0x0014


	//----- nvinfo : EIATTR_SW_WAR
	.align		4
.L_1121:
        /*006c*/ 	.byte	0x04, 0x36
        /*006e*/ 	.short	(.L_1123 - .L_1122)
.L_1122:
        /*0070*/ 	.word	0x00000008
.L_1123:


//--------------------- .nv.info._Z8baselineILi2EEvPfS0_i --------------------------
	.section	.nv.info._Z8baselineILi2EEvPfS0_i,"",@"SHT_CUDA_INFO"
	.sectionflags	@""
	.align	4


	//----- nvinfo : EIATTR_CUDA_API_VERSION
	.align		4
        /*0000*/ 	.byte	0x04, 0x37
        /*0002*/ 	.short	(.L_1125 - .L_1124)
.L_1124:
        /*0004*/ 	.word	0x00000082


	//----- nvinfo : EIATTR_KPARAM_INFO
	.align		4
.L_1125:
        /*0008*/ 	.byte	0x04, 0x17
        /*000a*/ 	.short	(.L_1127 - .L_1126)
.L_1126:
        /*000c*/ 	.word	0x00000000
        /*0010*/ 	.short	0x0002
        /*0012*/ 	.short	0x0010
        /*0014*/ 	.byte	0x00, 0xf0, 0x11, 0x00


	//----- nvinfo : EIATTR_KPARAM_INFO
	.align		4
.L_1127:
        /*0018*/ 	.byte	0x04, 0x17
        /*001a*/ 	.short	(.L_1129 - .L_1128)
.L_1128:
        /*001c*/ 	.word	0x00000000
        /*0020*/ 	.short	0x0001
        /*0022*/ 	.short	0x0008
        /*0024*/ 	.byte	0x00, 0xf5, 0x21, 0x00


	//----- nvinfo : EIATTR_KPARAM_INFO
	.align		4
.L_1129:
        /*0028*/ 	.byte	0x04, 0x17
        /*002a*/ 	.short	(.L_1131 - .L_1130)
.L_1130:
        /*002c*/ 	.word	0x00000000
        /*0030*/ 	.short	0x0000
        /*0032*/ 	.short	0x0000
        /*0034*/ 	.byte	0x00, 0xf5, 0x21, 0x00


	//----- nvinfo : EIATTR_SPARSE_MMA_MASK
	.align		4
.L_1131:
        /*0038*/ 	.byte	0x03, 0x50
        /*003a*/ 	.short	0x0000


	//----- nvinfo : EIATTR_MAXREG_COUNT
	.align		4
        /*003c*/ 	.byte	0x03, 0x1b
        /*003e*/ 	.short	0x00ff


	//----- nvinfo : EIATTR_MERCURY_ISA_VERSION
	.align		4
        /*0040*/ 	.byte	0x03, 0x5f
        /*0042*/ 	.short	0x0101


	//----- nvinfo : EIATTR_VRC_CTA_INIT_COUNT
	.align		4
        /*0044*/ 	.byte	0x02, 0x4a
	.zero		1
	.zero		1


	//----- nvinfo : EIATTR_EXIT_INSTR_OFFSETS
	.align		4
        /*0048*/ 	.byte	0x04, 0x1c
        /*004a*/ 	.short	(.L_1133 - .L_1132)


	//   ....[0]....
.L_1132:
        /*004c*/ 	.word	0x000002d0


	//   ....[1]....
        /*0050*/ 	.word	0x00000310


	//----- nvinfo : EIATTR_CRS_STACK_SIZE
	.align		4
.L_1133:
        /*0054*/ 	.byte	0x04, 0x1e
        /*0056*/ 	.short	(.L_1135 - .L_1134)
.L_1134:
        /*0058*/ 	.word	0x00000000


	//----- nvinfo : EIATTR_CBANK_PARAM_SIZE
	.align		4
.L_1135:
        /*005c*/ 	.byte	0x03, 0x19
        /*005e*/ 	.short	0x0014


	//----- nvinfo : EIATTR_PARAM_CBANK
	.align		4
        /*0060*/ 	.byte	0x04, 0x0a
        /*0062*/ 	.short	(.L_1137 - .L_1136)
	.align		4
.L_1136:
        /*0064*/ 	.word	index@(.nv.constant0._Z8baselineILi2EEvPfS0_i)
        /*0068*/ 	.short	0x0380
        /*006a*/ 	.short	0x0014


	//----- nvinfo : EIATTR_SW_WAR
	.align		4
.L_1137:
        /*006c*/ 	.byte	0x04, 0x36
        /*006e*/ 	.short	(.L_1139 - .L_1138)
.L_1138:
        /*0070*/ 	.word	0x00000008
.L_1139:


//--------------------- .nv.info._Z25warp_specialize_shared_v2ILi4ELi1EEvPfS0_i --------------------------
	.section	.nv.info._Z25warp_specialize_shared_v2ILi4ELi1EEvPfS0_i,"",@"SHT_CUDA_INFO"
	.sectionflags	@""
	.align	4


	//----- nvinfo : EIATTR_CUDA_API_VERSION
	.align		4
        /*0000*/ 	.byte	0x04, 0x37
        /*0002*/ 	.short	(.L_1141 - .L_1140)
.L_1140:
        /*0004*/ 	.word	0x00000082


	//----- nvinfo : EIATTR_KPARAM_INFO
	.align		4
.L_1141:
        /*0008*/ 	.byte	0x04, 0x17
        /*000a*/ 	.short	(.L_1143 - .L_1142)
.L_1142:
        /*000c*/ 	.word	0x00000000
        /*0010*/ 	.short	0x0002
        /*0012*/ 	.short	0x0010
        /*0014*/ 	.byte	0x00, 0xf0, 0x11, 0x00


	//----- nvinfo : EIATTR_KPARAM_INFO
	.align		4
.L_1143:
        /*0018*/ 	.byte	0x04, 0x17
        /*001a*/ 	.short	(.L_1145 - .L_1144)
.L_1144:
        /*001c*/ 	.word	0x00000000
        /*0020*/ 	.short	0x0001
        /*0022*/ 	.short	0x0008
        /*0024*/ 	.byte	0x00, 0xf5, 0x21, 0x00


	//----- nvinfo : EIATTR_KPARAM_INFO
	.align		4
.L_1145:
        /*0028*/ 	.byte	0x04, 0x17
        /*002a*/ 	.short	(.L_1147 - .L_1146)
.L_1146:
        /*002c*/ 	.word	0x00000000
        /*0030*/ 	.short	0x0000
        /*0032*/ 	.short	0x0000
        /*0034*/ 	.byte	0x00, 0xf5, 0x21, 0x00


	//----- nvinfo : EIATTR_SPARSE_MMA_MASK
	.align		4
.L_1147:
        /*0038*/ 	.byte	0x03, 0x50
        /*003a*/ 	.short	0x0000


	//----- nvinfo : EIATTR_MAXREG_COUNT
	.align		4
        /*003c*/ 	.byte	0x03, 0x1b
        /*003e*/ 	.short	0x00ff


	//----- nvinfo : EIATTR_NUM_BARRIERS
	.align		4
        /*0040*/ 	.byte	0x02, 0x4c
        /*0042*/ 	.byte	0x01
	.zero		1


	//----- nvinfo : EIATTR_MERCURY_ISA_VERSION
	.align		4
        /*0044*/ 	.byte	0x03, 0x5f
        /*0046*/ 	.short	0x0101


	//----- nvinfo : EIATTR_VRC_CTA_INIT_COUNT
	.align		4
        /*0048*/ 	.byte	0x02, 0x4a
	.zero		1
	.zero		1


	//----- nvinfo : EIATTR_MBARRIER_INSTR_OFFSETS
	.align		4
        /*004c*/ 	.byte	0x04, 0x39
        /*004e*/ 	.short	(.L_1149 - .L_1148)


	//   ....[0]....
.L_1148:
        /*0050*/ 	.word	0x00000110
        /*0054*/ 	.word	0x00000002
        /*0058*/ 	.word	0x00000000
        /*005c*/ 	.short	0x0100
        /*005e*/ 	.byte	0xff
	.zero		1


	//   ....[1]....
        /*0060*/ 	.word	0x00000120
        /*0064*/ 	.word	0x00000002
        /*0068*/ 	.word	0x00000020
        /*006c*/ 	.short	0x0100
        /*006e*/ 	.byte	0xff
	.zero		1


	//   ....[2]....
        /*0070*/ 	.word	0x00000130
        /*0074*/ 	.word	0x00000002
        /*0078*/ 	.word	0x00000040
        /*007c*/ 	.short	0x0100
        /*007e*/ 	.byte	0xff
	.zero		1


	//   ....[3]....
        /*0080*/ 	.word	0x00000140
        /*0084*/ 	.word	0x00000002
        /*0088*/ 	.word	0x00000060
        /*008c*/ 	.short	0x0100
        /*008e*/ 	.byte	0xff
	.zero		1


	//   ....[4]....
        /*0090*/ 	.word	0x000002c0
        /*0094*/ 	.word	0x00000002
        /*0098*/ 	.word	0x00000000
        /*009c*/ 	.short	0x0107
        /*009e*/ 	.byte	0xff
	.zero		1


	//   ....[5]....
        /*00a0*/ 	.word	0x00000430
        /*00a4*/ 	.word	0x00000002
        /*00a8*/ 	.word	0x00000020
        /*00ac*/ 	.short	0x0107
        /*00ae*/ 	.byte	0xff
	.zero		1


	//   ....[6]....
        /*00b0*/ 	.word	0x00000590
        /*00b4*/ 	.word	0x00000002
        /*00b8*/ 	.word	0x00000040
        /*00bc*/ 	.short	0x0107
        /*00be*/ 	.byte	0xff
	.zero		1


	//   ....[7]....
        /*00c0*/ 	.word	0x00000980
        /*00c4*/ 	.word	0x00000013
        /*00c8*/ 	.word	0x00000000
        /*00cc*/ 	.short	0x0101
        /*00ce*/ 	.byte	0xff
	.zero		1


	//   ....[8]....
        /*00d0*/ 	.word	0x000009a0
        /*00d4*/ 	.word	0x00000013
        /*00d8*/ 	.word	0x00000000
        /*00dc*/ 	.short	0x0109
        /*00de*/ 	.byte	0xff
	.zero		1


	//   ....[9]....
        /*00e0*/ 	.word	0x00000b50
        /*00e4*/ 	.word	0x00000013
        /*00e8*/ 	.word	0x00000000
        /*00ec*/ 	.short	0x0109
        /*00ee*/ 	.byte	0xff
	.zero		1


	//   ....[10]....
        /*00f0*/ 	.word	0x00000d10
        /*00f4*/ 	.word	0x0000000e
        /*00f8*/ 	.word	0x00000000
        /*00fc*/ 	.short	0x0107
        /*00fe*/ 	.byte	0xff
	.zero		1


	//----- nvinfo : EIATTR_NUM_MBARRIERS
	.align		4
.L_1149:
        /*0100*/ 	.byte	0x03, 0x38
        /*0102*/ 	.short	0x0004


	//----- nvinfo : EIATTR_EXIT_INSTR_OFFSETS
	.align		4
        /*0104*/ 	.byte	0x04, 0x1c
        /*0106*/ 	.short	(.L_1151 - .L_1150)


	//   ....[0]....
.L_1150:
        /*0108*/ 	.word	0x00000e30


	//   ....[1]....
        /*010c*/ 	.word	0x00000e70


	//----- nvinfo : EIATTR_CRS_STACK_SIZE
	.align		4
.L_1151:
        /*0110*/ 	.byte	0x04, 0x1e
        /*0112*/ 	.short	(.L_1153 - .L_1152)
.L_1152:
        /*0114*/ 	.word	0x00000000


	//----- nvinfo : EIATTR_CBANK_PARAM_SIZE
	.align		4
.L_1153:
        /*0118*/ 	.byte	0x03, 0x19
        /*011a*/ 	.short	0x0014


	//----- nvinfo : EIATTR_PARAM_CBANK
	.align		4
        /*011c*/ 	.byte	0x04, 0x0a
        /*011e*/ 	.short	(.L_1155 - .L_1154)
	.align		4
.L_1154:
        /*0120*/ 	.word	index@(.nv.constant0._Z25warp_specialize_shared_v2ILi4ELi1EEvPfS0_i)
        /*0124*/ 	.short	0x0380
        /*0126*/ 	.short	0x0014


	//----- nvinfo : EIATTR_SW_WAR
	.align		4
.L_1155:
        /*0128*/ 	.byte	0x04, 0x36
        /*012a*/ 	.short	(.L_1157 - .L_1156)
.L_1156:
        /*012c*/ 	.word	0x00000008
.L_1157:


//--------------------- .nv.info._Z25warp_specialize_shared_v2ILi3ELi1EEvPfS0_i --------------------------
	.section	.nv.info._Z25warp_specialize_shared_v2ILi3ELi1EEvPfS0_i,"",@"SHT_CUDA_INFO"
	.sectionflags	@""
	.align	4


	//----- nvinfo : EIATTR_CUDA_API_VERSION
	.align		4
        /*0000*/ 	.byte	0x04, 0x37
        /*0002*/ 	.short	(.L_1159 - .L_1158)
.L_1158:
        /*0004*/ 	.word	0x00000082


	//----- nvinfo : EIATTR_KPARAM_INFO
	.align		4
.L_1159:
        /*0008*/ 	.byte	0x04, 0x17
        /*000a*/ 	.short	(.L_1161 - .L_1160)
.L_1160:
        /*000c*/ 	.word	0x00000000
        /*0010*/ 	.short	0x0002
        /*0012*/ 	.short	0x0010
        /*0014*/ 	.byte	0x00, 0xf0, 0x11, 0x00


	//----- nvinfo : EIATTR_KPARAM_INFO
	.align		4
.L_1161:
        /*0018*/ 	.byte	0x04, 0x17
        /*001a*/ 	.short	(.L_1163 - .L_1162)
.L_1162:
        /*001c*/ 	.word	0x00000000
        /*0020*/ 	.short	0x0001
        /*0022*/ 	.short	0x0008
        /*0024*/ 	.byte	0x00, 0xf5, 0x21, 0x00


	//----- nvinfo : EIATTR_KPARAM_INFO
	.align		4
.L_1163:
        /*0028*/ 	.byte	0x04, 0x17
        /*002a*/ 	.short	(.L_1165 - .L_1164)
.L_1164:
        /*002c*/ 	.word	0x00000000
        /*0030*/ 	.short	0x0000
        /*0032*/ 	.short	0x0000
        /*0034*/ 	.byte	0x00, 0xf5, 0x21, 0x00


	//----- nvinfo : EIATTR_SPARSE_MMA_MASK
	.align		4
.L_1165:
        /*0038*/ 	.byte	0x03, 0x50
        /*003a*/ 	.short	0x0000


	//----- nvinfo : EIATTR_MAXREG_COUNT
	.align		4
        /*003c*/ 	.byte	0x03, 0x1b
        /*003e*/ 	.short	0x00ff


	//----- nvinfo : EIATTR_NUM_BARRIERS
	.align		4
        /*0040*/ 	.byte	0x02, 0x4c
        /*0042*/ 	.byte	0x01
	.zero		1


	//----- nvinfo : EIATTR_MERCURY_ISA_VERSION
	.align		4
        /*0044*/ 	.byte	0x03, 0x5f
        /*0046*/ 	.short	0x0101


	//----- nvinfo : EIATTR_VRC_CTA_INIT_COUNT
	.align		4
        /*0048*/ 	.byte	0x02, 0x4a
	.zero		1
	.zero		1


	//----- nvinfo : EIATTR_MBARRIER_INSTR_OFFSETS
	.align		4
        /*004c*/ 	.byte	0x04, 0x39
        /*004e*/ 	.short	(.L_1167 - .L_1166)


	//   ....[0]....
.L_1166:
        /*0050*/ 	.word	0x00000110
        /*0054*/ 	.word	0x00000000
        /*0058*/ 	.word	0x00000000
        /*005c*/ 	.short	0x0100
        /*005e*/ 	.byte	0xff
	.zero		1


	//   ....[1]....
        /*0060*/ 	.word	0x00000120
        /*0064*/ 	.word	0x00000000
        /*0068*/ 	.word	0x00000020
        /*006c*/ 	.short	0x0100
        /*006e*/ 	.byte	0xff
	.zero		1


	//   ....[2]....
        /*0070*/ 	.word	0x00000130
        /*0074*/ 	.word	0x00000000
        /*0078*/ 	.word	0x00000040
        /*007c*/ 	.short	0x0100
        /*007e*/ 	.byte	0xff
	.zero		1


	//   ....[3]....
        /*0080*/ 	.word	0x000002b0
        /*0084*/ 	.word	0x00000000
        /*0088*/ 	.word	0x00000000
        /*008c*/ 	.short	0x0107
        /*008e*/ 	.byte	0xff
	.zero		1


	//   ....[4]....
        /*0090*/ 	.word	0x00000420
        /*0094*/ 	.word	0x00000000
        /*0098*/ 	.word	0x00000020
        /*009c*/ 	.short	0x0107
        /*009e*/ 	.byte	0xff
	.zero		1


	//   ....[5]....
        /*00a0*/ 	.word	0x00000800
        /*00a4*/ 	.word	0x00000013
        /*00a8*/ 	.word	0x00000000
        /*00ac*/ 	.short	0x0101
        /*00ae*/ 	.byte	0xff
	.zero		1


	//   ....[6]....
        /*00b0*/ 	.word	0x00000820
        /*00b4*/ 	.word	0x00000013
        /*00b8*/ 	.word	0x00000000
        /*00bc*/ 	.short	0x0109
        /*00be*/ 	.byte	0xff
	.zero		1


	//   ....[7]....
        /*00c0*/ 	.word	0x000009d0
        /*00c4*/ 	.word	0x00000013
        /*00c8*/ 	.word	0x00000000
        /*00cc*/ 	.short	0x0109
        /*00ce*/ 	.byte	0xff
	.zero		1


	//   ....[8]....
        /*00d0*/ 	.word	0x00000bb0
        /*00d4*/ 	.word	0x0000000e
        /*00d8*/ 	.word	0x00000000
        /*00dc*/ 	.short	0x0107
        /*00de*/ 	.byte	0xff
	.zero		1


	//----- nvinfo : EIATTR_NUM_MBARRIERS
	.align		4
.L_1167:
        /*00e0*/ 	.byte	0x03, 0x38
        /*00e2*/ 	.short	0x0003


	//----- nvinfo : EIATTR_EXIT_INSTR_OFFSETS
	.align		4
        /*00e4*/ 	.byte	0x04, 0x1c
        /*00e6*/ 	.short	(.L_1169 - .L_1168)


	//   ....[0]....
.L_1168:
        /*00e8*/ 	.word	0x00000cd0


	//   ....[1]....
        /*00ec*/ 	.word	0x00000d10


	//----- nvinfo : EIATTR_CRS_STACK_SIZE
	.align		4
.L_1169:
        /*00f0*/ 	.byte	0x04, 0x1e
        /*00f2*/ 	.short	(.L_1171 - .L_1170)
.L_1170:
        /*00f4*/ 	.word	0x00000000


	//----- nvinfo : EIATTR_CBANK_PARAM_SIZE
	.align		4
.L_1171:
        /*00f8*/ 	.byte	0x03, 0x19
        /*00fa*/ 	.short	0x0014


	//----- nvinfo : EIATTR_PARAM_CBANK
	.align		4
        /*00fc*/ 	.byte	0x04, 0x0a
        /*00fe*/ 	.short	(.L_1173 - .L_1172)
	.align		4
.L_1172:
        /*0100*/ 	.word	index@(.nv.constant0._Z25warp_specialize_shared_v2ILi3ELi1EEvPfS0_i)
        /*0104*/ 	.short	0x0380
        /*0106*/ 	.short	0x0014


	//----- nvinfo : EIATTR_SW_WAR
	.align		4
.L_1173:
        /*0108*/ 	.byte	0x04, 0x36
        /*010a*/ 	.short	(.L_1175 - .L_1174)
.L_1174:
        /*010c*/ 	.word	0x00000008
.L_1175:


//--------------------- .nv.info._Z25warp_specialize_shared_v2ILi2ELi1EEvPfS0_i --------------------------
	.section	.nv.info._Z25warp_specialize_shared_v2ILi2ELi1EEvPfS0_i,"",@"SHT_CUDA_INFO"
	.sectionflags	@""
	.align	4


	//----- nvinfo : EIATTR_CUDA_API_VERSION
	.align		4
        /*0000*/ 	.byte	0x04, 0x37
        /*0002*/ 	.short	(.L_1177 - .L_1176)
.L_1176:
        /*0004*/ 	.word	0x00000082


	//----- nvinfo : EIATTR_KPARAM_INFO
	.align		4
.L_1177:
        /*0008*/ 	.byte	0x04, 0x17
        /*000a*/ 	.short	(.L_1179 - .L_1178)
.L_1178:
        /*000c*/ 	.word	0x00000000
        /*0010*/ 	.short	0x0002
        /*0012*/ 	.short	0x0010
        /*0014*/ 	.byte	0x00, 0xf0, 0x11, 0x00


	//----- nvinfo : EIATTR_KPARAM_INFO
	.align		4
.L_1179:
        /*0018*/ 	.byte	0x04, 0x17
        /*001a*/ 	.short	(.L_1181 - .L_1180)
.L_1180:
        /*001c*/ 	.word	0x00000000
        /*0020*/ 	.short	0x0001
        /*0022*/ 	.short	0x0008
        /*0024*/ 	.byte	0x00, 0xf5, 0x21, 0x00


	//----- nvinfo : EIATTR_KPARAM_INFO
	.align		4
.L_1181:
        /*0028*/ 	.byte	0x04, 0x17
        /*002a*/ 	.short	(.L_1183 - .L_1182)
.L_1182:
        /*002c*/ 	.word	0x00000000
        /*0030*/ 	.short	0x0000
        /*0032*/ 	.short	0x0000
        /*0034*/ 	.byte	0x00, 0xf5, 0x21, 0x00


	//----- nvinfo : EIATTR_SPARSE_MMA_MASK
	.align		4
.L_1183:
        /*0038*/ 	.byte	0x03, 0x50
        /*003a*/ 	.short	0x0000


	//----- nvinfo : EIATTR_MAXREG_COUNT
	.align		4
        /*003c*/ 	.byte	0x03, 0x1b
        /*003e*/ 	.short	0x00ff


	//----- nvinfo : EIATTR_NUM_BARRIERS
	.align		4
        /*0040*/ 	.byte	0x02, 0x4c
        /*0042*/ 	.byte	0x01
	.zero		1


	//----- nvinfo : EIATTR_MERCURY_ISA_VERSION
	.align		4
        /*0044*/ 	.byte	0x03, 0x5f
        /*0046*/ 	.short	0x0101


	//----- nvinfo : EIATTR_VRC_CTA_INIT_COUNT
	.align		4
        /*0048*/ 	.byte	0x02, 0x4a
	.zero		1
	.zero		1


	//----- nvinfo : EIATTR_MBARRIER_INSTR_OFFSETS
	.align		4
        /*004c*/ 	.byte	0x04, 0x39
        /*004e*/ 	.short	(.L_1185 - .L_1184)


	//   ....[0]....
.L_1184:
        /*0050*/ 	.word	0x00000110
        /*0054*/ 	.word	0x00000000
        /*0058*/ 	.word	0x00000000
        /*005c*/ 	.short	0x0100
        /*005e*/ 	.byte	0xff
	.zero		1


	//   ....[1]....
        /*0060*/ 	.word	0x00000120
        /*0064*/ 	.word	0x00000000
        /*0068*/ 	.word	0x00000020
        /*006c*/ 	.short	0x0100
        /*006e*/ 	.byte	0xff
	.zero		1


	//   ....[2]....
        /*0070*/ 	.word	0x000002a0
        /*0074*/ 	.word	0x00000000
        /*0078*/ 	.word	0x00000000
        /*007c*/ 	.short	0x0107
        /*007e*/ 	.byte	0xff
	.zero		1


	//   ....[3]....
        /*0080*/ 	.word	0x00000660
        /*0084*/ 	.word	0x00000013
        /*0088*/ 	.word	0x00000000
        /*008c*/ 	.short	0x0101
        /*008e*/ 	.byte	0xff
	.zero		1


	//   ....[4]....
        /*0090*/ 	.word	0x00000680
        /*0094*/ 	.word	0x00000013
        /*0098*/ 	.word	0x00000000
        /*009c*/ 	.short	0x0109
        /*009e*/ 	.byte	0xff
	.zero		1


	//   ....[5]....
        /*00a0*/ 	.word	0x00000830
        /*00a4*/ 	.word	0x00000013
        /*00a8*/ 	.word	0x00000000
        /*00ac*/ 	.short	0x0109
        /*00ae*/ 	.byte	0xff
	.zero		1


	//   ....[6]....
        /*00b0*/ 	.word	0x000009f0
        /*00b4*/ 	.word	0x0000000c
        /*00b8*/ 	.word	0x00000000
        /*00bc*/ 	.short	0x0107
        /*00be*/ 	.byte	0xff
	.zero		1


	//----- nvinfo : EIATTR_NUM_MBARRIERS
	.align		4
.L_1185:
        /*00c0*/ 	.byte	0x03, 0x38
        /*00c2*/ 	.short	0x0002


	//----- nvinfo : EIATTR_EXIT_INSTR_OFFSETS
	.align		4
        /*00c4*/ 	.byte	0x04, 0x1c
        /*00c6*/ 	.short	(.L_1187 - .L_1186)


	//   ....[0]....
.L_1186:
        /*00c8*/ 	.word	0x00000b10


	//   ....[1]....
        /*00cc*/ 	.word	0x00000b50


	//----- nvinfo : EIATTR_CRS_STACK_SIZE
	.align		4
.L_1187:
        /*00d0*/ 	.byte	0x04, 0x1e
        /*00d2*/ 	.short	(.L_1189 - .L_1188)
.L_1188:
        /*00d4*/ 	.word	0x00000000


	//----- nvinfo : EIATTR_CBANK_PARAM_SIZE
	.align		4
.L_1189:
        /*00d8*/ 	.byte	0x03, 0x19
        /*00da*/ 	.short	0x0014


	//----- nvinfo : EIATTR_PARAM_CBANK
	.align		4
        /*00dc*/ 	.byte	0x04, 0x0a
        /*00de*/ 	.short	(.L_1191 - .L_1190)
	.align		4
.L_1190:
        /*00e0*/ 	.word	index@(.nv.constant0._Z25warp_specialize_shared_v2ILi2ELi1EEvPfS0_i)
        /*00e4*/ 	.short	0x0380
        /*00e6*/ 	.short	0x0014


	//----- nvinfo : EIATTR_SW_WAR
	.align		4
.L_1191:
        /*00e8*/ 	.byte	0x04, 0x36
        /*00ea*/ 	.short	(.L_1193 - .L_1192)
.L_1192:
        /*00ec*/ 	.word	0x00000008
.L_1193:


//--------------------- .nv.info._Z22warp_specialize_sharedILi4ELi1EEvPfS0_i --------------------------
	.section	.nv.info._Z22warp_specialize_sharedILi4ELi1EEvPfS0_i,"",@"SHT_CUDA_INFO"
	.sectionflags	@""
	.align	4


	//----- nvinfo : EIATTR_CUDA_API_VERSION
	.align		4
        /*0000*/ 	.byte	0x04, 0x37
        /*0002*/ 	.short	(.L_1195 - .L_1194)
.L_1194:
        /*0004*/ 	.word	0x00000082


	//----- nvinfo : EIATTR_KPARAM_INFO
	.align		4
.L_1195:
        /*0008*/ 	.byte	0x04, 0x17
        /*000a*/ 	.short	(.L_1197 - .L_1196)
.L_1196:
        /*000c*/ 	.word	0x00000000
        /*0010*/ 	.short	0x0002
        /*0012*/ 	.short	0x0010
        /*0014*/ 	.byte	0x00, 0xf0, 0x11, 0x00


	//----- nvinfo : EIATTR_KPARAM_INFO
	.align		4
.L_1197:
        /*0018*/ 	.byte	0x04, 0x17
        /*001a*/ 	.short	(.L_1199 - .L_1198)
.L_1198:
        /*001c*/ 	.word	0x00000000
        /*0020*/ 	.short	0x0001
        /*0022*/ 	.short	0x0008
        /*0024*/ 	.byte	0x00, 0xf5, 0x21, 0x00


	//----- nvinfo : EIATTR_KPARAM_INFO
	.align		4
.L_1199:
        /*0028*/ 	.byte	0x04, 0x17
        /*002a*/ 	.short	(.L_1201 - .L_1200)
.L_1200:
        /*002c*/ 	.word	0x00000000
        /*0030*/ 	.short	0x0000
        /*0032*/ 	.short	0x0000
        /*0034*/ 	.byte	0x00, 0xf5, 0x21, 0x00


	//----- nvinfo : EIATTR_SPARSE_MMA_MASK
	.align		4
.L_1201:
        /*0038*/ 	.byte	0x03, 0x50
        /*003a*/ 	.short	0x0000


	//----- nvinfo : EIATTR_MAXREG_COUNT
	.align		4
        /*003c*/ 	.byte	0x03, 0x1b
        /*003e*/ 	.short	0x00ff


	//----- nvinfo : EIATTR_NUM_BARRIERS
	.align		4
        /*0040*/ 	.byte	0x02, 0x4c
        /*0042*/ 	.byte	0x01
	.zero		1


	//----- nvinfo : EIATTR_MERCURY_ISA_VERSION
	.align		4
        /*0044*/ 	.byte	0x03, 0x5f
        /*0046*/ 	.short	0x0101


	//----- nvinfo : EIATTR_VRC_CTA_INIT_COUNT
	.align		4
        /*0048*/ 	.byte	0x02, 0x4a
	.zero		1
	.zero		1


	//----- nvinfo : EIATTR_MBARRIER_INSTR_OFFSETS
	.align		4
        /*004c*/ 	.byte	0x04, 0x39
        /*004e*/ 	.short	(.L_1203 - .L_1202)


	//   ....[0]....
.L_1202:
        /*0050*/ 	.word	0x00000110
        /*0054*/ 	.word	0x00000002
        /*0058*/ 	.word	0x00000000
        /*005c*/ 	.short	0x0100
        /*005e*/ 	.byte	0xff
	.zero		1


	//   ....[1]....
        /*0060*/ 	.word	0x00000120
        /*0064*/ 	.word	0x00000002
        /*0068*/ 	.word	0x00000020
        /*006c*/ 	.short	0x0100
        /*006e*/ 	.byte	0xff
	.zero		1


	//   ....[2]....
        /*0070*/ 	.word	0x00000130
        /*0074*/ 	.word	0x00000002
        /*0078*/ 	.word	0x00000040
        /*007c*/ 	.short	0x0100
        /*007e*/ 	.byte	0xff
	.zero		1


	//   ....[3]....
        /*0080*/ 	.word	0x00000140
        /*0084*/ 	.word	0x00000002
        /*0088*/ 	.word	0x00000060
        /*008c*/ 	.short	0x0100
        /*008e*/ 	.byte	0xff
	.zero		1


	//   ....[4]....
        /*0090*/ 	.word	0x000002d0
        /*0094*/ 	.word	0x00000002
        /*0098*/ 	.word	0x00000000
        /*009c*/ 	.short	0x0107
        /*009e*/ 	.byte	0xff
	.zero		1


	//   ....[5]....
        /*00a0*/ 	.word	0x00000430
        /*00a4*/ 	.word	0x00000002
        /*00a8*/ 	.word	0x00000020
        /*00ac*/ 	.short	0x0107
        /*00ae*/ 	.byte	0xff
	.zero		1


	//   ....[6]....
        /*00b0*/ 	.word	0x00000580
        /*00b4*/ 	.word	0x00000002
        /*00b8*/ 	.word	0x00000040
        /*00bc*/ 	.short	0x0107
        /*00be*/ 	.byte	0xff
	.zero		1


	//   ....[7]....
        /*00c0*/ 	.word	0x000009f0
        /*00c4*/ 	.word	0x00000002
        /*00c8*/ 	.word	0x00000000
        /*00cc*/ 	.short	0x0101
        /*00ce*/ 	.byte	0xff
	.zero		1


	//   ....[8]....
        /*00d0*/ 	.word	0x00000a20
        /*00d4*/ 	.word	0x00000002
        /*00d8*/ 	.word	0x00000000
        /*00dc*/ 	.short	0x0105
        /*00de*/ 	.byte	0xff
	.zero		1


	//   ....[9]....
        /*00e0*/ 	.word	0x00000bd0
        /*00e4*/ 	.word	0x00000002
        /*00e8*/ 	.word	0x00000060
        /*00ec*/ 	.short	0x0107
        /*00ee*/ 	.byte	0xff
	.zero		1


	//   ....[10]....
        /*00f0*/ 	.word	0x00000c80
        /*00f4*/ 	.word	0x00000002
        /*00f8*/ 	.word	0x00000020
        /*00fc*/ 	.short	0x0101
        /*00fe*/ 	.byte	0xff
	.zero		1


	//   ....[11]....
        /*0100*/ 	.word	0x00000cb0
        /*0104*/ 	.word	0x00000002
        /*0108*/ 	.word	0x00000020
        /*010c*/ 	.short	0x0105
        /*010e*/ 	.byte	0xff
	.zero		1


	//   ....[12]....
        /*0110*/ 	.word	0x00000e70
        /*0114*/ 	.word	0x00000002
        /*0118*/ 	.word	0x00000000
        /*011c*/ 	.short	0x0107
        /*011e*/ 	.byte	0xff
	.zero		1


	//   ....[13]....
        /*0120*/ 	.word	0x00000f20
        /*0124*/ 	.word	0x00000002
        /*0128*/ 	.word	0x00000040
        /*012c*/ 	.short	0x0101
        /*012e*/ 	.byte	0xff
	.zero		1


	//   ....[14]....
        /*0130*/ 	.word	0x00000f50
        /*0134*/ 	.word	0x00000002
        /*0138*/ 	.word	0x00000040
        /*013c*/ 	.short	0x0105
        /*013e*/ 	.byte	0xff
	.zero		1


	//   ....[15]....
        /*0140*/ 	.word	0x00001110
        /*0144*/ 	.word	0x00000002
        /*0148*/ 	.word	0x00000020
        /*014c*/ 	.short	0x0107
        /*014e*/ 	.byte	0xff
	.zero		1


	//   ....[16]....
        /*0150*/ 	.word	0x000011d0
        /*0154*/ 	.word	0x00000002
        /*0158*/ 	.word	0x00000060
        /*015c*/ 	.short	0x0101
        /*015e*/ 	.byte	0xff
	.zero		1


	//   ....[17]....
        /*0160*/ 	.word	0x00001200
        /*0164*/ 	.word	0x00000002
        /*0168*/ 	.word	0x00000060
        /*016c*/ 	.short	0x0105
        /*016e*/ 	.byte	0xff
	.zero		1


	//   ....[18]....
        /*0170*/ 	.word	0x000013b0
        /*0174*/ 	.word	0x00000002
        /*0178*/ 	.word	0x00000040
        /*017c*/ 	.short	0x0107
        /*017e*/ 	.byte	0xff
	.zero		1


	//   ....[19]....
        /*0180*/ 	.word	0x000015f0
        /*0184*/ 	.word	0x0000000b
        /*0188*/ 	.word	0x00000000
        /*018c*/ 	.short	0x0101
        /*018e*/ 	.byte	0xff
	.zero		1


	//   ....[20]....
        /*0190*/ 	.word	0x00001610
        /*0194*/ 	.word	0x0000000b
        /*0198*/ 	.word	0x00000000
        /*019c*/ 	.short	0x0105
        /*019e*/ 	.byte	0xff
	.zero		1


	//   ....[21]....
        /*01a0*/ 	.word	0x00001850
        /*01a4*/ 	.word	0x0000000d
        /*01a8*/ 	.word	0x00000000
        /*01ac*/ 	.short	0x0107
        /*01ae*/ 	.byte	0xff
	.zero		1


	//----- nvinfo : EIATTR_NUM_MBARRIERS
	.align		4
.L_1203:
        /*01b0*/ 	.byte	0x03, 0x38
        /*01b2*/ 	.short	0x0004


	//----- nvinfo : EIATTR_EXIT_INSTR_OFFSETS
	.align		4
        /*01b4*/ 	.byte	0x04, 0x1c
        /*01b6*/ 	.short	(.L_1205 - .L_1204)


	//   ....[0]....
.L_1204:
        /*01b8*/ 	.word	0x00001960


	//   ....[1]....
        /*01bc*/ 	.word	0x000019a0


	//----- nvinfo : EIATTR_CRS_STACK_SIZE
	.align		4
.L_1205:
        /*01c0*/ 	.byte	0x04, 0x1e
        /*01c2*/ 	.short	(.L_1207 - .L_1206)
.L_1206:
        /*01c4*/ 	.word	0x00000000


	//----- nvinfo : EIATTR_CBANK_PARAM_SIZE
	.align		4
.L_1207:
        /*01c8*/ 	.byte	0x03, 0x19
        /*01ca*/ 	.short	0x0014


	//----- nvinfo : EIATTR_PARAM_CBANK
	.align		4
        /*01cc*/ 	.byte	0x04, 0x0a
        /*01ce*/ 	.short	(.L_1209 - .L_1208)
	.align		4
.L_1208:
        /*01d0*/ 	.word	index@(.nv.constant0._Z22warp_specialize_sharedILi4ELi1EEvPfS0_i)
        /*01d4*/ 	.short	0x0380
        /*01d6*/ 	.short	0x0014


	//----- nvinfo : EIATTR_SW_WAR
	.align		4
.L_1209:
        /*01d8*/ 	.byte	0x04, 0x36
        /*01da*/ 	.short	(.L_1211 - .L_1210)
.L_1210:
        /*01dc*/ 	.word	0x00000008
.L_1211:


//--------------------- .nv.info._Z22warp_specialize_sharedILi3ELi1EEvPfS0_i --------------------------
	.section	.nv.info._Z22warp_specialize_sharedILi3ELi1EEvPfS0_i,"",@"SHT_CUDA_INFO"
	.sectionflags	@""
	.align	4


	//----- nvinfo : EIATTR_CUDA_API_VERSION
	.align		4
        /*0000*/ 	.byte	0x04, 0x37
        /*0002*/ 	.short	(.L_1213 - .L_1212)
.L_1212:
        /*0004*/ 	.word	0x00000082


	//----- nvinfo : EIATTR_KPARAM_INFO
	.align		4
.L_1213:
        /*0008*/ 	.byte	0x04, 0x17
        /*000a*/ 	.short	(.L_1215 - .L_1214)
.L_1214:
        /*000c*/ 	.word	0x00000000
        /*0010*/ 	.short	0x0002
        /*0012*/ 	.short	0x0010
        /*0014*/ 	.byte	0x00, 0xf0, 0x11, 0x00


	//----- nvinfo : EIATTR_KPARAM_INFO
	.align		4
.L_1215:
        /*0018*/ 	.byte	0x04, 0x17
        /*001a*/ 	.short	(.L_1217 - .L_1216)
.L_1216:
        /*001c*/ 	.word	0x00000000
        /*0020*/ 	.short	0x0001
        /*0022*/ 	.short	0x0008
        /*0024*/ 	.byte	0x00, 0xf5, 0x21, 0x00


	//----- nvinfo : EIATTR_KPARAM_INFO
	.align		4
.L_1217:
        /*0028*/ 	.byte	0x04, 0x17
        /*002a*/ 	.short	(.L_1219 - .L_1218)
.L_1218:
        /*002c*/ 	.word	0x00000000
        /*0030*/ 	.short	0x0000
        /*0032*/ 	.short	0x0000
        /*0034*/ 	.byte	0x00, 0xf5, 0x21, 0x00


	//----- nvinfo : EIATTR_SPARSE_MMA_MASK
	.align		4
.L_1219:
        /*0038*/ 	.byte	0x03, 0x50
        /*003a*/ 	.short	0x0000


	//----- nvinfo : EIATTR_MAXREG_COUNT
	.align		4
        /*003c*/ 	.byte	0x03, 0x1b
        /*003e*/ 	.short	0x00ff


	//----- nvinfo : EIATTR_NUM_BARRIERS
	.align		4
        /*0040*/ 	.byte	0x02, 0x4c
        /*0042*/ 	.byte	0x01
	.zero		1


	//----- nvinfo : EIATTR_MERCURY_ISA_VERSION
	.align		4
        /*0044*/ 	.byte	0x03, 0x5f
        /*0046*/ 	.short	0x0101


	//----- nvinfo : EIATTR_VRC_CTA_INIT_COUNT
	.align		4
        /*0048*/ 	.byte	0x02, 0x4a
	.zero		1
	.zero		1


	//----- nvinfo : EIATTR_MBARRIER_INSTR_OFFSETS
	.align		4
        /*004c*/ 	.byte	0x04, 0x39
        /*004e*/ 	.short	(.L_1221 - .L_1220)


	//   ....[0]....
.L_1220:
        /*0050*/ 	.word	0x00000110
        /*0054*/ 	.word	0x0000000c
        /*0058*/ 	.word	0x00000000
        /*005c*/ 	.short	0x0100
        /*005e*/ 	.byte	0xff
	.zero		1


	//   ....[1]....
        /*0060*/ 	.word	0x00000120
        /*0064*/ 	.word	0x0000000c
        /*0068*/ 	.word	0x00000020
        /*006c*/ 	.short	0x0100
        /*006e*/ 	.byte	0xff
	.zero		1


	//   ....[2]....
        /*0070*/ 	.word	0x00000130
        /*0074*/ 	.word	0x0000000c
        /*0078*/ 	.word	0x00000040
        /*007c*/ 	.short	0x0100
        /*007e*/ 	.byte	0xff
	.zero		1


	//   ....[3]....
        /*0080*/ 	.word	0x000002b0
        /*0084*/ 	.word	0x0000000c
        /*0088*/ 	.word	0x00000000
        /*008c*/ 	.short	0x0107
        /*008e*/ 	.byte	0xff
	.zero		1


	//   ....[4]....
        /*0090*/ 	.word	0x00000410
        /*0094*/ 	.word	0x0000000c
        /*0098*/ 	.word	0x00000020
        /*009c*/ 	.short	0x0107
        /*009e*/ 	.byte	0xff
	.zero		1


	//   ....[5]....
        /*00a0*/ 	.word	0x00000840
        /*00a4*/ 	.word	0x00000013
        /*00a8*/ 	.word	0x00000000
        /*00ac*/ 	.short	0x0101
        /*00ae*/ 	.byte	0xff
	.zero		1


	//   ....[6]....
        /*00b0*/ 	.word	0x00000860
        /*00b4*/ 	.word	0x00000013
        /*00b8*/ 	.word	0x00000000
        /*00bc*/ 	.short	0x0105
        /*00be*/ 	.byte	0xff
	.zero		1


	//   ....[7]....
        /*00c0*/ 	.word	0x00000a80
        /*00c4*/ 	.word	0x00000011
        /*00c8*/ 	.word	0x00000000
        /*00cc*/ 	.short	0x0107
        /*00ce*/ 	.byte	0xff
	.zero		1


	//   ....[8]....
        /*00d0*/ 	.word	0x00000bb0
        /*00d4*/ 	.word	0x00000013
        /*00d8*/ 	.word	0x00000000
        /*00dc*/ 	.short	0x0101
        /*00de*/ 	.byte	0xff
	.zero		1


	//   ....[9]....
        /*00e0*/ 	.word	0x00000bd0
        /*00e4*/ 	.word	0x00000013
        /*00e8*/ 	.word	0x00000000
        /*00ec*/ 	.short	0x0105
        /*00ee*/ 	.byte	0xff
	.zero		1


	//   ....[10]....
        /*00f0*/ 	.word	0x00000df0
        /*00f4*/ 	.word	0x00000011
        /*00f8*/ 	.word	0x00000000
        /*00fc*/ 	.short	0x0107
        /*00fe*/ 	.byte	0xff
	.zero		1


	//   ....[11]....
        /*0100*/ 	.word	0x00000f10
        /*0104*/ 	.word	0x00000011
        /*0108*/ 	.word	0x00000000
        /*010c*/ 	.short	0x0101
        /*010e*/ 	.byte	0xff
	.zero		1


	//   ....[12]....
        /*0110*/ 	.word	0x00000f30
        /*0114*/ 	.word	0x00000011
        /*0118*/ 	.word	0x00000000
        /*011c*/ 	.short	0x0105
        /*011e*/ 	.byte	0xff
	.zero		1


	//   ....[13]....
        /*0120*/ 	.word	0x00001150
        /*0124*/ 	.word	0x00000011
        /*0128*/ 	.word	0x00000000
        /*012c*/ 	.short	0x0107
        /*012e*/ 	.byte	0xff
	.zero		1


	//   ....[14]....
        /*0130*/ 	.word	0x00001270
        /*0134*/ 	.word	0x00000011
        /*0138*/ 	.word	0x00000000
        /*013c*/ 	.short	0x0101
        /*013e*/ 	.byte	0xff
	.zero		1


	//   ....[15]....
        /*0140*/ 	.word	0x00001290
        /*0144*/ 	.word	0x00000011
        /*0148*/ 	.word	0x00000000
        /*014c*/ 	.short	0x0105
        /*014e*/ 	.byte	0xff
	.zero		1


	//   ....[16]....
        /*0150*/ 	.word	0x000014b0
        /*0154*/ 	.word	0x00000011
        /*0158*/ 	.word	0x00000000
        /*015c*/ 	.short	0x0107
        /*015e*/ 	.byte	0xff
	.zero		1


	//   ....[17]....
        /*0160*/ 	.word	0x00001710
        /*0164*/ 	.word	0x00000011
        /*0168*/ 	.word	0xffffffc0
        /*016c*/ 	.short	0x0101
        /*016e*/ 	.byte	0xff
	.zero		1


	//   ....[18]....
        /*0170*/ 	.word	0x00001730
        /*0174*/ 	.word	0x00000011
        /*0178*/ 	.word	0xffffffc0
        /*017c*/ 	.short	0x0105
        /*017e*/ 	.byte	0xff
	.zero		1


	//   ....[19]....
        /*0180*/ 	.word	0x00001930
        /*0184*/ 	.word	0x0000000b
        /*0188*/ 	.word	0x00000000
        /*018c*/ 	.short	0x0107
        /*018e*/ 	.byte	0xff
	.zero		1


	//----- nvinfo : EIATTR_NUM_MBARRIERS
	.align		4
.L_1221:
        /*0190*/ 	.byte	0x03, 0x38
        /*0192*/ 	.short	0x0003


	//----- nvinfo : EIATTR_EXIT_INSTR_OFFSETS
	.align		4
        /*0194*/ 	.byte	0x04, 0x1c
        /*0196*/ 	.short	(.L_1223 - .L_1222)


	//   ....[0]....
.L_1222:
        /*0198*/ 	.word	0x00001aa0


	//   ....[1]....
        /*019c*/ 	.word	0x00001ae0


	//----- nvinfo : EIATTR_CRS_STACK_SIZE
	.align		4
.L_1223:
        /*01a0*/ 	.byte	0x04, 0x1e
        /*01a2*/ 	.short	(.L_1225 - .L_1224)
.L_1224:
        /*01a4*/ 	.word	0x00000000


	//----- nvinfo : EIATTR_CBANK_PARAM_SIZE
	.align		4
.L_1225:
        /*01a8*/ 	.byte	0x03, 0x19
        /*01aa*/ 	.short	0x0014


	//----- nvinfo : EIATTR_PARAM_CBANK
	.align		4
        /*01ac*/ 	.byte	0x04, 0x0a
        /*01ae*/ 	.short	(.L_1227 - .L_1226)
	.align		4
.L_1226:
        /*01b0*/ 	.word	index@(.nv.constant0._Z22warp_specialize_sharedILi3ELi1EEvPfS0_i)
        /*01b4*/ 	.short	0x0380
        /*01b6*/ 	.short	0x0014


	//----- nvinfo : EIATTR_SW_WAR
	.align		4
.L_1227:
        /*01b8*/ 	.byte	0x04, 0x36
        /*01ba*/ 	.short	(.L_1229 - .L_1228)
.L_1228:
        /*01bc*/ 	.word	0x00000008
.L_1229:


//--------------------- .nv.info._Z22warp_specialize_sharedILi2ELi1EEvPfS0_i --------------------------
	.section	.nv.info._Z22warp_specialize_sharedILi2ELi1EEvPfS0_i,"",@"SHT_CUDA_INFO"
	.sectionflags	@""
	.align	4


	//----- nvinfo : EIATTR_CUDA_API_VERSION
	.align		4
        /*0000*/ 	.byte	0x04, 0x37
        /*0002*/ 	.short	(.L_1231 - .L_1230)
.L_1230:
        /*0004*/ 	.word	0x00000082


	//----- nvinfo : EIATTR_KPARAM_INFO
	.align		4
.L_1231:
        /*0008*/ 	.byte	0x04, 0x17
        /*000a*/ 	.short	(.L_1233 - .L_1232)
.L_1232:
        /*000c*/ 	.word	0x00000000
        /*0010*/ 	.short	0x0002
        /*0012*/ 	.short	0x0010
        /*0014*/ 	.byte	0x00, 0xf0, 0x11, 0x00


	//----- nvinfo : EIATTR_KPARAM_INFO
	.align		4
.L_1233:
        /*0018*/ 	.byte	0x04, 0x17
        /*001a*/ 	.short	(.L_1235 - .L_1234)
.L_1234:
        /*001c*/ 	.word	0x00000000
        /*0020*/ 	.short	0x0001
        /*0022*/ 	.short	0x0008
        /*0024*/ 	.byte	0x00, 0xf5, 0x21, 0x00


	//----- nvinfo : EIATTR_KPARAM_INFO
	.align		4
.L_1235:
        /*0028*/ 	.byte	0x04, 0x17
        /*002a*/ 	.short	(.L_1237 - .L_1236)
.L_1236:
        /*002c*/ 	.word	0x00000000
        /*0030*/ 	.short	0x0000
        /*0032*/ 	.short	0x0000
        /*0034*/ 	.byte	0x00, 0xf5, 0x21, 0x00


	//----- nvinfo : EIATTR_SPARSE_MMA_MASK
	.align		4
.L_1237:
        /*0038*/ 	.byte	0x03, 0x50
        /*003a*/ 	.short	0x0000


	//----- nvinfo : EIATTR_MAXREG_COUNT
	.align		4
        /*003c*/ 	.byte	0x03, 0x1b
        /*003e*/ 	.short	0x00ff


	//----- nvinfo : EIATTR_NUM_BARRIERS
	.align		4
        /*0040*/ 	.byte	0x02, 0x4c
        /*0042*/ 	.byte	0x01
	.zero		1


	//----- nvinfo : EIATTR_MERCURY_ISA_VERSION
	.align		4
        /*0044*/ 	.byte	0x03, 0x5f
        /*0046*/ 	.short	0x0101


	//----- nvinfo : EIATTR_VRC_CTA_INIT_COUNT
	.align		4
        /*0048*/ 	.byte	0x02, 0x4a
	.zero		1
	.zero		1


	//----- nvinfo : EIATTR_MBARRIER_INSTR_OFFSETS
	.align		4
        /*004c*/ 	.byte	0x04, 0x39
        /*004e*/ 	.short	(.L_1239 - .L_1238)


	//   ....[0]....
.L_1238:
        /*0050*/ 	.word	0x00000110
        /*0054*/ 	.word	0x00000002
        /*0058*/ 	.word	0x00000000
        /*005c*/ 	.short	0x0100
        /*005e*/ 	.byte	0xff
	.zero		1


	//   ....[1]....
        /*0060*/ 	.word	0x00000120
        /*0064*/ 	.word	0x00000002
        /*0068*/ 	.word	0x00000020
        /*006c*/ 	.short	0x0100
        /*006e*/ 	.byte	0xff
	.zero		1


	//   ....[2]....
        /*0070*/ 	.word	0x00000290
        /*0074*/ 	.word	0x00000002
        /*0078*/ 	.word	0x00000000
        /*007c*/ 	.short	0x0107
        /*007e*/ 	.byte	0xff
	.zero		1


	//   ....[3]....
        /*0080*/ 	.word	0x000006c0
        /*0084*/ 	.word	0x00000002
        /*0088*/ 	.word	0x00000000
        /*008c*/ 	.short	0x0101
        /*008e*/ 	.byte	0xff
	.zero		1


	//   ....[4]....
        /*0090*/ 	.word	0x000006f0
        /*0094*/ 	.word	0x00000002
        /*0098*/ 	.word	0x00000000
        /*009c*/ 	.short	0x0105
        /*009e*/ 	.byte	0xff
	.zero		1


	//   ....[5]....
        /*00a0*/ 	.word	0x000008b0
        /*00a4*/ 	.word	0x00000002
        /*00a8*/ 	.word	0x00000020
        /*00ac*/ 	.short	0x0107
        /*00ae*/ 	.byte	0xff
	.zero		1


	//   ....[6]....
        /*00b0*/ 	.word	0x00000970
        /*00b4*/ 	.word	0x00000002
        /*00b8*/ 	.word	0x00000020
        /*00bc*/ 	.short	0x0101
        /*00be*/ 	.byte	0xff
	.zero		1


	//   ....[7]....
        /*00c0*/ 	.word	0x000009a0
        /*00c4*/ 	.word	0x00000002
        /*00c8*/ 	.word	0x00000020
        /*00cc*/ 	.short	0x0105
        /*00ce*/ 	.byte	0xff
	.zero		1


	//   ....[8]....
        /*00d0*/ 	.word	0x00000b50
        /*00d4*/ 	.word	0x00000002
        /*00d8*/ 	.word	0x00000000
        /*00dc*/ 	.short	0x0107
        /*00de*/ 	.byte	0xff
	.zero		1


	//   ....[9]....
        /*00e0*/ 	.word	0x00000c10
        /*00e4*/ 	.word	0x00000002
        /*00e8*/ 	.word	0x00000000
        /*00ec*/ 	.short	0x0101
        /*00ee*/ 	.byte	0xff
	.zero		1


	//   ....[10]....
        /*00f0*/ 	.word	0x00000c40
        /*00f4*/ 	.word	0x00000002
        /*00f8*/ 	.word	0x00000000
        /*00fc*/ 	.short	0x0105
        /*00fe*/ 	.byte	0xff
	.zero		1


	//   ....[11]....
        /*0100*/ 	.word	0x00000e00
        /*0104*/ 	.word	0x00000002
        /*0108*/ 	.word	0x00000020
        /*010c*/ 	.short	0x0107
        /*010e*/ 	.byte	0xff
	.zero		1


	//   ....[12]....
        /*0110*/ 	.word	0x00000ec0
        /*0114*/ 	.word	0x00000002
        /*0118*/ 	.word	0x00000020
        /*011c*/ 	.short	0x0101
        /*011e*/ 	.byte	0xff
	.zero		1


	//   ....[13]....
        /*0120*/ 	.word	0x00000ef0
        /*0124*/ 	.word	0x00000002
        /*0128*/ 	.word	0x00000020
        /*012c*/ 	.short	0x0105
        /*012e*/ 	.byte	0xff
	.zero		1


	//   ....[14]....
        /*0130*/ 	.word	0x000010b0
        /*0134*/ 	.word	0x00000002
        /*0138*/ 	.word	0x00000000
        /*013c*/ 	.short	0x0107
        /*013e*/ 	.byte	0xff
	.zero		1


	//   ....[15]....
        /*0140*/ 	.word	0x000012d0
        /*0144*/ 	.word	0x0000000b
        /*0148*/ 	.word	0x00000000
        /*014c*/ 	.short	0x0101
        /*014e*/ 	.byte	0xff
	.zero		1


	//   ....[16]....
        /*0150*/ 	.word	0x000012f0
        /*0154*/ 	.word	0x0000000b
        /*0158*/ 	.word	0x00000000
        /*015c*/ 	.short	0x0105
        /*015e*/ 	.byte	0xff
	.zero		1


	//   ....[17]....
        /*0160*/ 	.word	0x00001530
        /*0164*/ 	.word	0x00000011
        /*0168*/ 	.word	0x00000000
        /*016c*/ 	.short	0x0107
        /*016e*/ 	.byte	0xff
	.zero		1


	//----- nvinfo : EIATTR_NUM_MBARRIERS
	.align		4
.L_1239:
        /*0170*/ 	.byte	0x03, 0x38
        /*0172*/ 	.short	0x0002


	//----- nvinfo : EIATTR_EXIT_INSTR_OFFSETS
	.align		4
        /*0174*/ 	.byte	0x04, 0x1c
        /*0176*/ 	.short	(.L_1241 - .L_1240)


	//   ....[0]....
.L_1240:
        /*0178*/ 	.word	0x00001640


	//   ....[1]....
        /*017c*/ 	.word	0x00001680


	//----- nvinfo : EIATTR_CRS_STACK_SIZE
	.align		4
.L_1241:
        /*0180*/ 	.byte	0x04, 0x1e
        /*0182*/ 	.short	(.L_1243 - .L_1242)
.L_1242:
        /*0184*/ 	.word	0x00000000


	//----- nvinfo : EIATTR_CBANK_PARAM_SIZE
	.align		4
.L_1243:
        /*0188*/ 	.byte	0x03, 0x19
        /*018a*/ 	.short	0x0014


	//----- nvinfo : EIATTR_PARAM_CBANK
	.align		4
        /*018c*/ 	.byte	0x04, 0x0a
        /*018e*/ 	.short	(.L_1245 - .L_1244)
	.align		4
.L_1244:
        /*0190*/ 	.word	index@(.nv.constant0._Z22warp_specialize_sharedILi2ELi1EEvPfS0_i)
        /*0194*/ 	.short	0x0380
        /*0196*/ 	.short	0x0014


	//----- nvinfo : EIATTR_SW_WAR
	.align		4
.L_1245:
        /*0198*/ 	.byte	0x04, 0x36
        /*019a*/ 	.short	(.L_1247 - .L_1246)
.L_1246:
        /*019c*/ 	.word	0x00000008
.L_1247:


//--------------------- .nv.info._Z19warp_specialize_regILi1EEvPfS0_i --------------------------
	.section	.nv.info._Z19warp_specialize_regILi1EEvPfS0_i,"",@"SHT_CUDA_INFO"
	.sectionflags	@""
	.align	4


	//----- nvinfo : EIATTR_CUDA_API_VERSION
	.align		4
        /*0000*/ 	.byte	0x04, 0x37
        /*0002*/ 	.short	(.L_1249 - .L_1248)
.L_1248:
        /*0004*/ 	.word	0x00000082


	//----- nvinfo : EIATTR_KPARAM_INFO
	.align		4
.L_1249:
        /*0008*/ 	.byte	0x04, 0x17
        /*000a*/ 	.short	(.L_1251 - .L_1250)
.L_1250:
        /*000c*/ 	.word	0x00000000
        /*0010*/ 	.short	0x0002
        /*0012*/ 	.short	0x0010
        /*0014*/ 	.byte	0x00, 0xf0, 0x11, 0x00


	//----- nvinfo : EIATTR_KPARAM_INFO
	.align		4
.L_1251:
        /*0018*/ 	.byte	0x04, 0x17
        /*001a*/ 	.short	(.L_1253 - .L_1252)
.L_1252:
        /*001c*/ 	.word	0x00000000
        /*0020*/ 	.short	0x0001
        /*0022*/ 	.short	0x0008
        /*0024*/ 	.byte	0x00, 0xf5, 0x21, 0x00


	//----- nvinfo : EIATTR_KPARAM_INFO
	.align		4
.L_1253:
        /*0028*/ 	.byte	0x04, 0x17
        /*002a*/ 	.short	(.L_1255 - .L_1254)
.L_1254:
        /*002c*/ 	.word	0x00000000
        /*0030*/ 	.short	0x0000
        /*0032*/ 	.short	0x0000
        /*0034*/ 	.byte	0x00, 0xf5, 0x21, 0x00


	//----- nvinfo : EIATTR_SPARSE_MMA_MASK
	.align		4
.L_1255:
        /*0038*/ 	.byte	0x03, 0x50
        /*003a*/ 	.short	0x0000


	//----- nvinfo : EIATTR_MAXREG_COUNT
	.align		4
        /*003c*/ 	.byte	0x03, 0x1b
        /*003e*/ 	.short	0x00ff


	//----- nvinfo : EIATTR_MERCURY_ISA_VERSION
	.align		4
        /*0040*/ 	.byte	0x03, 0x5f
        /*0042*/ 	.short	0x0101


	//----- nvinfo : EIATTR_COOP_GROUP_MASK_REGIDS
	.align		4
        /*0044*/ 	.byte	0x04, 0x29
        /*0046*/ 	.short	(.L_1257 - .L_1256)


	//   ....[0]....
.L_1256:
        /*0048*/ 	.word	0xffffffff


	//   ....[1]....
        /*004c*/ 	.word	0xffffffff


	//   ....[2]....
        /*0050*/ 	.word	0xffffffff


	//   ....[3]....
        /*0054*/ 	.word	0xffffffff


	//   ....[4]....
        /*0058*/ 	.word	0xffffffff


	//   ....[5]....
        /*005c*/ 	.word	0x05000013


	//   ....[6]....
        /*0060*/ 	.word	0x05000013


	//   ....[7]....
        /*0064*/ 	.word	0x05000013


	//   ....[8]....
        /*0068*/ 	.word	0x05000013


	//   ....[9]....
        /*006c*/ 	.word	0x05000013


	//----- nvinfo : EIATTR_COOP_GROUP_INSTR_OFFSETS
	.align		4
.L_1257:
        /*0070*/ 	.byte	0x04, 0x28
        /*0072*/ 	.short	(.L_1259 - .L_1258)


	//   ....[0]....
.L_1258:
        /*0074*/ 	.word	0x000006f0


	//   ....[1]....
        /*0078*/ 	.word	0x000008d0


	//   ....[2]....
        /*007c*/ 	.word	0x000009f0


	//   ....[3]....
        /*0080*/ 	.word	0x00000b30


	//   ....[4]....
        /*0084*/ 	.word	0x00000d80


	//   ....[5]....
        /*0088*/ 	.word	0x00000ef0


	//   ....[6]....
        /*008c*/ 	.word	0x00000f60


	//   ....[7]....
        /*0090*/ 	.word	0x00000fd0


	//   ....[8]....
        /*0094*/ 	.word	0x00001040


	//   ....[9]....
        /*0098*/ 	.word	0x000010b0


	//----- nvinfo : EIATTR_VRC_CTA_INIT_COUNT
	.align		4
.L_1259:
        /*009c*/ 	.byte	0x02, 0x4a
	.zero		1
	.zero		1


	//----- nvinfo : EIATTR_EXIT_INSTR_OFFSETS
	.align		4
        /*00a0*/ 	.byte	0x04, 0x1c
        /*00a2*/ 	.short	(.L_1261 - .L_1260)


	//   ....[0]....
.L_1260:
        /*00a4*/ 	.word	0x00000e70


	//   ....[1]....
        /*00a8*/ 	.word	0x00000eb0


	//----- nvinfo : EIATTR_CRS_STACK_SIZE
	.align		4
.L_1261:
        /*00ac*/ 	.byte	0x04, 0x1e
        /*00ae*/ 	.short	(.L_1263 - .L_1262)
.L_1262:
        /*00b0*/ 	.word	0x00000000


	//----- nvinfo : EIATTR_CBANK_PARAM_SIZE
	.align		4
.L_1263:
        /*00b4*/ 	.byte	0x03, 0x19
        /*00b6*/ 	.short	0x0014


	//----- nvinfo : EIATTR_PARAM_CBANK
	.align		4
        /*00b8*/ 	.byte	0x04, 0x0a
        /*00ba*/ 	.short	(.L_1265 - .L_1264)
	.align		4
.L_1264:
        /*00bc*/ 	.word	index@(.nv.constant0._Z19warp_specialize_regILi1EEvPfS0_i)
        /*00c0*/ 	.short	0x0380
        /*00c2*/ 	.short	0x0014


	//----- nvinfo : EIATTR_SW_WAR
	.align		4
.L_1265:
        /*00c4*/ 	.byte	0x04, 0x36
        /*00c6*/ 	.short	(.L_1267 - .L_1266)
.L_1266:
        /*00c8*/ 	.word	0x00000008
.L_1267:


//--------------------- .nv.info._Z15shared_pipelineILi4ELi1EEvPfS0_i --------------------------
	.section	.nv.info._Z15shared_pipelineILi4ELi1EEvPfS0_i,"",@"SHT_CUDA_INFO"
	.sectionflags	@""
	.align	4


	//----- nvinfo : EIATTR_CUDA_API_VERSION
	.align		4
        /*0000*/ 	.byte	0x04, 0x37
        /*0002*/ 	.short	(.L_1269 - .L_1268)
.L_1268:
        /*0004*/ 	.word	0x00000082


	//----- nvinfo : EIATTR_KPARAM_INFO
	.align		4
.L_1269:
        /*0008*/ 	.byte	0x04, 0x17
        /*000a*/ 	.short	(.L_1271 - .L_1270)
.L_1270:
        /*000c*/ 	.word	0x00000000
        /*0010*/ 	.short	0x0002
        /*0012*/ 	.short	0x0010
        /*0014*/ 	.byte	0x00, 0xf0, 0x11, 0x00


	//----- nvinfo : EIATTR_KPARAM_INFO
	.align		4
.L_1271:
        /*0018*/ 	.byte	0x04, 0x17
        /*001a*/ 	.short	(.L_1273 - .L_1272)
.L_1272:
        /*001c*/ 	.word	0x00000000
        /*0020*/ 	.short	0x0001
        /*0022*/ 	.short	0x0008
        /*0024*/ 	.byte	0x00, 0xf5, 0x21, 0x00


	//----- nvinfo : EIATTR_KPARAM_INFO
	.align		4
.L_1273:
        /*0028*/ 	.byte	0x04, 0x17
        /*002a*/ 	.short	(.L_1275 - .L_1274)
.L_1274:
        /*002c*/ 	.word	0x00000000
        /*0030*/ 	.short	0x0000
        /*0032*/ 	.short	0x0000
        /*0034*/ 	.byte	0x00, 0xf5, 0x21, 0x00


	//----- nvinfo : EIATTR_SPARSE_MMA_MASK
	.align		4
.L_1275:
        /*0038*/ 	.byte	0x03, 0x50
        /*003a*/ 	.short	0x0000


	//----- nvinfo : EIATTR_MAXREG_COUNT
	.align		4
        /*003c*/ 	.byte	0x03, 0x1b
        /*003e*/ 	.short	0x00ff


	//----- nvinfo : EIATTR_MERCURY_ISA_VERSION
	.align		4
        /*0040*/ 	.byte	0x03, 0x5f
        /*0042*/ 	.short	0x0101


	//----- nvinfo : EIATTR_VRC_CTA_INIT_COUNT
	.align		4
        /*0044*/ 	.byte	0x02, 0x4a
	.zero		1
	.zero		1


	//----- nvinfo : EIATTR_EXIT_INSTR_OFFSETS
	.align		4
        /*0048*/ 	.byte	0x04, 0x1c
        /*004a*/ 	.short	(.L_1277 - .L_1276)


	//   ....[0]....
.L_1276:
        /*004c*/ 	.word	0x00000ca0


	//   ....[1]....
        /*0050*/ 	.word	0x00000ce0


	//----- nvinfo : EIATTR_CBANK_PARAM_SIZE
	.align		4
.L_1277:
        /*0054*/ 	.byte	0x03, 0x19
        /*0056*/ 	.short	0x0014


	//----- nvinfo : EIATTR_PARAM_CBANK
	.align		4
        /*0058*/ 	.byte	0x04, 0x0a
        /*005a*/ 	.short	(.L_1279 - .L_1278)
	.align		4
.L_1278:
        /*005c*/ 	.word	index@(.nv.constant0._Z15shared_pipelineILi4ELi1EEvPfS0_i)
        /*0060*/ 	.short	0x0380
        /*0062*/ 	.short	0x0014


	//----- nvinfo : EIATTR_SW_WAR
	.align		4
.L_1279:
        /*0064*/ 	.byte	0x04, 0x36
        /*0066*/ 	.short	(.L_1281 - .L_1280)
.L_1280:
        /*0068*/ 	.word	0x00000008
.L_1281:


//--------------------- .nv.info._Z15shared_pipelineILi3ELi1EEvPfS0_i --------------------------
	.section	.nv.info._Z15shared_pipelineILi3ELi1EEvPfS0_i,"",@"SHT_CUDA_INFO"
	.sectionflags	@""
	.align	4


	//----- nvinfo : EIATTR_CUDA_API_VERSION
	.align		4
        /*0000*/ 	.byte	0x04, 0x37
        /*0002*/ 	.short	(.L_1283 - .L_1282)
.L_1282:
        /*0004*/ 	.word	0x00000082


	//----- nvinfo : EIATTR_KPARAM_INFO
	.align		4
.L_1283:
        /*0008*/ 	.byte	0x04, 0x17
        /*000a*/ 	.short	(.L_1285 - .L_1284)
.L_1284:
        /*000c*/ 	.word	0x00000000
        /*0010*/ 	.short	0x0002
        /*0012*/ 	.short	0x0010
        /*0014*/ 	.byte	0x00, 0xf0, 0x11, 0x00


	//----- nvinfo : EIATTR_KPARAM_INFO
	.align		4
.L_1285:
        /*0018*/ 	.byte	0x04, 0x17
        /*001a*/ 	.short	(.L_1287 - .L_1286)
.L_1286:
        /*001c*/ 	.word	0x00000000
        /*0020*/ 	.short	0x0001
        /*0022*/ 	.short	0x0008
        /*0024*/ 	.byte	0x00, 0xf5, 0x21, 0x00


	//----- nvinfo : EIATTR_KPARAM_INFO
	.align		4
.L_1287:
        /*0028*/ 	.byte	0x04, 0x17
        /*002a*/ 	.short	(.L_1289 - .L_1288)
.L_1288:
        /*002c*/ 	.word	0x00000000
        /*0030*/ 	.short	0x0000
        /*0032*/ 	.short	0x0000
        /*0034*/ 	.byte	0x00, 0xf5, 0x21, 0x00


	//----- nvinfo : EIATTR_SPARSE_MMA_MASK
	.align		4
.L_1289:
        /*0038*/ 	.byte	0x03, 0x50
        /*003a*/ 	.short	0x0000


	//----- nvinfo : EIATTR_MAXREG_COUNT
	.align		4
        /*003c*/ 	.byte	0x03, 0x1b
        /*003e*/ 	.short	0x00ff


	//----- nvinfo : EIATTR_MERCURY_ISA_VERSION
	.align		4
        /*0040*/ 	.byte	0x03, 0x5f
        /*0042*/ 	.short	0x0101


	//----- nvinfo : EIATTR_VRC_CTA_INIT_COUNT
	.align		4
        /*0044*/ 	.byte	0x02, 0x4a
	.zero		1
	.zero		1


	//----- nvinfo : EIATTR_EXIT_INSTR_OFFSETS
	.align		4
        /*0048*/ 	.byte	0x04, 0x1c
        /*004a*/ 	.short	(.L_1291 - .L_1290)


	//   ....[0]....
.L_1290:
        /*004c*/ 	.word	0x00001220


	//   ....[1]....
        /*0050*/ 	.word	0x00001260


	//----- nvinfo : EIATTR_CRS_STACK_SIZE
	.align		4
.L_1291:
        /*0054*/ 	.byte	0x04, 0x1e
        /*0056*/ 	.short	(.L_1293 - .L_1292)
.L_1292:
        /*0058*/ 	.word	0x00000000


	//----- nvinfo : EIATTR_CBANK_PARAM_SIZE
	.align		4
.L_1293:
        /*005c*/ 	.byte	0x03, 0x19
        /*005e*/ 	.short	0x0014


	//----- nvinfo : EIATTR_PARAM_CBANK
	.align		4
        /*0060*/ 	.byte	0x04, 0x0a
        /*0062*/ 	.short	(.L_1295 - .L_1294)
	.align		4
.L_1294:
        /*0064*/ 	.word	index@(.nv.constant0._Z15shared_pipelineILi3ELi1EEvPfS0_i)
        /*0068*/ 	.short	0x0380
        /*006a*/ 	.short	0x0014


	//----- nvinfo : EIATTR_SW_WAR
	.align		4
.L_1295:
        /*006c*/ 	.byte	0x04, 0x36
        /*006e*/ 	.short	(.L_1297 - .L_1296)
.L_1296:
        /*0070*/ 	.word	0x00000008
.L_1297:


//--------------------- .nv.info._Z15shared_pipelineILi2ELi1EEvPfS0_i --------------------------
	.section	.nv.info._Z15shared_pipelineILi2ELi1EEvPfS0_i,"",@"SHT_CUDA_INFO"
	.sectionflags	@""
	.align	4


	//----- nvinfo : EIATTR_CUDA_API_VERSION
	.align		4
        /*0000*/ 	.byte	0x04, 0x37
        /*0002*/ 	.short	(.L_1299 - .L_1298)
.L_1298:
        /*0004*/ 	.word	0x00000082


	//----- nvinfo : EIATTR_KPARAM_INFO
	.align		4
.L_1299:
        /*0008*/ 	.byte	0x04, 0x17
        /*000a*/ 	.short	(.L_1301 - .L_1300)
.L_1300:
        /*000c*/ 	.word	0x00000000
        /*0010*/ 	.short	0x0002
        /*0012*/ 	.short	0x0010
        /*0014*/ 	.byte	0x00, 0xf0, 0x11, 0x00


	//----- nvinfo : EIATTR_KPARAM_INFO
	.align		4
.L_1301:
        /*0018*/ 	.byte	0x04, 0x17
        /*001a*/ 	.short	(.L_1303 - .L_1302)
.L_1302:
        /*001c*/ 	.word	0x00000000
        /*0020*/ 	.short	0x0001
        /*0022*/ 	.short	0x0008
        /*0024*/ 	.byte	0x00, 0xf5, 0x21, 0x00


	//----- nvinfo : EIATTR_KPARAM_INFO
	.align		4
.L_1303:
        /*0028*/ 	.byte	0x04, 0x17
        /*002a*/ 	.short	(.L_1305 - .L_1304)
.L_1304:
        /*002c*/ 	.word	0x00000000
        /*0030*/ 	.short	0x0000
        /*0032*/ 	.short	0x0000
        /*0034*/ 	.byte	0x00, 0xf5, 0x21, 0x00


	//----- nvinfo : EIATTR_SPARSE_MMA_MASK
	.align		4
.L_1305:
        /*0038*/ 	.byte	0x03, 0x50
        /*003a*/ 	.short	0x0000


	//----- nvinfo : EIATTR_MAXREG_COUNT
	.align		4
        /*003c*/ 	.byte	0x03, 0x1b
        /*003e*/ 	.short	0x00ff


	//----- nvinfo : EIATTR_MERCURY_ISA_VERSION
	.align		4
        /*0040*/ 	.byte	0x03, 0x5f
        /*0042*/ 	.short	0x0101


	//----- nvinfo : EIATTR_VRC_CTA_INIT_COUNT
	.align		4
        /*0044*/ 	.byte	0x02, 0x4a
	.zero		1
	.zero		1


	//----- nvinfo : EIATTR_EXIT_INSTR_OFFSETS
	.align		4
        /*0048*/ 	.byte	0x04, 0x1c
        /*004a*/ 	.short	(.L_1307 - .L_1306)


	//   ....[0]....
.L_1306:
        /*004c*/ 	.word	0x00000b10


	//   ....[1]....
        /*0050*/ 	.word	0x00000b50


	//----- nvinfo : EIATTR_CBANK_PARAM_SIZE
	.align		4
.L_1307:
        /*0054*/ 	.byte	0x03, 0x19
        /*0056*/ 	.short	0x0014


	//----- nvinfo : EIATTR_PARAM_CBANK
	.align		4
        /*0058*/ 	.byte	0x04, 0x0a
        /*005a*/ 	.short	(.L_1309 - .L_1308)
	.align		4
.L_1308:
        /*005c*/ 	.word	index@(.nv.constant0._Z15shared_pipelineILi2ELi1EEvPfS0_i)
        /*0060*/ 	.short	0x0380
        /*0062*/ 	.short	0x0014


	//----- nvinfo : EIATTR_SW_WAR
	.align		4
.L_1309:
        /*0064*/ 	.byte	0x04, 0x36
        /*0066*/ 	.short	(.L_1311 - .L_1310)
.L_1310:
        /*0068*/ 	.word	0x00000008
.L_1311:


//--------------------- .nv.info._Z12reg_pipelineILi4ELi1EEvPfS0_i --------------------------
	.section	.nv.info._Z12reg_pipelineILi4ELi1EEvPfS0_i,"",@"SHT_CUDA_INFO"
	.sectionflags	@""
	.align	4


	//----- nvinfo : EIATTR_CUDA_API_VERSION
	.align		4
        /*0000*/ 	.byte	0x04, 0x37
        /*0002*/ 	.short	(.L_1313 - .L_1312)
.L_1312:
        /*0004*/ 	.word	0x00000082


	//----- nvinfo : EIATTR_KPARAM_INFO
	.align		4
.L_1313:
        /*0008*/ 	.byte	0x04, 0x17
        /*000a*/ 	.short	(.L_1315 - .L_1314)
.L_1314:
        /*000c*/ 	.word	0x00000000
        /*0010*/ 	.short	0x0002
        /*0012*/ 	.short	0x0010
        /*0014*/ 	.byte	0x00, 0xf0, 0x11, 0x00


	//----- nvinfo : EIATTR_KPARAM_INFO
	.align		4
.L_1315:
        /*0018*/ 	.byte	0x04, 0x17
        /*001a*/ 	.short	(.L_1317 - .L_1316)
.L_1316:
        /*001c*/ 	.word	0x00000000
        /*0020*/ 	.short	0x0001
        /*0022*/ 	.short	0x0008
        /*0024*/ 	.byte	0x00, 0xf5, 0x21, 0x00


	//----- nvinfo : EIATTR_KPARAM_INFO
	.align		4
.L_1317:
        /*0028*/ 	.byte	0x04, 0x17
        /*002a*/ 	.short	(.L_1319 - .L_1318)
.L_1318:
        /*002c*/ 	.word	0x00000000
        /*0030*/ 	.short	0x0000
        /*0032*/ 	.short	0x0000
        /*0034*/ 	.byte	0x00, 0xf5, 0x21, 0x00


	//----- nvinfo : EIATTR_SPARSE_MMA_MASK
	.align		4
.L_1319:
        /*0038*/ 	.byte	0x03, 0x50
        /*003a*/ 	.short	0x0000


	//----- nvinfo : EIATTR_MAXREG_COUNT
	.align		4
        /*003c*/ 	.byte	0x03, 0x1b
        /*003e*/ 	.short	0x00ff


	//----- nvinfo : EIATTR_MERCURY_ISA_VERSION
	.align		4
        /*0040*/ 	.byte	0x03, 0x5f
        /*0042*/ 	.short	0x0101


	//----- nvinfo : EIATTR_VRC_CTA_INIT_COUNT
	.align		4
        /*0044*/ 	.byte	0x02, 0x4a
	.zero		1
	.zero		1


	//----- nvinfo : EIATTR_EXIT_INSTR_OFFSETS
	.align		4
        /*0048*/ 	.byte	0x04, 0x1c
        /*004a*/ 	.short	(.L_1321 - .L_1320)


	//   ....[0]....
.L_1320:
        /*004c*/ 	.word	0x00000d20


	//   ....[1]....
        /*0050*/ 	.word	0x00000d60


	//----- nvinfo : EIATTR_CRS_STACK_SIZE
	.align		4
.L_1321:
        /*0054*/ 	.byte	0x04, 0x1e
        /*0056*/ 	.short	(.L_1323 - .L_1322)
.L_1322:
        /*0058*/ 	.word	0x00000000


	//----- nvinfo : EIATTR_CBANK_PARAM_SIZE
	.align		4
.L_1323:
        /*005c*/ 	.byte	0x03, 0x19
        /*005e*/ 	.short	0x0014


	//----- nvinfo : EIATTR_PARAM_CBANK
	.align		4
        /*0060*/ 	.byte	0x04, 0x0a
        /*0062*/ 	.short	(.L_1325 - .L_1324)
	.align		4
.L_1324:
        /*0064*/ 	.word	index@(.nv.constant0._Z12reg_pipelineILi4ELi1EEvPfS0_i)
        /*0068*/ 	.short	0x0380
        /*006a*/ 	.short	0x0014


	//----- nvinfo : EIATTR_SW_WAR
	.align		4
.L_1325:
        /*006c*/ 	.byte	0x04, 0x36
        /*006e*/ 	.short	(.L_1327 - .L_1326)
.L_1326:
        /*0070*/ 	.word	0x00000008
.L_1327:


//--------------------- .nv.info._Z12reg_pipelineILi3ELi1EEvPfS0_i --------------------------
	.section	.nv.info._Z12reg_pipelineILi3ELi1EEvPfS0_i,"",@"SHT_CUDA_INFO"
	.sectionflags	@""
	.align	4


	//----- nvinfo : EIATTR_CUDA_API_VERSION
	.align		4
        /*0000*/ 	.byte	0x04, 0x37
        /*0002*/ 	.short	(.L_1329 - .L_1328)
.L_1328:
        /*0004*/ 	.word	0x00000082


	//----- nvinfo : EIATTR_KPARAM_INFO
	.align		4
.L_1329:
        /*0008*/ 	.byte	0x04, 0x17
        /*000a*/ 	.short	(.L_1331 - .L_1330)
.L_1330:
        /*000c*/ 	.word	0x00000000
        /*0010*/ 	.short	0x0002
        /*0012*/ 	.short	0x0010
        /*0014*/ 	.byte	0x00, 0xf0, 0x11, 0x00


	//----- nvinfo : EIATTR_KPARAM_INFO
	.align		4
.L_1331:
        /*0018*/ 	.byte	0x04, 0x17
        /*001a*/ 	.short	(.L_1333 - .L_1332)
.L_1332:
        /*001c*/ 	.word	0x00000000
        /*0020*/ 	.short	0x0001
        /*0022*/ 	.short	0x0008
        /*0024*/ 	.byte	0x00, 0xf5, 0x21, 0x00


	//----- nvinfo : EIATTR_KPARAM_INFO
	.align		4
.L_1333:
        /*0028*/ 	.byte	0x04, 0x17
        /*002a*/ 	.short	(.L_1335 - .L_1334)
.L_1334:
        /*002c*/ 	.word	0x00000000
        /*0030*/ 	.short	0x0000
        /*0032*/ 	.short	0x0000
        /*0034*/ 	.byte	0x00, 0xf5, 0x21, 0x00


	//----- nvinfo : EIATTR_SPARSE_MMA_MASK
	.align		4
.L_1335:
        /*0038*/ 	.byte	0x03, 0x50
        /*003a*/ 	.short	0x0000


	//----- nvinfo : EIATTR_MAXREG_COUNT
	.align		4
        /*003c*/ 	.byte	0x03, 0x1b
        /*003e*/ 	.short	0x00ff


	//----- nvinfo : EIATTR_MERCURY_ISA_VERSION
	.align		4
        /*0040*/ 	.byte	0x03, 0x5f
        /*0042*/ 	.short	0x0101


	//----- nvinfo : EIATTR_VRC_CTA_INIT_COUNT
	.align		4
        /*0044*/ 	.byte	0x02, 0x4a
	.zero		1
	.zero		1


	//----- nvinfo : EIATTR_EXIT_INSTR_OFFSETS
	.align		4
        /*0048*/ 	.byte	0x04, 0x1c
        /*004a*/ 	.short	(.L_1337 - .L_1336)


	//   ....[0]....
.L_1336:
        /*004c*/ 	.word	0x000017c0


	//   ....[1]....
        /*0050*/ 	.word	0x00001800


	//----- nvinfo : EIATTR_CRS_STACK_SIZE
	.align		4
.L_1337:
        /*0054*/ 	.byte	0x04, 0x1e
        /*0056*/ 	.short	(.L_1339 - .L_1338)
.L_1338:
        /*0058*/ 	.word	0x00000000


	//----- nvinfo : EIATTR_CBANK_PARAM_SIZE
	.align		4
.L_1339:
        /*005c*/ 	.byte	0x03, 0x19
        /*005e*/ 	.short	0x0014


	//----- nvinfo : EIATTR_PARAM_CBANK
	.align		4
        /*0060*/ 	.byte	0x04, 0x0a
        /*0062*/ 	.short	(.L_1341 - .L_1340)
	.align		4
.L_1340:
        /*0064*/ 	.word	index@(.nv.constant0._Z12reg_pipelineILi3ELi1EEvPfS0_i)
        /*0068*/ 	.short	0x0380
        /*006a*/ 	.short	0x0014


	//----- nvinfo : EIATTR_SW_WAR
	.align		4
.L_1341:
        /*006c*/ 	.byte	0x04, 0x36
        /*006e*/ 	.short	(.L_1343 - .L_1342)
.L_1342:
        /*0070*/ 	.word	0x00000008
.L_1343:


//--------------------- .nv.info._Z12reg_pipelineILi2ELi1EEvPfS0_i --------------------------
	.section	.nv.info._Z12reg_pipelineILi2ELi1EEvPfS0_i,"",@"SHT_CUDA_INFO"
	.sectionflags	@""
	.align	4


	//----- nvinfo : EIATTR_CUDA_API_VERSION
	.align		4
        /*0000*/ 	.byte	0x04, 0x37
        /*0002*/ 	.short	(.L_1345 - .L_1344)
.L_1344:
        /*0004*/ 	.word	0x00000082


	//----- nvinfo : EIATTR_KPARAM_INFO
	.align		4
.L_1345:
        /*0008*/ 	.byte	0x04, 0x17
        /*000a*/ 	.short	(.L_1347 - .L_1346)
.L_1346:
        /*000c*/ 	.word	0x00000000
        /*0010*/ 	.short	0x0002
        /*0012*/ 	.short	0x0010
        /*0014*/ 	.byte	0x00, 0xf0, 0x11, 0x00


	//----- nvinfo : EIATTR_KPARAM_INFO
	.align		4
.L_1347:
        /*0018*/ 	.byte	0x04, 0x17
        /*001a*/ 	.short	(.L_1349 - .L_1348)
.L_1348:
        /*001c*/ 	.word	0x00000000
        /*0020*/ 	.short	0x0001
        /*0022*/ 	.short	0x0008
        /*0024*/ 	.byte	0x00, 0xf5, 0x21, 0x00


	//----- nvinfo : EIATTR_KPARAM_INFO
	.align		4
.L_1349:
        /*0028*/ 	.byte	0x04, 0x17
        /*002a*/ 	.short	(.L_1351 - .L_1350)
.L_1350:
        /*002c*/ 	.word	0x00000000
        /*0030*/ 	.short	0x0000
        /*0032*/ 	.short	0x0000
        /*0034*/ 	.byte	0x00, 0xf5, 0x21, 0x00


	//----- nvinfo : EIATTR_SPARSE_MMA_MASK
	.align		4
.L_1351:
        /*0038*/ 	.byte	0x03, 0x50
        /*003a*/ 	.short	0x0000


	//----- nvinfo : EIATTR_MAXREG_COUNT
	.align		4
        /*003c*/ 	.byte	0x03, 0x1b
        /*003e*/ 	.short	0x00ff


	//----- nvinfo : EIATTR_MERCURY_ISA_VERSION
	.align		4
        /*0040*/ 	.byte	0x03, 0x5f
        /*0042*/ 	.short	0x0101


	//----- nvinfo : EIATTR_VRC_CTA_INIT_COUNT
	.align		4
        /*0044*/ 	.byte	0x02, 0x4a
	.zero		1
	.zero		1


	//----- nvinfo : EIATTR_EXIT_INSTR_OFFSETS
	.align		4
        /*0048*/ 	.byte	0x04, 0x1c
        /*004a*/ 	.short	(.L_1353 - .L_1352)


	//   ....[0]....
.L_1352:
        /*004c*/ 	.word	0x00000980


	//   ....[1]....
        /*0050*/ 	.word	0x000009c0


	//----- nvinfo : EIATTR_CBANK_PARAM_SIZE
	.align		4
.L_1353:
        /*0054*/ 	.byte	0x03, 0x19
        /*0056*/ 	.short	0x0014


	//----- nvinfo : EIATTR_PARAM_CBANK
	.align		4
        /*0058*/ 	.byte	0x04, 0x0a
        /*005a*/ 	.short	(.L_1355 - .L_1354)
	.align		4
.L_1354:
        /*005c*/ 	.word	index@(.nv.constant0._Z12reg_pipelineILi2ELi1EEvPfS0_i)
        /*0060*/ 	.short	0x0380
        /*0062*/ 	.short	0x0014


	//----- nvinfo : EIATTR_SW_WAR
	.align		4
.L_1355:
        /*0064*/ 	.byte	0x04, 0x36
        /*0066*/ 	.short	(.L_1357 - .L_1356)
.L_1356:
        /*0068*/ 	.word	0x00000008
.L_1357:


//--------------------- .nv.info._Z8baselineILi1EEvPfS0_i --------------------------
	.section	.nv.info._Z8baselineILi1EEvPfS0_i,"",@"SHT_CUDA_INFO"
	.sectionflags	@""
	.align	4


	//----- nvinfo : EIATTR_CUDA_API_VERSION
	.align		4
        /*0000*/ 	.byte	0x04, 0x37
        /*0002*/ 	.short	(.L_1359 - .L_1358)
.L_1358:
        /*0004*/ 	.word	0x00000082


	//----- nvinfo : EIATTR_KPARAM_INFO
	.align		4
.L_1359:
        /*0008*/ 	.byte	0x04, 0x17
        /*000a*/ 	.short	(.L_1361 - .L_1360)
.L_1360:
        /*000c*/ 	.word	0x00000000
        /*0010*/ 	.short	0x0002
        /*0012*/ 	.short	0x0010
        /*0014*/ 	.byte	0x00, 0xf0, 0x11, 0x00


	//----- nvinfo : EIATTR_KPARAM_INFO
	.align		4
.L_1361:
        /*0018*/ 	.byte	0x04, 0x17
        /*001a*/ 	.short	(.L_1363 - .L_1362)
.L_1362:
        /*001c*/ 	.word	0x00000000
        /*0020*/ 	.short	0x0001
        /*0022*/ 	.short	0x0008
        /*0024*/ 	.byte	0x00, 0xf5, 0x21, 0x00


	//----- nvinfo : EIATTR_KPARAM_INFO
	.align		4
.L_1363:
        /*0028*/ 	.byte	0x04, 0x17
        /*002a*/ 	.short	(.L_1365 - .L_1364)
.L_1364:
        /*002c*/ 	.word	0x00000000
        /*0030*/ 	.short	0x0000
        /*0032*/ 	.short	0x0000
        /*0034*/ 	.byte	0x00, 0xf5, 0x21, 0x00


	//----- nvinfo : EIATTR_SPARSE_MMA_MASK
	.align		4
.L_1365:
        /*0038*/ 	.byte	0x03, 0x50
        /*003a*/ 	.short	0x0000


	//----- nvinfo : EIATTR_MAXREG_COUNT
	.align		4
        /*003c*/ 	.byte	0x03, 0x1b
        /*003e*/ 	.short	0x00ff


	//----- nvinfo : EIATTR_MERCURY_ISA_VERSION
	.align		4
        /*0040*/ 	.byte	0x03, 0x5f
        /*0042*/ 	.short	0x0101


	//----- nvinfo : EIATTR_VRC_CTA_INIT_COUNT
	.align		4
        /*0044*/ 	.byte	0x02, 0x4a
	.zero		1
	.zero		1


	//----- nvinfo : EIATTR_EXIT_INSTR_OFFSETS
	.align		4
        /*0048*/ 	.byte	0x04, 0x1c
        /*004a*/ 	.short	(.L_1367 - .L_1366)


	//   ....[0]....
.L_1366:
        /*004c*/ 	.word	0x00000170


	//   ....[1]....
        /*0050*/ 	.word	0x000001b0


	//----- nvinfo : EIATTR_CRS_STACK_SIZE
	.align		4
.L_1367:
        /*0054*/ 	.byte	0x04, 0x1e
        /*0056*/ 	.short	(.L_1369 - .L_1368)
.L_1368:
        /*0058*/ 	.word	0x00000000


	//----- nvinfo : EIATTR_CBANK_PARAM_SIZE
	.align		4
.L_1369:
        /*005c*/ 	.byte	0x03, 0x19
        /*005e*/ 	.short	0x0014


	//----- nvinfo : EIATTR_PARAM_CBANK
	.align		4
        /*0060*/ 	.byte	0x04, 0x0a
        /*0062*/ 	.short	(.L_1371 - .L_1370)
	.align		4
.L_1370:
        /*0064*/ 	.word	index@(.nv.constant0._Z8baselineILi1EEvPfS0_i)
        /*0068*/ 	.short	0x0380
        /*006a*/ 	.short	0x0014


	//----- nvinfo : EIATTR_SW_WAR
	.align		4
.L_1371:
        /*006c*/ 	.byte	0x04, 0x36
        /*006e*/ 	.short	(.L_1373 - .L_1372)
.L_1372:
        /*0070*/ 	.word	0x00000008
.L_1373:


//--------------------- .nv.callgraph             --------------------------
	.section	.nv.callgraph,"",@"SHT_CUDA_CALLGRAPH"
	.align	4
	.sectionentsize	8
	.align		4
        /*0000*/ 	.word	0x00000000
	.align		4
        /*0004*/ 	.word	0xffffffff
	.align		4
        /*0008*/ 	.word	0x00000000
	.align		4
        /*000c*/ 	.word	0xfffffffe
	.align		4
        /*0010*/ 	.word	0x00000000
	.align		4
        /*0014*/ 	.word	0xfffffffd
	.align		4
        /*0018*/ 	.word	0x00000000
	.align		4
        /*001c*/ 	.word	0xfffffffc


//--------------------- .text._Z25warp_specialize_shared_v2ILi4ELi4EEvPfS0_i --------------------------
	.section	.text._Z25warp_specialize_shared_v2ILi4ELi4EEvPfS0_i,"ax",@progbits
	.align	128
        .global         _Z25warp_specialize_shared_v2ILi4ELi4EEvPfS0_i
        .type           _Z25warp_specialize_shared_v2ILi4ELi4EEvPfS0_i,@function
        .size           _Z25warp_specialize_shared_v2ILi4ELi4EEvPfS0_i,(.L_x_2207 - _Z25warp_specialize_shared_v2ILi4ELi4EEvPfS0_i)
        .other          _Z25warp_specialize_shared_v2ILi4ELi4EEvPfS0_i,@"STO_CUDA_ENTRY STV_DEFAULT"
_Z25warp_specialize_shared_v2ILi4ELi4EEvPfS0_i:
.text._Z25warp_specialize_shared_v2ILi4ELi4EEvPfS0_i:
[----:B------:R-:W-:Y:S01]  /*0000*/  LDC R1, c[0x0][0x37c] ;  /* 0x0000df00ff017b82 */ /* 0x000fe20000000800 */
[----:B------:R-:W0:Y:S07]  /*0010*/  S2R R4, SR_TID.X ;  /* 0x0000000000047919 */ /* 0x000e2e0000002100 */
[----:B------:R-:W1:Y:S01]  /*0020*/  S2UR UR6, SR_CgaCtaId ;  /* 0x00000000000679c3 */ /* 0x000e620000008800 */
[----:B------:R-:W-:Y:S01]  /*0030*/  UMOV UR5, 0x400 ;  /* 0x0000040000057882 */ /* 0x000fe20000000000 */
[----:B------:R-:W-:Y:S01]  /*0040*/  IMAD.MOV.U32 R8, RZ, RZ, 0x20 ;  /* 0x00000020ff087424 */ /* 0x000fe200078e00ff */
[----:B------:R-:W-:Y:S01]  /*0050*/  UIADD3 UR4, UPT, UPT, UR5, 0x800, URZ ;  /* 0x0000080005047890 */ /* 0x000fe2000fffe0ff */
[----:B------:R-:W-:Y:S01]  /*0060*/  BSSY.RECONVERGENT B0, `(.L_x_0) ;  /* 0x000005c000007945 */ /* 0x000fe20003800200 */
[----:B------:R-:W2:Y:S02]  /*0070*/  LDCU.64 UR8, c[0x0][0x358] ;  /* 0x00006b00ff0877ac */ /* 0x000ea40008000a00 */
[----:B-1----:R-:W-:Y:S01]  /*0080*/  ULEA UR4, UR6, UR4, 0x18 ;  /* 0x0000000406047291 */ /* 0x002fe2000f8ec0ff */
[----:B0-----:R-:W-:-:S02]  /*0090*/  LOP3.LUT P0, RZ, R4, 0x3f, RZ, 0xc0, !PT ;  /* 0x0000003f04ff7812 */ /* 0x001fc4000780c0ff */
[----:B------:R-:W-:Y:S02]  /*00a0*/  SHF.R.U32.HI R0, RZ, 0x6, R4 ;  /* 0x00000006ff007819 */ /* 0x000fe40000011604 */
[----:B------:R-:W-:Y:S02]  /*00b0*/  LOP3.LUT R6, R4, 0x20, RZ, 0xc0, !PT ;  /* 0x0000002004067812 */ /* 0x000fe400078ec0ff */
[----:B------:R-:W-:Y:S02]  /*00c0*/  LEA R5, R0, UR4, 0x3 ;  /* 0x0000000400057c11 */ /* 0x000fe4000f8e18ff */
[----:B------:R-:W-:-:S05]  /*00d0*/  LOP3.LUT R3, R4, 0x1f, RZ, 0xc0, !PT ;  /* 0x0000001f04037812 */ /* 0x000fca00078ec0ff */
[----:B------:R-:W-:-:S04]  /*00e0*/  @!P0 IADD3 R8, PT, PT, -R8, 0x100000, RZ ;  /* 0x0010000008088810 */ /* 0x000fc80007ffe1ff */
[C---:B------:R-:W-:Y:S02]  /*00f0*/  @!P0 SHF.L.U32 R9, R8.reuse, 0xb, RZ ;  /* 0x0000000b08098819 */ /* 0x040fe400000006ff */
[----:B------:R-:W-:-:S05]  /*0100*/  @!P0 SHF.L.U32 R8, R8, 0x1, RZ ;  /* 0x0000000108088819 */ /* 0x000fca00000006ff */
[----:B------:R0:W-:Y:S04]  /*0110*/  @!P0 STS.64 [R5+URZ], R8 ;  /* 0x0000000805008988 */ /* 0x0001e80008000aff */
[----:B------:R0:W-:Y:S04]  /*0120*/  @!P0 STS.64 [R5+URZ+0x20], R8 ;  /* 0x0000200805008988 */ /* 0x0001e80008000aff */
[----:B------:R0:W-:Y:S04]  /*0130*/  @!P0 STS.64 [R5+URZ+0x40], R8 ;  /* 0x0000400805008988 */ /* 0x0001e80008000aff */
[----:B------:R0:W-:Y:S04]  /*0140*/  @!P0 STS.64 [R5+URZ+0x60], R8 ;  /* 0x0000600805008988 */ /* 0x0001e80008000aff */
[----:B------:R-:W1:Y:S02]  /*0150*/  FENCE.VIEW.ASYNC.S ;  /* 0x00000000000073c6 */ /* 0x000e640000000000 */
[----:B-1----:R-:W1:Y:S02]  /*0160*/  SYNCS.CCTL.IVALL ;  /* 0x00000000000079b1 */ /* 0x002e640000000000 */
[----:B-1----:R-:W-:Y:S01]  /*0170*/  BAR.SYNC.DEFER_BLOCKING 0x0 ;  /* 0x0000000000007b1d */ /* 0x002fe20000010000 */
[----:B------:R-:W-:-:S13]  /*0180*/  ISETP.NE.AND P0, PT, R6, RZ, PT ;  /* 0x000000ff0600720c */ /* 0x000fda0003f05270 */
[----:B0-2---:R-:W-:Y:S05]  /*0190*/  @P0 BRA `(.L_x_1) ;  /* 0x0000000400200947 */ /* 0x005fea0003800000 */
[----:B------:R-:W0:Y:S01]  /*01a0*/  S2UR UR4, SR_CTAID.X ;  /* 0x00000000000479c3 */ /* 0x000e220000002500 */
[----:B------:R-:W-:Y:S01]  /*01b0*/  IMAD R2, R0, 0x20, R3 ;  /* 0x0000002000027824 */ /* 0x000fe200078e0203 */
[----:B------:R-:W-:Y:S06]  /*01c0*/  BSSY.RECONVERGENT B1, `(.L_x_2) ;  /* 0x000000f000017945 */ /* 0x000fec0003800200 */
[----:B------:R-:W1:Y:S01]  /*01d0*/  LDC R12, c[0x0][0x390] ;  /* 0x0000e400ff0c7b82 */ /* 0x000e620000000800 */
[----:B0-----:R-:W-:-:S04]  /*01e0*/  USHF.L.U32 UR4, UR4, 0x7, URZ ;  /* 0x0000000704047899 */ /* 0x001fc800080006ff */
[----:B------:R-:W-:-:S06]  /*01f0*/  ULOP3.LUT UR4, UR4, 0x7fffff80, URZ, 0xc0, !UPT ;  /* 0x7fffff8004047892 */ /* 0x000fcc000f8ec0ff */
[----:B------:R-:W-:Y:S01]  /*0200*/  VIADD R7, R2, UR4 ;  /* 0x0000000402077c36 */ /* 0x000fe20008000000 */
[----:B------:R-:W-:-:S04]  /*0210*/  ULEA UR4, UR6, UR5, 0x18 ;  /* 0x0000000506047291 */ /* 0x000fc8000f8ec0ff */
[----:B-1----:R-:W-:Y:S02]  /*0220*/  ISETP.GE.AND P0, PT, R7, R12, PT ;  /* 0x0000000c0700720c */ /* 0x002fe40003f06270 */
[----:B------:R-:W-:-:S11]  /*0230*/  LEA R11, R2, UR4, 0x2 ;  /* 0x00000004020b7c11 */ /* 0x000fd6000f8e10ff */
[----:B------:R-:W-:Y:S05]  /*0240*/  @P0 BRA `(.L_x_3) ;  /* 0x0000000000180947 */ /* 0x000fea0003800000 */
[----:B------:R-:W0:Y:S02]  /*0250*/  LDC.64 R8, c[0x0][0x380] ;  /* 0x0000e000ff087b82 */ /* 0x000e240000000a00 */
[----:B0-----:R-:W-:-:S05]  /*0260*/  IMAD.WIDE R8, R7, 0x4, R8 ;  /* 0x0000000407087825 */ /* 0x001fca00078e0208 */
[----:B------:R-:W-:Y:S01]  /*0270*/  @!PT LDS RZ, [RZ] ;  /* 0x00000000fffff984 */ /* 0x000fe20000000800 */
[----:B------:R-:W-:Y:S01]  /*0280*/  @!PT LDS RZ, [RZ] ;  /* 0x00000000fffff984 */ /* 0x000fe20000000800 */
[----:B------:R-:W-:Y:S01]  /*0290*/  @!PT LDS RZ, [RZ] ;  /* 0x00000000fffff984 */ /* 0x000fe20000000800 */
[----:B------:R0:W-:Y:S02]  /*02a0*/  LDGSTS.E [R11], desc[UR8][R8.64] ;  /* 0x00000000080b7fae */ /* 0x0001e4000b9a1008 */
.L_x_3:
[----:B------:R-:W-:Y:S05]  /*02b0*/  BSYNC.RECONVERGENT B1 ;  /* 0x0000000000017941 */ /* 0x000fea0003800200 */
.L_x_2:
[----:B------:R-:W-:Y:S01]  /*02c0*/  NOP ;  /* 0x0000000000007918 */ /* 0x000fe20000000000 */
[----:B------:R-:W1:Y:S01]  /*02d0*/  LDC R10, c[0x0][0x370] ;  /* 0x0000dc00ff0a7b82 */ /* 0x000e620000000800 */
[----:B------:R-:W-:-:S13]  /*02e0*/  PLOP3.LUT P0, PT, PT, PT, PT, 0x80, 0x8 ;  /* 0x000000000008781c */ /* 0x000fda0003f0f070 */
.L_x_4:
[----:B------:R-:W-:Y:S02]  /*02f0*/  PLOP3.LUT P1, PT, P1, P0, PT, 0xf2, 0x2f ;  /* 0x00000000002f781c */ /* 0x000fe40000f21e72 */
[----:B------:R-:W-:-:S08]  /*0300*/  @P0 R2UR P1, UR4, R5 ;  /* 0x00000000050402ca */ /* 0x000fd00000020000 */
[----:B------:R-:W-:-:S05]  /*0310*/  @P0 PLOP3.LUT P0, PT, P1, PT, PT, 0x80, 0x8 ;  /* 0x000000000008081c */ /* 0x000fca0000f0f070 */
[----:B------:R-:W-:Y:S01]  /*0320*/  @!P1 SYNCS.ARRIVE.TRANS64.RED.A0T1 RZ, [UR4], RZ ;  /* 0x000000ffffff99a7 */ /* 0x000fe20008200404 */
[----:B------:R-:W-:Y:S07]  /*0330*/  @!P1 ARRIVES.LDGSTSBAR.64.TRANSCNT [UR4] ;  /* 0x00000000ff0099b0 */ /* 0x000fee0008002a04 */
[----:B------:R-:W-:Y:S05]  /*0340*/  @P0 BRA.U.ANY `(.L_x_4) ;  /* 0xfffffffd00e80947 */ /* 0x000fea000393ffff */
[----:B-1----:R-:W-:-:S05]  /*0350*/  IMAD.SHL.U32 R2, R10, 0x80, RZ ;  /* 0x000000800a027824 */ /* 0x002fca00078e00ff */
[----:B------:R-:W-:-:S05]  /*0360*/  LOP3.LUT R2, R2, 0x7fffff80, RZ, 0xc0, !PT ;  /* 0x7fffff8002027812 */ /* 0x000fca00078ec0ff */
[----:B------:R-:W-:-:S05]  /*0370*/  IMAD.IADD R13, R7, 0x1, R2 ;  /* 0x00000001070d7824 */ /* 0x000fca00078e0202 */
[----:B------:R-:W-:Y:S01]  /*0380*/  ISETP.GE.AND P0, PT, R13, R12, PT ;  /* 0x0000000c0d00720c */ /* 0x000fe20003f06270 */
[----:B------:R-:W-:Y:S01]  /*0390*/  NOP ;  /* 0x0000000000007918 */ /* 0x000fe20000000000 */
[----:B------:R-:W-:Y:S11]  /*03a0*/  BSSY.RECONVERGENT B1, `(.L_x_5) ;  /* 0x0000008000017945 */ /* 0x000ff60003800200 */
[----:B------:R-:W-:Y:S05]  /*03b0*/  @P0 BRA `(.L_x_6) ;  /* 0x0000000000180947 */ /* 0x000fea0003800000 */
[----:B0-----:R-:W0:Y:S02]  /*03c0*/  LDC.64 R8, c[0x0][0x380] ;  /* 0x0000e000ff087b82 */ /* 0x001e240000000a00 */
[----:B0-----:R-:W-:-:S05]  /*03d0*/  IMAD.WIDE R8, R13, 0x4, R8 ;  /* 0x000000040d087825 */ /* 0x001fca00078e0208 */
[----:B------:R-:W-:Y:S01]  /*03e0*/  @!PT LDS RZ, [RZ] ;  /* 0x00000000fffff984 */ /* 0x000fe20000000800 */
[----:B------:R-:W-:Y:S01]  /*03f0*/  @!PT LDS RZ, [RZ] ;  /* 0x00000000fffff984 */ /* 0x000fe20000000800 */
[----:B------:R-:W-:Y:S01]  /*0400*/  @!PT LDS RZ, [RZ] ;  /* 0x00000000fffff984 */ /* 0x000fe20000000800 */
[----:B------:R1:W-:Y:S02]  /*0410*/  LDGSTS.E [R11+0x200], desc[UR8][R8.64] ;  /* 0x00200000080b7fae */ /* 0x0003e4000b9a1008 */
.L_x_6:
[----:B------:R-:W-:Y:S05]  /*0420*/  BSYNC.RECONVERGENT B1 ;  /* 0x0000000000017941 */ /* 0x000fea0003800200 */
.L_x_5:
[----:B------:R-:W-:Y:S01]  /*0430*/  NOP ;  /* 0x0000000000007918 */ /* 0x000fe20000000000 */
[----:B------:R-:W-:-:S13]  /*0440*/  PLOP3.LUT P0, PT, PT, PT, PT, 0x80, 0x8 ;  /* 0x000000000008781c */ /* 0x000fda0003f0f070 */
.L_x_7:
[----:B------:R-:W-:Y:S02]  /*0450*/  PLOP3.LUT P1, PT, P1, P0, PT, 0xf2, 0x2f ;  /* 0x00000000002f781c */ /* 0x000fe40000f21e72 */
[----:B------:R-:W-:-:S08]  /*0460*/  @P0 R2UR P1, UR4, R5 ;  /* 0x00000000050402ca */ /* 0x000fd00000020000 */
[----:B------:R-:W-:-:S05]  /*0470*/  @P0 PLOP3.LUT P0, PT, P1, PT, PT, 0x80, 0x8 ;  /* 0x000000000008081c */ /* 0x000fca0000f0f070 */
[----:B------:R-:W-:Y:S01]  /*0480*/  @!P1 SYNCS.ARRIVE.TRANS64.RED.A0T1 RZ, [UR4+0x20], RZ ;  /* 0x000020ffffff99a7 */ /* 0x000fe20008200404 */
[----:B------:R-:W-:Y:S07]  /*0490*/  @!P1 ARRIVES.LDGSTSBAR.64.TRANSCNT [UR4+0x20] ;  /* 0x00002000ff0099b0 */ /* 0x000fee0008002a04 */
[----:B------:R-:W-:Y:S05]  /*04a0*/  @P0 BRA.U.ANY `(.L_x_7) ;  /* 0xfffffffd00e80947 */ /* 0x000fea000393ffff */
[----:B------:R-:W-:-:S05]  /*04b0*/  IMAD.SHL.U32 R2, R10, 0x100, RZ ;  /* 0x000001000a027824 */ /* 0x000fca00078e00ff */
[----:B------:R-:W-:-:S05]  /*04c0*/  LOP3.LUT R2, R2, 0x7fffff00, RZ, 0xc0, !PT ;  /* 0x7fffff0002027812 */ /* 0x000fca00078ec0ff */
[----:B------:R-:W-:-:S05]  /*04d0*/  IMAD.IADD R7, R7, 0x1, R2 ;  /* 0x0000000107077824 */ /* 0x000fca00078e0202 */
[----:B------:R-:W-:Y:S01]  /*04e0*/  ISETP.GE.AND P0, PT, R7, R12, PT ;  /* 0x0000000c0700720c */ /* 0x000fe20003f06270 */
[----:B------:R-:W-:Y:S01]  /*04f0*/  NOP ;  /* 0x0000000000007918 */ /* 0x000fe20000000000 */
[----:B------:R-:W-:Y:S11]  /*0500*/  BSSY.RECONVERGENT B1, `(.L_x_8) ;  /* 0x0000008000017945 */ /* 0x000ff60003800200 */
[----:B------:R-:W-:Y:S05]  /*0510*/  @P0 BRA `(.L_x_9) ;  /* 0x0000000000180947 */ /* 0x000fea0003800000 */
[----:B01----:R-:W0:Y:S02]  /*0520*/  LDC.64 R8, c[0x0][0x380] ;  /* 0x0000e000ff087b82 */ /* 0x003e240000000a00 */
[----:B0-----:R-:W-:-:S05]  /*0530*/  IMAD.WIDE R8, R7, 0x4, R8 ;  /* 0x0000000407087825 */ /* 0x001fca00078e0208 */
[----:B------:R-:W-:Y:S01]  /*0540*/  @!PT LDS RZ, [RZ] ;  /* 0x00000000fffff984 */ /* 0x000fe20000000800 */
[----:B------:R-:W-:Y:S01]  /*0550*/  @!PT LDS RZ, [RZ] ;  /* 0x00000000fffff984 */ /* 0x000fe20000000800 */
[----:B------:R-:W-:Y:S01]  /*0560*/  @!PT LDS RZ, [RZ] ;  /* 0x00000000fffff984 */ /* 0x000fe20000000800 */
[----:B------:R2:W-:Y:S02]  /*0570*/  LDGSTS.E [R11+0x400], desc[UR8][R8.64] ;  /* 0x00400000080b7fae */ /* 0x0005e4000b9a1008 */
.L_x_9:
[----:B------:R-:W-:Y:S05]  /*0580*/  BSYNC.RECONVERGENT B1 ;  /* 0x0000000000017941 */ /* 0x000fea0003800200 */
.L_x_8:
[----:B------:R-:W-:Y:S01]  /*0590*/  NOP ;  /* 0x0000000000007918 */ /* 0x000fe20000000000 */
[----:B------:R-:W-:-:S13]  /*05a0*/  PLOP3.LUT P0, PT, PT, PT, PT, 0x80, 0x8 ;  /* 0x000000000008781c */ /* 0x000fda0003f0f070 */
.L_x_10:
[----:B------:R-:W-:Y:S02]  /*05b0*/  PLOP3.LUT P1, PT, P1, P0, PT, 0xf2, 0x2f ;  /* 0x00000000002f781c */ /* 0x000fe40000f21e72 */
[----:B------:R-:W-:-:S08]  /*05c0*/  @P0 R2UR P1, UR4, R5 ;  /* 0x00000000050402ca */ /* 0x000fd00000020000 */
[----:B------:R-:W-:-:S05]  /*05d0*/  @P0 PLOP3.LUT P0, PT, P1, PT, PT, 0x80, 0x8 ;  /* 0x000000000008081c */ /* 0x000fca0000f0f070 */
[----:B------:R-:W-:Y:S01]  /*05e0*/  @!P1 SYNCS.ARRIVE.TRANS64.RED.A0T1 RZ, [UR4+0x40], RZ ;  /* 0x000040ffffff99a7 */ /* 0x000fe20008200404 */
[----:B------:R-:W-:Y:S07]  /*05f0*/  @!P1 ARRIVES.LDGSTSBAR.64.TRANSCNT [UR4+0x40] ;  /* 0x00004000ff0099b0 */ /* 0x000fee0008002a04 */
[----:B------:R-:W-:Y:S05]  /*0600*/  @P0 BRA.U.ANY `(.L_x_10) ;  /* 0xfffffffd00e80947 */ /* 0x000fea000393ffff */
[----:B------:R-:W-:Y:S01]  /*0610*/  NOP ;  /* 0x0000000000007918 */ /* 0x000fe20000000000 */
.L_x_1:
[----:B------:R-:W-:Y:S05]  /*0620*/  BSYNC.RECONVERGENT B0 ;  /* 0x0000000000007941 */ /* 0x000fea0003800200 */
.L_x_0:
[----:B------:R-:W3:Y:S08]  /*0630*/  LDC R7, c[0x0][0x370] ;  /* 0x0000dc00ff077b82 */ /* 0x000ef00000000800 */
[----:B------:R-:W4:Y:S01]  /*0640*/  LDC R13, c[0x0][0x390] ;  /* 0x0000e400ff0d7b82 */ /* 0x000f220000000800 */
[----:B---3--:R-:W-:-:S05]  /*0650*/  IMAD.SHL.U32 R7, R7, 0x80, RZ ;  /* 0x0000008007077824 */ /* 0x008fca00078e00ff */
[----:B------:R-:W-:-:S04]  /*0660*/  LOP3.LUT R2, R7, 0x7fffff80, RZ, 0xc0, !PT ;  /* 0x7fffff8007027812 */ /* 0x000fc800078ec0ff */
[-C--:B------:R-:W-:Y:S02]  /*0670*/  IABS R12, R2.reuse ;  /* 0x00000002000c7213 */ /* 0x080fe40000000000 */
[----:B----4-:R-:W-:Y:S02]  /*0680*/  IADD3 R10, PT, PT, R2, -0x1, R13 ;  /* 0xffffffff020a7810 */ /* 0x010fe40007ffe00d */
[----:B012---:R-:W0:Y:S01]  /*0690*/  I2F.RP R11, R12 ;  /* 0x0000000c000b7306 */ /* 0x007e220000209400 */
[----:B------:R-:W-:-:S05]  /*06a0*/  IABS R14, R2 ;  /* 0x00000002000e7213 */ /* 0x000fca0000000000 */
[----:B------:R-:W-:Y:S02]  /*06b0*/  IMAD.MOV R14, RZ, RZ, -R14 ;  /* 0x000000ffff0e7224 */ /* 0x000fe400078e0a0e */
[----:B0-----:R-:W0:Y:S02]  /*06c0*/  MUFU.RCP R11, R11 ;  /* 0x0000000b000b7308 */ /* 0x001e240000001000 */
[----:B0-----:R-:W-:Y:S01]  /*06d0*/  VIADD R8, R11, 0xffffffe ;  /* 0x0ffffffe0b087836 */ /* 0x001fe20000000000 */
[----:B------:R-:W-:Y:S02]  /*06e0*/  IABS R11, R10 ;  /* 0x0000000a000b7213 */ /* 0x000fe40000000000 */
[----:B------:R-:W-:-:S03]  /*06f0*/  LOP3.LUT R10, R10, 0x7fffff80, R7, 0x78, !PT ;  /* 0x7fffff800a0a7812 */ /* 0x000fc600078e7807 */
[----:B------:R0:W1:Y:S01]  /*0700*/  F2I.FTZ.U32.TRUNC.NTZ R9, R8 ;  /* 0x0000000800097305 */ /* 0x000062000021f000 */
[----:B------:R-:W-:Y:S01]  /*0710*/  ISETP.GE.AND P1, PT, R10, RZ, PT ;  /* 0x000000ff0a00720c */ /* 0x000fe20003f26270 */
[----:B0-----:R-:W-:Y:S01]  /*0720*/  IMAD.MOV.U32 R8, RZ, RZ, RZ ;  /* 0x000000ffff087224 */ /* 0x001fe200078e00ff */
[----:B-1----:R-:W-:-:S05]  /*0730*/  IADD3 R15, PT, PT, RZ, -R9, RZ ;  /* 0x80000009ff0f7210 */ /* 0x002fca0007ffe0ff */
[----:B------:R-:W-:-:S04]  /*0740*/  IMAD R13, R15, R12, RZ ;  /* 0x0000000c0f0d7224 */ /* 0x000fc800078e02ff */
[----:B------:R-:W-:-:S04]  /*0750*/  IMAD.HI.U32 R9, R9, R13, R8 ;  /* 0x0000000d09097227 */ /* 0x000fc800078e0008 */
[----:B------:R-:W-:Y:S02]  /*0760*/  IMAD.MOV.U32 R13, RZ, RZ, R14 ;  /* 0x000000ffff0d7224 */ /* 0x000fe400078e000e */
[----:B------:R-:W-:-:S04]  /*0770*/  IMAD.HI.U32 R8, R9, R11, RZ ;  /* 0x0000000b09087227 */ /* 0x000fc800078e00ff */
[----:B------:R-:W-:-:S05]  /*0780*/  IMAD R9, R8, R13, R11 ;  /* 0x0000000d08097224 */ /* 0x000fca00078e020b */
[----:B------:R-:W-:-:S13]  /*0790*/  ISETP.GT.U32.AND P2, PT, R12, R9, PT ;  /* 0x000000090c00720c */ /* 0x000fda0003f44070 */
[----:B------:R-:W-:Y:S02]  /*07a0*/  @!P2 IMAD.IADD R9, R9, 0x1, -R12 ;  /* 0x000000010909a824 */ /* 0x000fe400078e0a0c */
[----:B------:R-:W-:Y:S01]  /*07b0*/  @!P2 VIADD R8, R8, 0x1 ;  /* 0x000000010808a836 */ /* 0x000fe20000000000 */
[----:B------:R-:W-:Y:S02]  /*07c0*/  ISETP.NE.AND P2, PT, R2, RZ, PT ;  /* 0x000000ff0200720c */ /* 0x000fe40003f45270 */
[----:B------:R-:W-:Y:S01]  /*07d0*/  ISETP.GE.U32.AND P0, PT, R9, R12, PT ;  /* 0x0000000c0900720c */ /* 0x000fe20003f06070 */
[----:B------:R-:W-:-:S12]  /*07e0*/  IMAD.MOV.U32 R9, RZ, RZ, RZ ;  /* 0x000000ffff097224 */ /* 0x000fd800078e00ff */
[----:B------:R-:W-:-:S04]  /*07f0*/  @P0 VIADD R8, R8, 0x1 ;  /* 0x0000000108080836 */ /* 0x000fc80000000000 */
[----:B------:R-:W-:Y:S01]  /*0800*/  @!P1 IMAD.MOV R8, RZ, RZ, -R8 ;  /* 0x000000ffff089224 */ /* 0x000fe200078e0a08 */
[----:B------:R-:W-:-:S04]  /*0810*/  @!P2 LOP3.LUT R8, RZ, R2, RZ, 0x33, !PT ;  /* 0x00000002ff08a212 */ /* 0x000fc800078e33ff */
[----:B------:R-:W-:-:S13]  /*0820*/  ISETP.GE.AND P0, PT, R8, 0x1, PT ;  /* 0x000000010800780c */ /* 0x000fda0003f06270 */
[----:B------:R-:W-:Y:S05]  /*0830*/  @!P0 BRA `(.L_x_11) ;  /* 0x0000000800608947 */ /* 0x000fea0003800000 */
[----:B------:R-:W0:Y:S01]  /*0840*/  S2UR UR4, SR_CTAID.X ;  /* 0x00000000000479c3 */ /* 0x000e220000002500 */
[----:B------:R-:W-:Y:S01]  /*0850*/  HFMA2 R11, -RZ, RZ, 0, 1.78813934326171875e-07 ;  /* 0x00000003ff0b7431 */ /* 0x000fe200000001ff */
[----:B------:R-:W-:Y:S01]  /*0860*/  ULEA UR7, UR6, UR5, 0x18 ;  /* 0x0000000506077291 */ /* 0x000fe2000f8ec0ff */
[----:B------:R-:W-:Y:S01]  /*0870*/  IMAD R0, R0, 0x20, R3 ;  /* 0x0000002000007824 */ /* 0x000fe200078e0203 */
[----:B------:R-:W-:Y:S01]  /*0880*/  BSSY B1, `(.L_x_11) ;  /* 0x0000093000017945 */ /* 0x000fe20003800000 */
[----:B------:R-:W-:Y:S02]  /*0890*/  IMAD.MOV.U32 R9, RZ, RZ, RZ ;  /* 0x000000ffff097224 */ /* 0x000fe400078e00ff */
[----:B------:R-:W-:Y:S01]  /*08a0*/  IMAD.MOV.U32 R13, RZ, RZ, 0x3 ;  /* 0x00000003ff0d7424 */ /* 0x000fe200078e00ff */
[----:B------:R-:W-:Y:S02]  /*08b0*/  VIADDMNMX R12, R8, 0x2, R11, !PT ;  /* 0x00000002080c7846 */ /* 0x000fe4000780010b */
[----:B------:R-:W-:Y:S01]  /*08c0*/  LEA R11, R0, UR7, 0x2 ;  /* 0x00000007000b7c11 */ /* 0x000fe2000f8e10ff */
[----:B0-----:R-:W-:-:S04]  /*08d0*/  USHF.L.U32 UR4, UR4, 0x7, URZ ;  /* 0x0000000704047899 */ /* 0x001fc800080006ff */
[----:B------:R-:W-:-:S06]  /*08e0*/  ULOP3.LUT UR4, UR4, 0x7fffff80, URZ, 0xc0, !UPT ;  /* 0x7fffff8004047892 */ /* 0x000fcc000f8ec0ff */
[----:B------:R-:W-:-:S07]  /*08f0*/  VIADD R10, R0, UR4 ;  /* 0x00000004000a7c36 */ /* 0x000fce0008000000 */
.L_x_30:
[----:B------:R-:W-:Y:S01]  /*0900*/  ISETP.NE.AND P0, PT, R6, RZ, PT ;  /* 0x000000ff0600720c */ /* 0x000fe20003f05270 */
[----:B------:R-:W-:Y:S05]  /*0910*/  YIELD ;  /* 0x0000000000007946 */ /* 0x000fea0003800000 */
[----:B------:R-:W-:Y:S07]  /*0920*/  BSSY B0, `(.L_x_12) ;  /* 0x0000085000007945 */ /* 0x000fee0003800000 */
[----:B0-----:R-:W-:Y:S05]  /*0930*/  @!P0 BRA `(.L_x_13) ;  /* 0x00000004009c8947 */ /* 0x001fea0003800000 */
[----:B------:R-:W-:-:S04]  /*0940*/  VIADD R0, R13, 0x1 ;  /* 0x000000010d007836 */ /* 0x000fc80000000000 */
[C---:B------:R-:W-:Y:S01]  /*0950*/  IMAD.SHL.U32 R2, R0.reuse, 0x20, RZ ;  /* 0x0000002000027824 */ /* 0x040fe200078e00ff */
[----:B------:R-:W-:-:S04]  /*0960*/  LOP3.LUT R18, R0, 0x3, RZ, 0xc0, !PT ;  /* 0x0000000300127812 */ /* 0x000fc800078ec0ff */
[----:B------:R-:W-:-:S05]  /*0970*/  LOP3.LUT R2, R2, 0x60, RZ, 0xc0, !PT ;  /* 0x0000006002027812 */ /* 0x000fca00078ec0ff */
[----:B------:R-:W-:-:S04]  /*0980*/  IMAD.IADD R21, R5, 0x1, R2 ;  /* 0x0000000105157824 */ /* 0x000fc800078e0202 */
[----:B------:R-:W0:Y:S01]  /*0990*/  SYNCS.ARRIVE.TRANS64.A1T0 R2, [R21+URZ], RZ ;  /* 0x000000ff150279a7 */ /* 0x000e2200081000ff */
[----:B------:R-:W-:Y:S01]  /*09a0*/  CS2R R14, SR_GLOBALTIMERLO ;  /* 0x00000000000e7805 */ /* 0x000fe20000015200 */
[----:B0-----:R-:W0:Y:S01]  /*09b0*/  SYNCS.PHASECHK.TRANS64.TRYWAIT P0, [R21+URZ], R3 ;  /* 0x00000003150075a7 */ /* 0x001e2200080011ff */
[----:B------:R-:W-:Y:S04]  /*09c0*/  BSSY B2, `(.L_x_14) ;  /* 0x000001c000027945 */ /* 0x000fe80003800000 */
[----:B0-----:R-:W-:Y:S05]  /*09d0*/  @P0 BRA `(.L_x_15) ;  /* 0x0000000000680947 */ /* 0x001fea0003800000 */
[----:B------:R-:W-:-:S07]  /*09e0*/  IMAD.MOV.U32 R20, RZ, RZ, RZ ;  /* 0x000000ffff147224 */ /* 0x000fce00078e00ff */
.L_x_19:
[C---:B------:R-:W-:Y:S01]  /*09f0*/  ISETP.GT.AND P0, PT, R20.reuse, 0xf, PT ;  /* 0x0000000f1400780c */ /* 0x040fe20003f04270 */
[----:B------:R-:W-:Y:S05]  /*0a00*/  YIELD ;  /* 0x0000000000007946 */ /* 0x000fea0003800000 */
[----:B------:R-:W-:Y:S07]  /*0a10*/  BSSY B3, `(.L_x_16) ;  /* 0x0000014000037945 */ /* 0x000fee0003800000 */
[----:B------:R-:W-:Y:S01]  /*0a20*/  @!P0 IADD3 R20, PT, PT, R20, 0x1, RZ ;  /* 0x0000000114148810 */ /* 0x000fe20007ffe0ff */
[----:B------:R-:W-:Y:S06]  /*0a30*/  @!P0 BRA `(.L_x_17) ;  /* 0x0000000000448947 */ /* 0x000fec0003800000 */
[----:B------:R-:W-:-:S06]  /*0a40*/  CS2R R16, SR_GLOBALTIMERLO ;  /* 0x0000000000107805 */ /* 0x000fcc0000015200 */
[----:B------:R-:W-:-:S05]  /*0a50*/  IADD3 R19, P0, PT, -R14, R16, RZ ;  /* 0x000000100e137210 */ /* 0x000fca0007f1e1ff */
[----:B------:R-:W-:Y:S01]  /*0a60*/  IMAD.X R17, R17, 0x1, ~R15, P0 ;  /* 0x0000000111117824 */ /* 0x000fe200000e0e0f */
[----:B------:R-:W-:-:S04]  /*0a70*/  ISETP.GE.U32.AND P0, PT, R19, 0x3d0900, PT ;  /* 0x003d09001300780c */ /* 0x000fc80003f06070 */
[----:B------:R-:W-:-:S13]  /*0a80*/  ISETP.GE.AND.EX P0, PT, R17, RZ, PT, P0 ;  /* 0x000000ff1100720c */ /* 0x000fda0003f06300 */
[----:B------:R-:W-:Y:S05]  /*0a90*/  @!P0 BRA `(.L_x_18) ;  /* 0x0000000000088947 */ /* 0x000fea0003800000 */
[----:B------:R-:W-:Y:S05]  /*0aa0*/  NANOSLEEP 0xf4240 ;  /* 0x000f42400000795d */ /* 0x000fea0003800000 */
[----:B------:R-:W-:Y:S05]  /*0ab0*/  BRA `(.L_x_17) ;  /* 0x0000000000247947 */ /* 0x000fea0003800000 */
.L_x_18:
[----:B------:R-:W-:-:S04]  /*0ac0*/  ISETP.GE.U32.AND P0, PT, R19, 0x9c40, PT ;  /* 0x00009c401300780c */ /* 0x000fc80003f06070 */
[----:B------:R-:W-:-:S13]  /*0ad0*/  ISETP.GE.AND.EX P0, PT, R17, RZ, PT, P0 ;  /* 0x000000ff1100720c */ /* 0x000fda0003f06300 */
[----:B------:R-:W-:Y:S05]  /*0ae0*/  @!P0 BRA `(.L_x_17) ;  /* 0x0000000000188947 */ /* 0x000fea0003800000 */
[----:B------:R-:W-:-:S04]  /*0af0*/  SHF.R.S32.HI R0, RZ, 0x1f, R17 ;  /* 0x0000001fff007819 */ /* 0x000fc80000011411 */
[----:B------:R-:W-:-:S05]  /*0b00*/  LEA.HI R0, P0, R0, R19, RZ, 0x2 ;  /* 0x0000001300007211 */ /* 0x000fca00078110ff */
[----:B------:R-:W-:-:S05]  /*0b10*/  IMAD.X R17, RZ, RZ, R17, P0 ;  /* 0x000000ffff117224 */ /* 0x000fca00000e0611 */
[----:B------:R-:W-:-:S04]  /*0b20*/  SHF.R.U64 R0, R0, 0x2, R17 ;  /* 0x0000000200007819 */ /* 0x000fc80000001211 */
[----:B------:R-:W-:Y:S05]  /*0b30*/  NANOSLEEP R0 ;  /* 0x000000000000735d */ /* 0x000fea0003800000 */
[----:B------:R-:W-:Y:S01]  /*0b40*/  NOP ;  /* 0x0000000000007918 */ /* 0x000fe20000000000 */
.L_x_17:
[----:B------:R-:W-:Y:S05]  /*0b50*/  BSYNC B3 ;  /* 0x0000000000037941 */ /* 0x000fea0003800000 */
.L_x_16:
[----:B------:R-:W0:Y:S02]  /*0b60*/  SYNCS.PHASECHK.TRANS64.TRYWAIT P0, [R21+URZ], R3 ;  /* 0x00000003150075a7 */ /* 0x000e2400080011ff */
[----:B0-----:R-:W-:Y:S05]  /*0b70*/  @!P0 BRA `(.L_x_19) ;  /* 0xfffffffc009c8947 */ /* 0x001fea000383ffff */
.L_x_15:
[----:B------:R-:W-:Y:S05]  /*0b80*/  BSYNC B2 ;  /* 0x0000000000027941 */ /* 0x000fea0003800000 */
.L_x_14:
[----:B------:R-:W-:Y:S01]  /*0b90*/  IMAD R14, R18, 0x200, R11 ;  /* 0x00000200120e7824 */ /* 0x000fe200078e020b */
[----:B------:R-:W-:Y:S05]  /*0ba0*/  BSSY.RECONVERGENT B2, `(.L_x_20) ;  /* 0x0000013000027945 */ /* 0x000fea0003800200 */
[----:B------:R-:W0:Y:S02]  /*0bb0*/  LDS R14, [R14] ;  /* 0x000000000e0e7984 */ /* 0x000e240000000800 */
[----:B0-----:R-:W-:-:S04]  /*0bc0*/  FFMA R15, R14, R14, R14 ;  /* 0x0000000e0e0f7223 */ /* 0x001fc8000000000e */
[----:B------:R-:W-:-:S04]  /*0bd0*/  FADD R15, RZ, R15 ;  /* 0x0000000fff0f7221 */ /* 0x000fc80000000000 */
[----:B------:R-:W-:Y:S01]  /*0be0*/  FMUL R3, R15, R15 ;  /* 0x0000000f0f037220 */ /* 0x000fe20000400000 */
[----:B------:R-:W-:-:S03]  /*0bf0*/  FADD R0, R14, R15 ;  /* 0x0000000f0e007221 */ /* 0x000fc60000000000 */
[----:B------:R-:W-:-:S04]  /*0c00*/  FFMA R17, R14, R14, R3 ;  /* 0x0000000e0e117223 */ /* 0x000fc80000000003 */
[----:B------:R-:W0:Y:S08]  /*0c10*/  MUFU.RCP R2, R17 ;  /* 0x0000001100027308 */ /* 0x000e300000001000 */
[----:B------:R-:W1:Y:S01]  /*0c20*/  FCHK P0, R0, R17 ;  /* 0x0000001100007302 */ /* 0x000e620000000000 */
[----:B0-----:R-:W-:-:S04]  /*0c30*/  FFMA R3, -R17, R2, 1 ;  /* 0x3f80000011037423 */ /* 0x001fc80000000102 */
[----:B------:R-:W-:-:S04]  /*0c40*/  FFMA R3, R2, R3, R2 ;  /* 0x0000000302037223 */ /* 0x000fc80000000002 */
[----:B------:R-:W-:-:S04]  /*0c50*/  FFMA R2, R0, R3, RZ ;  /* 0x0000000300027223 */ /* 0x000fc800000000ff */
[----:B------:R-:W-:-:S04]  /*0c60*/  FFMA R16, -R17, R2, R0 ;  /* 0x0000000211107223 */ /* 0x000fc80000000100 */
[----:B------:R-:W-:Y:S01]  /*0c70*/  FFMA R3, R3, R16, R2 ;  /* 0x0000001003037223 */ /* 0x000fe20000000002 */
[----:B-1----:R-:W-:Y:S06]  /*0c80*/  @!P0 BRA `(.L_x_21) ;  /* 0x0000000000108947 */ /* 0x002fec0003800000 */
[----:B------:R-:W-:Y:S01]  /*0c90*/  IMAD.MOV.U32 R3, RZ, RZ, R17 ;  /* 0x000000ffff037224 */ /* 0x000fe200078e0011 */
[----:B------:R-:W-:-:S07]  /*0ca0*/  MOV R2, 0xcc0 ;  /* 0x00000cc000027802 */ /* 0x000fce0000000f00 */
[----:B------:R-:W-:Y:S05]  /*0cb0*/  CALL.REL.NOINC `($__internal_0_$__cuda_sm3x_div_rn_noftz_f32_slowpath) ;  /* 0x0000000400647944 */ /* 0x000fea0003c00000 */
[----:B------:R-:W-:-:S07]  /*0cc0*/  IMAD.MOV.U32 R3, RZ, RZ, R0 ;  /* 0x000000ffff037224 */ /* 0x000fce00078e0000 */
.L_x_21:
[----:B------:R-:W-:Y:S05]  /*0cd0*/  BSYNC.RECONVERGENT B2 ;  /* 0x0000000000027941 */ /* 0x000fea0003800200 */
.L_x_20:
[----:B------:R-:W-:Y:S01]  /*0ce0*/  FADD R14, R14, R3 ;  /* 0x000000030e0e7221 */ /* 0x000fe20000000000 */
[----:B------:R-:W-:Y:S03]  /*0cf0*/  BSSY.RECONVERGENT B2, `(.L_x_22) ;  /* 0x0000012000027945 */ /* 0x000fe60003800200 */
[----:B------:R-:W-:-:S04]  /*0d00*/  FFMA R0, R14, R14, R14 ;  /* 0x0000000e0e007223 */ /* 0x000fc8000000000e */
[----:B------:R-:W-:-:S04]  /*0d10*/  FADD R15, R15, R0 ;  /* 0x000000000f0f7221 */ /* 0x000fc80000000000 */
        /* <DEDUP_REMOVED lines=15> */
.L_x_23:
[----:B------:R-:W-:Y:S05]  /*0e10*/  BSYNC.RECONVERGENT B2 ;  /* 0x0000000000027941 */ /* 0x000fea0003800200 */
.L_x_22:
        /* <DEDUP_REMOVED lines=15> */
[----:B------:R-:W-:Y:S02]  /*0f10*/  MOV R3, R17 ;  /* 0x0000001100037202 */ /* 0x000fe40000000f00 */
[----:B------:R-:W-:-:S07]  /*0f20*/  MOV R2, 0xf40 ;  /* 0x00000f4000027802 */ /* 0x000fce0000000f00 */
[----:B------:R-:W-:Y:S05]  /*0f30*/  CALL.REL.NOINC `($__internal_0_$__cuda_sm3x_div_rn_noftz_f32_slowpath) ;  /* 0x0000000000c47944 */ /* 0x000fea0003c00000 */
[----:B------:R-:W-:-:S07]  /*0f40*/  IMAD.MOV.U32 R3, RZ, RZ, R0 ;  /* 0x000000ffff037224 */ /* 0x000fce00078e0000 */
.L_x_25:
[----:B------:R-:W-:Y:S05]  /*0f50*/  BSYNC.RECONVERGENT B2 ;  /* 0x0000000000027941 */ /* 0x000fea0003800200 */
.L_x_24:
[----:B------:R-:W-:-:S04]  /*0f60*/  FADD R3, R14, R3 ;  /* 0x000000030e037221 */ /* 0x000fc80000000000 */
[----:B------:R-:W-:-:S04]  /*0f70*/  FFMA R0, R3, R3, R3 ;  /* 0x0000000303007223 */ /* 0x000fc80000000003 */
[----:B------:R-:W-:-:S04]  /*0f80*/  FADD R0, R15, R0 ;  /* 0x000000000f007221 */ /* 0x000fc80000000000 */
[----:B------:R-:W-:Y:S01]  /*0f90*/  FADD R9, R9, R0 ;  /* 0x0000000009097221 */ /* 0x000fe20000000000 */
[----:B------:R-:W-:Y:S06]  /*0fa0*/  BRA `(.L_x_26) ;  /* 0x0000000000707947 */ /* 0x000fec0003800000 */
.L_x_13:
[----:B------:R-:W-:-:S13]  /*0fb0*/  ISETP.GE.AND P0, PT, R13, R8, PT ;  /* 0x000000080d00720c */ /* 0x000fda0003f06270 */
[----:B------:R-:W-:Y:S05]  /*0fc0*/  @P0 BRA `(.L_x_26) ;  /* 0x0000000000680947 */ /* 0x000fea0003800000 */
[----:B------:R-:W0:Y:S01]  /*0fd0*/  LDCU UR4, c[0x0][0x390] ;  /* 0x00007200ff0477ac */ /* 0x000e220008000800 */
[----:B------:R-:W-:Y:S01]  /*0fe0*/  IMAD R0, R7, R13, RZ ;  /* 0x0000000d07007224 */ /* 0x000fe200078e02ff */
[----:B------:R-:W-:Y:S04]  /*0ff0*/  BSSY.RECONVERGENT B2, `(.L_x_27) ;  /* 0x000000e000027945 */ /* 0x000fe80003800200 */
[----:B------:R-:W-:Y:S02]  /*1000*/  LOP3.LUT R3, R0, 0x7fffff80, RZ, 0xc0, !PT ;  /* 0x7fffff8000037812 */ /* 0x000fe400078ec0ff */
[----:B------:R-:W-:-:S03]  /*1010*/  LOP3.LUT R0, R13, 0x3, RZ, 0xc0, !PT ;  /* 0x000000030d007812 */ /* 0x000fc600078ec0ff */
[----:B------:R-:W-:Y:S02]  /*1020*/  IMAD.IADD R17, R10, 0x1, R3 ;  /* 0x000000010a117824 */ /* 0x000fe400078e0203 */
[----:B------:R-:W-:-:S03]  /*1030*/  IMAD R14, R0, 0x20, R5 ;  /* 0x00000020000e7824 */ /* 0x000fc600078e0205 */
[----:B0-----:R-:W-:-:S13]  /*1040*/  ISETP.GE.AND P0, PT, R17, UR4, PT ;  /* 0x0000000411007c0c */ /* 0x001fda000bf06270 */
[----:B------:R-:W-:Y:S05]  /*1050*/  @P0 BRA `(.L_x_28) ;  /* 0x00000000001c0947 */ /* 0x000fea0003800000 */
[----:B------:R-:W0:Y:S01]  /*1060*/  LDC.64 R2, c[0x0][0x380] ;  /* 0x0000e000ff027b82 */ /* 0x000e220000000a00 */
[----:B------:R-:W-:Y:S02]  /*1070*/  IMAD R15, R0, 0x200, R11 ;  /* 0x00000200000f7824 */ /* 0x000fe400078e020b */
[----:B0-----:R-:W-:-:S05]  /*1080*/  IMAD.WIDE R2, R17, 0x4, R2 ;  /* 0x0000000411027825 */ /* 0x001fca00078e0202 */
[----:B------:R-:W-:Y:S01]  /*1090*/  @!PT LDS RZ, [RZ] ;  /* 0x00000000fffff984 */ /* 0x000fe20000000800 */
[----:B------:R-:W-:Y:S01]  /*10a0*/  @!PT LDS RZ, [RZ] ;  /* 0x00000000fffff984 */ /* 0x000fe20000000800 */
[----:B------:R-:W-:Y:S01]  /*10b0*/  @!PT LDS RZ, [RZ] ;  /* 0x00000000fffff984 */ /* 0x000fe20000000800 */
[----:B------:R0:W-:Y:S02]  /*10c0*/  LDGSTS.E [R15], desc[UR8][R2.64] ;  /* 0x00000000020f7fae */ /* 0x0001e4000b9a1008 */
.L_x_28:
[----:B------:R-:W-:Y:S05]  /*10d0*/  BSYNC.RECONVERGENT B2 ;  /* 0x0000000000027941 */ /* 0x000fea0003800200 */
.L_x_27:
[----:B------:R-:W-:Y:S01]  /*10e0*/  NOP ;  /* 0x0000000000007918 */ /* 0x000fe20000000000 */
[----:B------:R-:W-:-:S13]  /*10f0*/  PLOP3.LUT P0, PT, PT, PT, PT, 0x80, 0x8 ;  /* 0x000000000008781c */ /* 0x000fda0003f0f070 */
.L_x_29:
[----:B------:R-:W-:Y:S02]  /*1100*/  PLOP3.LUT P1, PT, P1, P0, PT, 0xf2, 0x2f ;  /* 0x00000000002f781c */ /* 0x000fe40000f21e72 */
[----:B------:R-:W-:-:S08]  /*1110*/  @P0 R2UR P1, UR4, R14 ;  /* 0x000000000e0402ca */ /* 0x000fd00000020000 */
[----:B------:R-:W-:-:S05]  /*1120*/  @P0 PLOP3.LUT P0, PT, P1, PT, PT, 0x80, 0x8 ;  /* 0x000000000008081c */ /* 0x000fca0000f0f070 */
[----:B------:R-:W-:Y:S01]  /*1130*/  @!P1 SYNCS.ARRIVE.TRANS64.RED.A0T1 RZ, [UR4], RZ ;  /* 0x000000ffffff99a7 */ /* 0x000fe20008200404 */
[----:B------:R-:W-:Y:S07]  /*1140*/  @!P1 ARRIVES.LDGSTSBAR.64.TRANSCNT [UR4] ;  /* 0x00000000ff0099b0 */ /* 0x000fee0008002a04 */
[----:B------:R-:W-:Y:S05]  /*1150*/  @P0 BRA.U.ANY `(.L_x_29) ;  /* 0xfffffffd00e80947 */ /* 0x000fea000393ffff */
[----:B------:R-:W-:Y:S01]  /*1160*/  NOP ;  /* 0x0000000000007918 */ /* 0x000fe20000000000 */
.L_x_26:
[----:B------:R-:W-:Y:S05]  /*1170*/  BSYNC B0 ;  /* 0x0000000000007941 */ /* 0x000fea0003800000 */
.L_x_12:
[C---:B------:R-:W-:Y:S01]  /*1180*/  ISETP.NE.AND P0, PT, R13.reuse, R12, PT ;  /* 0x0000000c0d00720c */ /* 0x040fe20003f05270 */
[----:B------:R-:W-:-:S12]  /*1190*/  VIADD R13, R13, 0x1 ;  /* 0x000000010d0d7836 */ /* 0x000fd80000000000 */
[----:B------:R-:W-:Y:S05]  /*11a0*/  @P0 BRA `(.L_x_30) ;  /* 0xfffffff400d40947 */ /* 0x000fea000383ffff */
[----:B------:R-:W-:Y:S05]  /*11b0*/  BSYNC B1 ;  /* 0x0000000000017941 */ /* 0x000fea0003800000 */
.L_x_11:
[----:B------:R-:W1:Y:S01]  /*11c0*/  S2R R5, SR_CTAID.X ;  /* 0x0000000000057919 */ /* 0x000e620000002500 */
[----:B------:R-:W2:Y:S01]  /*11d0*/  LDCU UR4, c[0x0][0x390] ;  /* 0x00007200ff0477ac */ /* 0x000ea20008000800 */
[----:B-1----:R-:W-:-:S05]  /*11e0*/  IMAD R5, R5, 0x100, R4 ;  /* 0x0000010005057824 */ /* 0x002fca00078e0204 */
[----:B--2---:R-:W-:-:S13]  /*11f0*/  ISETP.GE.AND P0, PT, R5, UR4, PT ;  /* 0x0000000405007c0c */ /* 0x004fda000bf06270 */
[----:B------:R-:W-:Y:S05]  /*1200*/  @P0 EXIT ;  /* 0x000000000000094d */ /* 0x000fea0003800000 */
[----:B0-----:R-:W0:Y:S02]  /*1210*/  LDC.64 R2, c[0x0][0x388] ;  /* 0x0000e200ff027b82 */ /* 0x001e240000000a00 */
[----:B0-----:R-:W-:-:S05]  /*1220*/  IMAD.WIDE R2, R5, 0x4, R2 ;  /* 0x0000000405027825 */ /* 0x001fca00078e0202 */
[----:B------:R-:W-:Y:S01]  /*1230*/  STG.E desc[UR8][R2.64], R9 ;  /* 0x0000000902007986 */ /* 0x000fe2000c101908 */
[----:B------:R-:W-:Y:S05]  /*1240*/  EXIT ;  /* 0x000000000000794d */ /* 0x000fea0003800000 */
        .weak           $__internal_0_$__cuda_sm3x_div_rn_noftz_f32_slowpath
        .type           $__internal_0_$__cuda_sm3x_div_rn_noftz_f32_slowpath,@function
        .size           $__internal_0_$__cuda_sm3x_div_rn_noftz_f32_slowpath,(.L_x_2207 - $__internal_0_$__cuda_sm3x_div_rn_noftz_f32_slowpath)
$__internal_0_$__cuda_sm3x_div_rn_noftz_f32_slowpath:
[----:B------:R-:W-:Y:S01]  /*1250*/  SHF.R.U32.HI R16, RZ, 0x17, R3 ;  /* 0x00000017ff107819 */ /* 0x000fe20000011603 */
[----:B------:R-:W-:Y:S01]  /*1260*/  BSSY.RECONVERGENT B3, `(.L_x_31) ;  /* 0x0000062000037945 */ /* 0x000fe20003800200 */
[----:B------:R-:W-:Y:S02]  /*1270*/  SHF.R.U32.HI R18, RZ, 0x17, R0 ;  /* 0x00000017ff127819 */ /* 0x000fe40000011600 */
[----:B------:R-:W-:Y:S02]  /*1280*/  LOP3.LUT R16, R16, 0xff, RZ, 0xc0, !PT ;  /* 0x000000ff10107812 */ /* 0x000fe400078ec0ff */
[----:B------:R-:W-:-:S03]  /*1290*/  LOP3.LUT R18, R18, 0xff, RZ, 0xc0, !PT ;  /* 0x000000ff12127812 */ /* 0x000fc600078ec0ff */
[----:B------:R-:W-:Y:S01]  /*12a0*/  VIADD R20, R16, 0xffffffff ;  /* 0xffffffff10147836 */ /* 0x000fe20000000000 */
[----:B------:R-:W-:-:S04]  /*12b0*/  IADD3 R19, PT, PT, R18, -0x1, RZ ;  /* 0xffffffff12137810 */ /* 0x000fc80007ffe0ff */
[----:B------:R-:W-:-:S04]  /*12c0*/  ISETP.GT.U32.AND P0, PT, R20, 0xfd, PT ;  /* 0x000000fd1400780c */ /* 0x000fc80003f04070 */
[----:B------:R-:W-:-:S13]  /*12d0*/  ISETP.GT.U32.OR P0, PT, R19, 0xfd, P0 ;  /* 0x000000fd1300780c */ /* 0x000fda0000704470 */
[----:B------:R-:W-:Y:S01]  /*12e0*/  @!P0 IMAD.MOV.U32 R17, RZ, RZ, RZ ;  /* 0x000000ffff118224 */ /* 0x000fe200078e00ff */
[----:B------:R-:W-:Y:S06]  /*12f0*/  @!P0 BRA `(.L_x_32) ;  /* 0x00000000005c8947 */ /* 0x000fec0003800000 */
[----:B------:R-:W-:Y:S02]  /*1300*/  FSETP.GTU.FTZ.AND P0, PT, |R0|, +INF , PT ;  /* 0x7f8000000000780b */ /* 0x000fe40003f1c200 */
[----:B------:R-:W-:-:S04]  /*1310*/  FSETP.GTU.FTZ.AND P1, PT, |R3|, +INF , PT ;  /* 0x7f8000000300780b */ /* 0x000fc80003f3c200 */
[----:B------:R-:W-:-:S13]  /*1320*/  PLOP3.LUT P0, PT, P0, P1, PT, 0xf8, 0x8f ;  /* 0x00000000008f781c */ /* 0x000fda0000703f70 */
[----:B------:R-:W-:Y:S05]  /*1330*/  @P0 BRA `(.L_x_33) ;  /* 0x00000004004c0947 */ /* 0x000fea0003800000 */
[----:B------:R-:W-:-:S13]  /*1340*/  LOP3.LUT P0, RZ, R3, 0x7fffffff, R0, 0xc8, !PT ;  /* 0x7fffffff03ff7812 */ /* 0x000fda000780c800 */
[----:B------:R-:W-:Y:S05]  /*1350*/  @!P0 BRA `(.L_x_34) ;  /* 0x00000004003c8947 */ /* 0x000fea0003800000 */
[C---:B------:R-:W-:Y:S02]  /*1360*/  FSETP.NEU.FTZ.AND P2, PT, |R0|.reuse, +INF , PT ;  /* 0x7f8000000000780b */ /* 0x040fe40003f5d200 */
[----:B------:R-:W-:Y:S02]  /*1370*/  FSETP.NEU.FTZ.AND P1, PT, |R3|, +INF , PT ;  /* 0x7f8000000300780b */ /* 0x000fe40003f3d200 */
[----:B------:R-:W-:-:S11]  /*1380*/  FSETP.NEU.FTZ.AND P0, PT, |R0|, +INF , PT ;  /* 0x7f8000000000780b */ /* 0x000fd60003f1d200 */
[----:B------:R-:W-:Y:S05]  /*1390*/  @!P1 BRA !P2, `(.L_x_34) ;  /* 0x00000004002c9947 */ /* 0x000fea0005000000 */
[----:B------:R-:W-:-:S04]  /*13a0*/  LOP3.LUT P2, RZ, R0, 0x7fffffff, RZ, 0xc0, !PT ;  /* 0x7fffffff00ff7812 */ /* 0x000fc8000784c0ff */
[----:B------:R-:W-:-:S13]  /*13b0*/  PLOP3.LUT P1, PT, P1, P2, PT, 0x2f, 0xf2 ;  /* 0x0000000000f2781c */ /* 0x000fda0000f24577 */
[----:B------:R-:W-:Y:S05]  /*13c0*/  @P1 BRA `(.L_x_35) ;  /* 0x0000000400181947 */ /* 0x000fea0003800000 */
[----:B------:R-:W-:-:S04]  /*13d0*/  LOP3.LUT P1, RZ, R3, 0x7fffffff, RZ, 0xc0, !PT ;  /* 0x7fffffff03ff7812 */ /* 0x000fc8000782c0ff */
[----:B------:R-:W-:-:S13]  /*13e0*/  PLOP3.LUT P0, PT, P0, P1, PT, 0x2f, 0xf2 ;  /* 0x0000000000f2781c */ /* 0x000fda0000702577 */
[----:B------:R-:W-:Y:S05]  /*13f0*/  @P0 BRA `(.L_x_36) ;  /* 0x0000000400000947 */ /* 0x000fea0003800000 */
[----:B------:R-:W-:Y:S02]  /*1400*/  ISETP.GE.AND P0, PT, R19, RZ, PT ;  /* 0x000000ff1300720c */ /* 0x000fe40003f06270 */
[----:B------:R-:W-:-:S11]  /*1410*/  ISETP.GE.AND P1, PT, R20, RZ, PT ;  /* 0x000000ff1400720c */ /* 0x000fd60003f26270 */
[----:B------:R-:W-:Y:S02]  /*1420*/  @P0 IMAD.MOV.U32 R17, RZ, RZ, RZ ;  /* 0x000000ffff110224 */ /* 0x000fe400078e00ff */
[----:B------:R-:W-:Y:S01]  /*1430*/  @!P0 FFMA R0, R0, 1.84467440737095516160e+19, RZ ;  /* 0x5f80000000008823 */ /* 0x000fe200000000ff */
[----:B------:R-:W-:Y:S02]  /*1440*/  @!P0 IMAD.MOV.U32 R17, RZ, RZ, -0x40 ;  /* 0xffffffc0ff118424 */ /* 0x000fe400078e00ff */
[----:B------:R-:W-:Y:S02]  /*1450*/  @!P1 FFMA R3, R3, 1.84467440737095516160e+19, RZ ;  /* 0x5f80000003039823 */ /* 0x000fe400000000ff */
[----:B------:R-:W-:-:S07]  /*1460*/  @!P1 VIADD R17, R17, 0x40 ;  /* 0x0000004011119836 */ /* 0x000fce0000000000 */
.L_x_32:
[----:B------:R-:W-:Y:S01]  /*1470*/  LEA R20, R16, 0xc0800000, 0x17 ;  /* 0xc080000010147811 */ /* 0x000fe200078eb8ff */
[----:B------:R-:W-:Y:S04]  /*1480*/  BSSY.RECONVERGENT B4, `(.L_x_37) ;  /* 0x0000036000047945 */ /* 0x000fe80003800200 */
[----:B------:R-:W-:Y:S02]  /*1490*/  IMAD.IADD R20, R3, 0x1, -R20 ;  /* 0x0000000103147824 */ /* 0x000fe400078e0a14 */
[----:B------:R-:W-:Y:S02]  /*14a0*/  VIADD R3, R18, 0xffffff81 ;  /* 0xffffff8112037836 */ /* 0x000fe40000000000 */
[----:B------:R-:W0:Y:S01]  /*14b0*/  MUFU.RCP R22, R20 ;  /* 0x0000001400167308 */ /* 0x000e220000001000 */
[----:B------:R-:W-:Y:S01]  /*14c0*/  FADD.FTZ R19, -R20, -RZ ;  /* 0x800000ff14137221 */ /* 0x000fe20000010100 */
[C---:B------:R-:W-:Y:S01]  /*14d0*/  IMAD R0, R3.reuse, -0x800000, R0 ;  /* 0xff80000003007824 */ /* 0x040fe200078e0200 */
[----:B------:R-:W-:-:S05]  /*14e0*/  IADD3 R16, PT, PT, R3, 0x7f, -R16 ;  /* 0x0000007f03107810 */ /* 0x000fca0007ffe810 */
[----:B------:R-:W-:Y:S02]  /*14f0*/  IMAD.IADD R16, R16, 0x1, R17 ;  /* 0x0000000110107824 */ /* 0x000fe400078e0211 */
[----:B0-----:R-:W-:-:S04]  /*1500*/  FFMA R21, R22, R19, 1 ;  /* 0x3f80000016157423 */ /* 0x001fc80000000013 */
[----:B------:R-:W-:-:S04]  /*1510*/  FFMA R21, R22, R21, R22 ;  /* 0x0000001516157223 */ /* 0x000fc80000000016 */
[----:B------:R-:W-:-:S04]  /*1520*/  FFMA R18, R0, R21, RZ ;  /* 0x0000001500127223 */ /* 0x000fc800000000ff */
[----:B------:R-:W-:-:S04]  /*1530*/  FFMA R22, R19, R18, R0 ;  /* 0x0000001213167223 */ /* 0x000fc80000000000 */
[----:B------:R-:W-:-:S04]  /*1540*/  FFMA R18, R21, R22, R18 ;  /* 0x0000001615127223 */ /* 0x000fc80000000012 */
[----:B------:R-:W-:-:S04]  /*1550*/  FFMA R19, R19, R18, R0 ;  /* 0x0000001213137223 */ /* 0x000fc80000000000 */
[----:B------:R-:W-:-:S05]  /*1560*/  FFMA R0, R21, R19, R18 ;  /* 0x0000001315007223 */ /* 0x000fca0000000012 */
[----:B------:R-:W-:-:S04]  /*1570*/  SHF.R.U32.HI R3, RZ, 0x17, R0 ;  /* 0x00000017ff037819 */ /* 0x000fc80000011600 */
[----:B------:R-:W-:-:S04]  /*1580*/  LOP3.LUT R3, R3, 0xff, RZ, 0xc0, !PT ;  /* 0x000000ff03037812 */ /* 0x000fc800078ec0ff */
[----:B------:R-:W-:-:S05]  /*1590*/  IADD3 R3, PT, PT, R3, R16, RZ ;  /* 0x0000001003037210 */ /* 0x000fca0007ffe0ff */
[----:B------:R-:W-:-:S05]  /*15a0*/  VIADD R17, R3, 0xffffffff ;  /* 0xffffffff03117836 */ /* 0x000fca0000000000 */
[----:B------:R-:W-:-:S13]  /*15b0*/  ISETP.GE.U32.AND P0, PT, R17, 0xfe, PT ;  /* 0x000000fe1100780c */ /* 0x000fda0003f06070 */
[----:B------:R-:W-:Y:S05]  /*15c0*/  @!P0 BRA `(.L_x_38) ;  /* 0x0000000000808947 */ /* 0x000fea0003800000 */
[----:B------:R-:W-:-:S13]  /*15d0*/  ISETP.GT.AND P0, PT, R3, 0xfe, PT ;  /* 0x000000fe0300780c */ /* 0x000fda0003f04270 */
[----:B------:R-:W-:Y:S05]  /*15e0*/  @P0 BRA `(.L_x_39) ;  /* 0x00000000006c0947 */ /* 0x000fea0003800000 */
[----:B------:R-:W-:-:S13]  /*15f0*/  ISETP.GE.AND P0, PT, R3, 0x1, PT ;  /* 0x000000010300780c */ /* 0x000fda0003f06270 */
[----:B------:R-:W-:Y:S05]  /*1600*/  @P0 BRA `(.L_x_40) ;  /* 0x0000000000740947 */ /* 0x000fea0003800000 */
[----:B------:R-:W-:Y:S02]  /*1610*/  ISETP.GE.AND P0, PT, R3, -0x18, PT ;  /* 0xffffffe80300780c */ /* 0x000fe40003f06270 */
[----:B------:R-:W-:-:S11]  /*1620*/  LOP3.LUT R0, R0, 0x80000000, RZ, 0xc0, !PT ;  /* 0x8000000000007812 */ /* 0x000fd600078ec0ff */
[----:B------:R-:W-:Y:S05]  /*1630*/  @!P0 BRA `(.L_x_40) ;  /* 0x0000000000688947 */ /* 0x000fea0003800000 */
[-CC-:B------:R-:W-:Y:S01]  /*1640*/  FFMA.RZ R16, R21, R19.reuse, R18.reuse ;  /* 0x0000001315107223 */ /* 0x180fe2000000c012 */
[C---:B------:R-:W-:Y:S02]  /*1650*/  ISETP.NE.AND P2, PT, R3.reuse, RZ, PT ;  /* 0x000000ff0300720c */ /* 0x040fe40003f45270 */
[----:B------:R-:W-:Y:S02]  /*1660*/  ISETP.NE.AND P1, PT, R3, RZ, PT ;  /* 0x000000ff0300720c */ /* 0x000fe40003f25270 */
[----:B------:R-:W-:Y:S01]  /*1670*/  LOP3.LUT R17, R16, 0x7fffff, RZ, 0xc0, !PT ;  /* 0x007fffff10117812 */ /* 0x000fe200078ec0ff */
[CCC-:B------:R-:W-:Y:S01]  /*1680*/  FFMA.RP R16, R21.reuse, R19.reuse, R18.reuse ;  /* 0x0000001315107223 */ /* 0x1c0fe20000008012 */
[----:B------:R-:W-:Y:S01]  /*1690*/  FFMA.RM R19, R21, R19, R18 ;  /* 0x0000001315137223 */ /* 0x000fe20000004012 */
[----:B------:R-:W-:Y:S01]  /*16a0*/  VIADD R18, R3, 0x20 ;  /* 0x0000002003127836 */ /* 0x000fe20000000000 */
[----:B------:R-:W-:Y:S01]  /*16b0*/  LOP3.LUT R17, R17, 0x800000, RZ, 0xfc, !PT ;  /* 0x0080000011117812 */ /* 0x000fe200078efcff */
[----:B------:R-:W-:-:S02]  /*16c0*/  IMAD.MOV R3, RZ, RZ, -R3 ;  /* 0x000000ffff037224 */ /* 0x000fc400078e0a03 */
[----:B------:R-:W-:Y:S02]  /*16d0*/  FSETP.NEU.FTZ.AND P0, PT, R16, R19, PT ;  /* 0x000000131000720b */ /* 0x000fe40003f1d000 */
[----:B------:R-:W-:Y:S02]  /*16e0*/  SHF.L.U32 R18, R17, R18, RZ ;  /* 0x0000001211127219 */ /* 0x000fe400000006ff */
[----:B------:R-:W-:Y:S02]  /*16f0*/  SEL R16, R3, RZ, P2 ;  /* 0x000000ff03107207 */ /* 0x000fe40001000000 */
[----:B------:R-:W-:Y:S02]  /*1700*/  ISETP.NE.AND P1, PT, R18, RZ, P1 ;  /* 0x000000ff1200720c */ /* 0x000fe40000f25270 */
[----:B------:R-:W-:Y:S02]  /*1710*/  SHF.R.U32.HI R16, RZ, R16, R17 ;  /* 0x00000010ff107219 */ /* 0x000fe40000011611 */
[----:B------:R-:W-:-:S02]  /*1720*/  PLOP3.LUT P0, PT, P0, P1, PT, 0xf8, 0x8f ;  /* 0x00000000008f781c */ /* 0x000fc40000703f70 */
[----:B------:R-:W-:Y:S02]  /*1730*/  SHF.R.U32.HI R18, RZ, 0x1, R16 ;  /* 0x00000001ff127819 */ /* 0x000fe40000011610 */
[----:B------:R-:W-:-:S04]  /*1740*/  SEL R3, RZ, 0x1, !P0 ;  /* 0x00000001ff037807 */ /* 0x000fc80004000000 */
[----:B------:R-:W-:-:S04]  /*1750*/  LOP3.LUT R3, R3, 0x1, R18, 0xf8, !PT ;  /* 0x0000000103037812 */ /* 0x000fc800078ef812 */
[----:B------:R-:W-:-:S05]  /*1760*/  LOP3.LUT R3, R3, R16, RZ, 0xc0, !PT ;  /* 0x0000001003037212 */ /* 0x000fca00078ec0ff */
[----:B------:R-:W-:-:S05]  /*1770*/  IMAD.IADD R3, R18, 0x1, R3 ;  /* 0x0000000112037824 */ /* 0x000fca00078e0203 */
[----:B------:R-:W-:Y:S01]  /*1780*/  LOP3.LUT R0, R3, R0, RZ, 0xfc, !PT ;  /* 0x0000000003007212 */ /* 0x000fe200078efcff */
[----:B------:R-:W-:Y:S06]  /*1790*/  BRA `(.L_x_40) ;  /* 0x0000000000107947 */ /* 0x000fec0003800000 */
.L_x_39:
[----:B------:R-:W-:-:S04]  /*17a0*/  LOP3.LUT R0, R0, 0x80000000, RZ, 0xc0, !PT ;  /* 0x8000000000007812 */ /* 0x000fc800078ec0ff */
[----:B------:R-:W-:Y:S01]  /*17b0*/  LOP3.LUT R0, R0, 0x7f800000, RZ, 0xfc, !PT ;  /* 0x7f80000000007812 */ /* 0x000fe200078efcff */
[----:B------:R-:W-:Y:S06]  /*17c0*/  BRA `(.L_x_40) ;  /* 0x0000000000047947 */ /* 0x000fec0003800000 */
.L_x_38:
[----:B------:R-:W-:-:S07]  /*17d0*/  IMAD R0, R16, 0x800000, R0 ;  /* 0x0080000010007824 */ /* 0x000fce00078e0200 */
.L_x_40:
[----:B------:R-:W-:Y:S05]  /*17e0*/  BSYNC.RECONVERGENT B4 ;  /* 0x0000000000047941 */ /* 0x000fea0003800200 */
.L_x_37:
[----:B------:R-:W-:Y:S05]  /*17f0*/  BRA `(.L_x_41) ;  /* 0x0000000000207947 */ /* 0x000fea0003800000 */
.L_x_36:
[----:B------:R-:W-:-:S04]  /*1800*/  LOP3.LUT R0, R3, 0x80000000, R0, 0x48, !PT ;  /* 0x8000000003007812 */ /* 0x000fc800078e4800 */
[----:B------:R-:W-:Y:S01]  /*1810*/  LOP3.LUT R0, R0, 0x7f800000, RZ, 0xfc, !PT ;  /* 0x7f80000000007812 */ /* 0x000fe200078efcff */
[----:B------:R-:W-:Y:S06]  /*1820*/  BRA `(.L_x_41) ;  /* 0x0000000000147947 */ /* 0x000fec0003800000 */
.L_x_35:
[----:B------:R-:W-:Y:S01]  /*1830*/  LOP3.LUT R0, R3, 0x80000000, R0, 0x48, !PT ;  /* 0x8000000003007812 */ /* 0x000fe200078e4800 */
[----:B------:R-:W-:Y:S06]  /*1840*/  BRA `(.L_x_41) ;  /* 0x00000000000c7947 */ /* 0x000fec0003800000 */
.L_x_34:
[----:B------:R-:W0:Y:S01]  /*1850*/  MUFU.RSQ R0, -QNAN ;  /* 0xffc0000000007908 */ /* 0x000e220000001400 */
[----:B------:R-:W-:Y:S05]  /*1860*/  BRA `(.L_x_41) ;  /* 0x0000000000047947 */ /* 0x000fea0003800000 */
.L_x_33:
[----:B------:R-:W-:-:S07]  /*1870*/  FADD.FTZ R0, R0, R3 ;  /* 0x0000000300007221 */ /* 0x000fce0000010000 */
.L_x_41:
[----:B------:R-:W-:Y:S05]  /*1880*/  BSYNC.RECONVERGENT B3 ;  /* 0x0000000000037941 */ /* 0x000fea0003800200 */
.L_x_31:
[----:B------:R-:W-:-:S04]  /*1890*/  IMAD.MOV.U32 R3, RZ, RZ, 0x0 ;  /* 0x00000000ff037424 */ /* 0x000fc800078e00ff */
[----:B0-----:R-:W-:Y:S05]  /*18a0*/  RET.REL.NODEC R2 `(_Z25warp_specialize_shared_v2ILi4ELi4EEvPfS0_i) ;  /* 0xffffffe402d47950 */ /* 0x001fea0003c3ffff */
.L_x_42:
[----:B------:R-:W-:-:S00]  /*18b0*/  BRA `(.L_x_42) ;  /* 0xfffffffc00fc7947 */ /* 0x000fc0000383ffff */
[----:B------:R-:W-:-:S00]  /*18c0*/  NOP ;  /* 0x0000000000007918 */ /* 0x000fc00000000000 */
        /* <DEDUP_REMOVED lines=11> */
.L_x_2207:


//--------------------- .text._Z25warp_specialize_shared_v2ILi3ELi4EEvPfS0_i --------------------------
	.section	.text._Z25warp_specialize_shared_v2ILi3ELi4EEvPfS0_i,"ax",@progbits
	.align	128
        .global         _Z25warp_specialize_shared_v2ILi3ELi4EEvPfS0_i
        .type           _Z25warp_specialize_shared_v2ILi3ELi4EEvPfS0_i,@function
        .size           _Z25warp_specialize_shared_v2ILi3ELi4EEvPfS0_i,(.L_x_2208 - _Z25warp_specialize_shared_v2ILi3ELi4EEvPfS0_i)
        .other          _Z25warp_specialize_shared_v2ILi3ELi4EEvPfS0_i,@"STO_CUDA_ENTRY STV_DEFAULT"
_Z25warp_specialize_shared_v2ILi3ELi4EEvPfS0_i:
.text._Z25warp_specialize_shared_v2ILi3ELi4EEvPfS0_i:
        /* <DEDUP_REMOVED lines=42> */
.L_x_46:
[----:B------:R-:W-:Y:S05]  /*02a0*/  BSYNC.RECONVERGENT B1 ;  /* 0x0000000000017941 */ /* 0x000fea0003800200 */
.L_x_45:
[----:B------:R-:W-:Y:S01]  /*02b0*/  NOP ;  /* 0x0000000000007918 */ /* 0x000fe20000000000 */
[----:B------:R-:W-:-:S13]  /*02c0*/  PLOP3.LUT P0, PT, PT, PT, PT, 0x80, 0x8 ;  /* 0x000000000008781c */ /* 0x000fda0003f0f070 */
.L_x_47:
[----:B------:R-:W-:Y:S02]  /*02d0*/  PLOP3.LUT P1, PT, P1, P0, PT, 0xf2, 0x2f ;  /* 0x00000000002f781c */ /* 0x000fe40000f21e72 */
[----:B------:R-:W-:-:S08]  /*02e0*/  @P0 R2UR P1, UR4, R5 ;  /* 0x00000000050402ca */ /* 0x000fd00000020000 */
[----:B------:R-:W-:-:S05]  /*02f0*/  @P0 PLOP3.LUT P0, PT, P1, PT, PT, 0x80, 0x8 ;  /* 0x000000000008081c */ /* 0x000fca0000f0f070 */
[----:B------:R-:W-:Y:S01]  /*0300*/  @!P1 SYNCS.ARRIVE.TRANS64.RED.A0T1 RZ, [UR4], RZ ;  /* 0x000000ffffff99a7 */ /* 0x000fe20008200404 */
[----:B------:R-:W-:Y:S07]  /*0310*/  @!P1 ARRIVES.LDGSTSBAR.64.TRANSCNT [UR4] ;  /* 0x00000000ff0099b0 */ /* 0x000fee0008002a04 */
[----:B------:R-:W-:Y:S05]  /*0320*/  @P0 BRA.U.ANY `(.L_x_47) ;  /* 0xfffffffd00e80947 */ /* 0x000fea000393ffff */
[----:B------:R-:W-:Y:S01]  /*0330*/  NOP ;  /* 0x0000000000007918 */ /* 0x000fe20000000000 */
[----:B------:R-:W1:Y:S01]  /*0340*/  LDCU UR4, c[0x0][0x370] ;  /* 0x00006e00ff0477ac */ /* 0x000e620008000800 */
[----:B------:R-:W-:Y:S01]  /*0350*/  BSSY.RECONVERGENT B1, `(.L_x_48) ;  /* 0x000000c000017945 */ /* 0x000fe20003800200 */
[----:B-1----:R-:W-:-:S04]  /*0360*/  USHF.L.U32 UR4, UR4, 0x7, URZ ;  /* 0x0000000704047899 */ /* 0x002fc800080006ff */
[----:B------:R-:W-:-:S06]  /*0370*/  ULOP3.LUT UR4, UR4, 0x7fffff80, URZ, 0xc0, !UPT ;  /* 0x7fffff8004047892 */ /* 0x000fcc000f8ec0ff */
[----:B------:R-:W-:-:S05]  /*0380*/  VIADD R7, R7, UR4 ;  /* 0x0000000407077c36 */ /* 0x000fca0008000000 */
[----:B------:R-:W-:-:S13]  /*0390*/  ISETP.GE.AND P0, PT, R7, R10, PT ;  /* 0x0000000a0700720c */ /* 0x000fda0003f06270 */
[----:B------:R-:W-:Y:S05]  /*03a0*/  @P0 BRA `(.L_x_49) ;  /* 0x0000000000180947 */ /* 0x000fea0003800000 */
[----:B0-----:R-:W0:Y:S02]  /*03b0*/  LDC.64 R8, c[0x0][0x380] ;  /* 0x0000e000ff087b82 */ /* 0x001e240000000a00 */
[----:B0-----:R-:W-:-:S05]  /*03c0*/  IMAD.WIDE R8, R7, 0x4, R8 ;  /* 0x0000000407087825 */ /* 0x001fca00078e0208 */
[----:B------:R-:W-:Y:S01]  /*03d0*/  @!PT LDS RZ, [RZ] ;  /* 0x00000000fffff984 */ /* 0x000fe20000000800 */
[----:B------:R-:W-:Y:S01]  /*03e0*/  @!PT LDS RZ, [RZ] ;  /* 0x00000000fffff984 */ /* 0x000fe20000000800 */
[----:B------:R-:W-:Y:S01]  /*03f0*/  @!PT LDS RZ, [RZ] ;  /* 0x00000000fffff984 */ /* 0x000fe20000000800 */
[----:B------:R1:W-:Y:S02]  /*0400*/  LDGSTS.E [R11+0x200], desc[UR8][R8.64] ;  /* 0x00200000080b7fae */ /* 0x0003e4000b9a1008 */
.L_x_49:
[----:B------:R-:W-:Y:S05]  /*0410*/  BSYNC.RECONVERGENT B1 ;  /* 0x0000000000017941 */ /* 0x000fea0003800200 */
.L_x_48:
[----:B------:R-:W-:Y:S01]  /*0420*/  NOP ;  /* 0x0000000000007918 */ /* 0x000fe20000000000 */
[----:B------:R-:W-:-:S13]  /*0430*/  PLOP3.LUT P0, PT, PT, PT, PT, 0x80, 0x8 ;  /* 0x000000000008781c */ /* 0x000fda0003f0f070 */
.L_x_50:
[----:B------:R-:W-:Y:S02]  /*0440*/  PLOP3.LUT P1, PT, P1, P0, PT, 0xf2, 0x2f ;  /* 0x00000000002f781c */ /* 0x000fe40000f21e72 */
[----:B------:R-:W-:-:S08]  /*0450*/  @P0 R2UR P1, UR4, R5 ;  /* 0x00000000050402ca */ /* 0x000fd00000020000 */
[----:B------:R-:W-:-:S05]  /*0460*/  @P0 PLOP3.LUT P0, PT, P1, PT, PT, 0x80, 0x8 ;  /* 0x000000000008081c */ /* 0x000fca0000f0f070 */
[----:B------:R-:W-:Y:S01]  /*0470*/  @!P1 SYNCS.ARRIVE.TRANS64.RED.A0T1 RZ, [UR4+0x20], RZ ;  /* 0x000020ffffff99a7 */ /* 0x000fe20008200404 */
[----:B------:R-:W-:Y:S07]  /*0480*/  @!P1 ARRIVES.LDGSTSBAR.64.TRANSCNT [UR4+0x20] ;  /* 0x00002000ff0099b0 */ /* 0x000fee0008002a04 */
[----:B------:R-:W-:Y:S05]  /*0490*/  @P0 BRA.U.ANY `(.L_x_50) ;  /* 0xfffffffd00e80947 */ /* 0x000fea000393ffff */
[----:B------:R-:W-:Y:S01]  /*04a0*/  NOP ;  /* 0x0000000000007918 */ /* 0x000fe20000000000 */
.L_x_44:
[----:B------:R-:W-:Y:S05]  /*04b0*/  BSYNC.RECONVERGENT B0 ;  /* 0x0000000000007941 */ /* 0x000fea0003800200 */
.L_x_43:
[----:B------:R-:W2:Y:S08]  /*04c0*/  LDC R7, c[0x0][0x370] ;  /* 0x0000dc00ff077b82 */ /* 0x000eb00000000800 */
[----:B------:R-:W3:Y:S01]  /*04d0*/  LDC R13, c[0x0][0x390] ;  /* 0x0000e400ff0d7b82 */ /* 0x000ee20000000800 */
[----:B--2---:R-:W-:-:S05]  /*04e0*/  IMAD.SHL.U32 R7, R7, 0x80, RZ ;  /* 0x0000008007077824 */ /* 0x004fca00078e00ff */
[----:B------:R-:W-:-:S04]  /*04f0*/  LOP3.LUT R2, R7, 0x7fffff80, RZ, 0xc0, !PT ;  /* 0x7fffff8007027812 */ /* 0x000fc800078ec0ff */
[-C--:B------:R-:W-:Y:S02]  /*0500*/  IABS R12, R2.reuse ;  /* 0x00000002000c7213 */ /* 0x080fe40000000000 */
[----:B---3--:R-:W-:Y:S02]  /*0510*/  IADD3 R10, PT, PT, R2, -0x1, R13 ;  /* 0xffffffff020a7810 */ /* 0x008fe40007ffe00d */
[----:B01----:R-:W0:Y:S01]  /*0520*/  I2F.RP R11, R12 ;  /* 0x0000000c000b7306 */ /* 0x003e220000209400 */
        /* <DEDUP_REMOVED lines=21> */
[----:B------:R-:W-:-:S05]  /*0680*/  @P0 IADD3 R8, PT, PT, R8, 0x1, RZ ;  /* 0x0000000108080810 */ /* 0x000fca0007ffe0ff */
[----:B------:R-:W-:Y:S01]  /*0690*/  @!P1 IMAD.MOV R8, RZ, RZ, -R8 ;  /* 0x000000ffff089224 */ /* 0x000fe200078e0a08 */
[----:B------:R-:W-:-:S04]  /*06a0*/  @!P2 LOP3.LUT R8, RZ, R2, RZ, 0x33, !PT ;  /* 0x00000002ff08a212 */ /* 0x000fc800078e33ff */
[----:B------:R-:W-:-:S13]  /*06b0*/  ISETP.GE.AND P0, PT, R8, 0x1, PT ;  /* 0x000000010800780c */ /* 0x000fda0003f06270 */
[----:B------:R-:W-:Y:S05]  /*06c0*/  @!P0 BRA `(.L_x_51) ;  /* 0x0000000800648947 */ /* 0x000fea0003800000 */
[----:B------:R-:W0:Y:S01]  /*06d0*/  S2UR UR4, SR_CTAID.X ;  /* 0x00000000000479c3 */ /* 0x000e220000002500 */
[----:B------:R-:W-:Y:S01]  /*06e0*/  ULEA UR7, UR6, UR5, 0x18 ;  /* 0x0000000506077291 */ /* 0x000fe2000f8ec0ff */
[----:B------:R-:W-:Y:S02]  /*06f0*/  IMAD R0, R0, 0x20, R3 ;  /* 0x0000002000007824 */ /* 0x000fe400078e0203 */
[----:B------:R-:W-:Y:S01]  /*0700*/  HFMA2 R12, -RZ, RZ, 0, 1.1920928955078125e-07 ;  /* 0x00000002ff0c7431 */ /* 0x000fe200000001ff */
[----:B------:R-:W-:Y:S01]  /*0710*/  BSSY B1, `(.L_x_51) ;  /* 0x0000094000017945 */ /* 0x000fe20003800000 */
[----:B------:R-:W-:Y:S02]  /*0720*/  VIADD R13, R8, 0x1 ;  /* 0x00000001080d7836 */ /* 0x000fe40000000000 */
[----:B------:R-:W-:Y:S01]  /*0730*/  IMAD.MOV.U32 R9, RZ, RZ, RZ ;  /* 0x000000ffff097224 */ /* 0x000fe200078e00ff */
[----:B------:R-:W-:Y:S01]  /*0740*/  LEA R11, R0, UR7, 0x2 ;  /* 0x00000007000b7c11 */ /* 0x000fe2000f8e10ff */
[----:B0-----:R-:W-:-:S04]  /*0750*/  USHF.L.U32 UR4, UR4, 0x7, URZ ;  /* 0x0000000704047899 */ /* 0x001fc800080006ff */
[----:B------:R-:W-:-:S06]  /*0760*/  ULOP3.LUT UR4, UR4, 0x7fffff80, URZ, 0xc0, !UPT ;  /* 0x7fffff8004047892 */ /* 0x000fcc000f8ec0ff */
[----:B------:R-:W-:-:S07]  /*0770*/  VIADD R10, R0, UR4 ;  /* 0x00000004000a7c36 */ /* 0x000fce0008000000 */
.L_x_70:
[----:B------:R-:W-:Y:S01]  /*0780*/  ISETP.NE.AND P0, PT, R6, RZ, PT ;  /* 0x000000ff0600720c */ /* 0x000fe20003f05270 */
[----:B------:R-:W-:Y:S05]  /*0790*/  YIELD ;  /* 0x0000000000007946 */ /* 0x000fea0003800000 */
[----:B------:R-:W-:Y:S07]  /*07a0*/  BSSY B0, `(.L_x_52) ;  /* 0x0000087000007945 */ /* 0x000fee0003800000 */
[----:B0-----:R-:W-:Y:S05]  /*07b0*/  @!P0 BRA `(.L_x_53) ;  /* 0x00000004009c8947 */ /* 0x001fea0003800000 */
[----:B------:R-:W-:-:S04]  /*07c0*/  VIADD R0, R12, 0xfffffffe ;  /* 0xfffffffe0c007836 */ /* 0x000fc80000000000 */
[----:B------:R-:W-:-:S05]  /*07d0*/  IMAD.HI.U32 R2, R0, -0x55555555, RZ ;  /* 0xaaaaaaab00027827 */ /* 0x000fca00078e00ff */
[----:B------:R-:W-:-:S05]  /*07e0*/  SHF.R.U32.HI R3, RZ, 0x1, R2 ;  /* 0x00000001ff037819 */ /* 0x000fca0000011602 */
[----:B------:R-:W-:-:S04]  /*07f0*/  IMAD R18, R3, -0x3, R0 ;  /* 0xfffffffd03127824 */ /* 0x000fc800078e0200 */
[----:B------:R-:W-:-:S04]  /*0800*/  IMAD R21, R18, 0x20, R5 ;  /* 0x0000002012157824 */ /* 0x000fc800078e0205 */
[----:B------:R-:W0:Y:S01]  /*0810*/  SYNCS.ARRIVE.TRANS64.A1T0 R2, [R21+URZ], RZ ;  /* 0x000000ff150279a7 */ /* 0x000e2200081000ff */
[----:B------:R-:W-:Y:S01]  /*0820*/  CS2R R14, SR_GLOBALTIMERLO ;  /* 0x00000000000e7805 */ /* 0x000fe20000015200 */
[----:B0-----:R-:W0:Y:S01]  /*0830*/  SYNCS.PHASECHK.TRANS64.TRYWAIT P0, [R21+URZ], R3 ;  /* 0x00000003150075a7 */ /* 0x001e2200080011ff */
[----:B------:R-:W-:Y:S04]  /*0840*/  BSSY B2, `(.L_x_54) ;  /* 0x000001c000027945 */ /* 0x000fe80003800000 */
[----:B0-----:R-:W-:Y:S05]  /*0850*/  @P0 BRA `(.L_x_55) ;  /* 0x0000000000680947 */ /* 0x001fea0003800000 */
[----:B------:R-:W-:-:S07]  /*0860*/  IMAD.MOV.U32 R20, RZ, RZ, RZ ;  /* 0x000000ffff147224 */ /* 0x000fce00078e00ff */
.L_x_59:
[C---:B------:R-:W-:Y:S01]  /*0870*/  ISETP.GT.AND P0, PT, R20.reuse, 0xf, PT ;  /* 0x0000000f1400780c */ /* 0x040fe20003f04270 */
[----:B------:R-:W-:Y:S05]  /*0880*/  YIELD ;  /* 0x0000000000007946 */ /* 0x000fea0003800000 */
[----:B------:R-:W-:Y:S07]  /*0890*/  BSSY B3, `(.L_x_56) ;  /* 0x0000014000037945 */ /* 0x000fee0003800000 */
[----:B------:R-:W-:Y:S01]  /*08a0*/  @!P0 VIADD R20, R20, 0x1 ;  /* 0x0000000114148836 */ /* 0x000fe20000000000 */
[----:B------:R-:W-:Y:S06]  /*08b0*/  @!P0 BRA `(.L_x_57) ;  /* 0x0000000000448947 */ /* 0x000fec0003800000 */
[----:B------:R-:W-:-:S06]  /*08c0*/  CS2R R16, SR_GLOBALTIMERLO ;  /* 0x0000000000107805 */ /* 0x000fcc0000015200 */
[----:B------:R-:W-:-:S04]  /*08d0*/  IADD3 R19, P0, PT, -R14, R16, RZ ;  /* 0x000000100e137210 */ /* 0x000fc80007f1e1ff */
[----:B------:R-:W-:Y:S02]  /*08e0*/  IADD3.X R17, PT, PT, ~R15, R17, RZ, P0, !PT ;  /* 0x000000110f117210 */ /* 0x000fe400007fe5ff */
[----:B------:R-:W-:-:S04]  /*08f0*/  ISETP.GE.U32.AND P0, PT, R19, 0x3d0900, PT ;  /* 0x003d09001300780c */ /* 0x000fc80003f06070 */
[----:B------:R-:W-:-:S13]  /*0900*/  ISETP.GE.AND.EX P0, PT, R17, RZ, PT, P0 ;  /* 0x000000ff1100720c */ /* 0x000fda0003f06300 */
[----:B------:R-:W-:Y:S05]  /*0910*/  @!P0 BRA `(.L_x_58) ;  /* 0x0000000000088947 */ /* 0x000fea0003800000 */
[----:B------:R-:W-:Y:S05]  /*0920*/  NANOSLEEP 0xf4240 ;  /* 0x000f42400000795d */ /* 0x000fea0003800000 */
[----:B------:R-:W-:Y:S05]  /*0930*/  BRA `(.L_x_57) ;  /* 0x0000000000247947 */ /* 0x000fea0003800000 */
.L_x_58:
        /* <DEDUP_REMOVED lines=9> */
.L_x_57:
[----:B------:R-:W-:Y:S05]  /*09d0*/  BSYNC B3 ;  /* 0x0000000000037941 */ /* 0x000fea0003800000 */
.L_x_56:
[----:B------:R-:W0:Y:S02]  /*09e0*/  SYNCS.PHASECHK.TRANS64.TRYWAIT P0, [R21+URZ], R3 ;  /* 0x00000003150075a7 */ /* 0x000e2400080011ff */
[----:B0-----:R-:W-:Y:S05]  /*09f0*/  @!P0 BRA `(.L_x_59) ;  /* 0xfffffffc009c8947 */ /* 0x001fea000383ffff */
.L_x_55:
[----:B------:R-:W-:Y:S05]  /*0a00*/  BSYNC B2 ;  /* 0x0000000000027941 */ /* 0x000fea0003800000 */
.L_x_54:
        /* <DEDUP_REMOVED lines=18> */
[----:B------:R-:W-:Y:S05]  /*0b30*/  CALL.REL.NOINC `($__internal_1_$__cuda_sm3x_div_rn_noftz_f32_slowpath) ;  /* 0x00000004006c7944 */ /* 0x000fea0003c00000 */
[----:B------:R-:W-:-:S07]  /*0b40*/  IMAD.MOV.U32 R3, RZ, RZ, R0 ;  /* 0x000000ffff037224 */ /* 0x000fce00078e0000 */
.L_x_61:
[----:B------:R-:W-:Y:S05]  /*0b50*/  BSYNC.RECONVERGENT B2 ;  /* 0x0000000000027941 */ /* 0x000fea0003800200 */
.L_x_60:
        /* <DEDUP_REMOVED lines=18> */
[----:B------:R-:W-:-:S07]  /*0c80*/  MOV R3, R0 ;  /* 0x0000000000037202 */ /* 0x000fce0000000f00 */
.L_x_63:
[----:B------:R-:W-:Y:S05]  /*0c90*/  BSYNC.RECONVERGENT B2 ;  /* 0x0000000000027941 */ /* 0x000fea0003800200 */
.L_x_62:
        /* <DEDUP_REMOVED lines=19> */
.L_x_65:
[----:B------:R-:W-:Y:S05]  /*0dd0*/  BSYNC.RECONVERGENT B2 ;  /* 0x0000000000027941 */ /* 0x000fea0003800200 */
.L_x_64:
[----:B------:R-:W-:-:S04]  /*0de0*/  FADD R3, R14, R3 ;  /* 0x000000030e037221 */ /* 0x000fc80000000000 */
[----:B------:R-:W-:-:S04]  /*0df0*/  FFMA R0, R3, R3, R3 ;  /* 0x0000000303007223 */ /* 0x000fc80000000003 */
[----:B------:R-:W-:-:S04]  /*0e00*/  FADD R0, R15, R0 ;  /* 0x000000000f007221 */ /* 0x000fc80000000000 */
[----:B------:R-:W-:Y:S01]  /*0e10*/  FADD R9, R9, R0 ;  /* 0x0000000009097221 */ /* 0x000fe20000000000 */
[----:B------:R-:W-:Y:S06]  /*0e20*/  BRA `(.L_x_66) ;  /* 0x0000000000787947 */ /* 0x000fec0003800000 */
.L_x_53:
[----:B------:R-:W-:-:S13]  /*0e30*/  ISETP.GE.AND P0, PT, R12, R8, PT ;  /* 0x000000080c00720c */ /* 0x000fda0003f06270 */
[----:B------:R-:W-:Y:S05]  /*0e40*/  @P0 BRA `(.L_x_66) ;  /* 0x0000000000700947 */ /* 0x000fea0003800000 */
[----:B------:R-:W0:Y:S01]  /*0e50*/  LDCU UR4, c[0x0][0x390] ;  /* 0x00007200ff0477ac */ /* 0x000e220008000800 */
[----:B------:R-:W-:Y:S01]  /*0e60*/  IMAD R0, R7, R12, RZ ;  /* 0x0000000c07007224 */ /* 0x000fe200078e02ff */
[----:B------:R-:W-:Y:S01]  /*0e70*/  BSSY.RECONVERGENT B2, `(.L_x_67) ;  /* 0x0000010000027945 */ /* 0x000fe20003800200 */
[----:B------:R-:W-:-:S03]  /*0e80*/  IMAD.HI.U32 R2, R12, -0x55555555, RZ ;  /* 0xaaaaaaab0c027827 */ /* 0x000fc600078e00ff */
[----:B------:R-:W-:-:S05]  /*0e90*/  LOP3.LUT R3, R0, 0x7fffff80, RZ, 0xc0, !PT ;  /* 0x7fffff8000037812 */ /* 0x000fca00078ec0ff */
[----:B------:R-:W-:Y:S01]  /*0ea0*/  IMAD.IADD R17, R10, 0x1, R3 ;  /* 0x000000010a117824 */ /* 0x000fe200078e0203 */
[----:B------:R-:W-:-:S05]  /*0eb0*/  SHF.R.U32.HI R3, RZ, 0x1, R2 ;  /* 0x00000001ff037819 */ /* 0x000fca0000011602 */
[----:B------:R-:W-:Y:S01]  /*0ec0*/  IMAD R0, R3, -0x3, R12 ;  /* 0xfffffffd03007824 */ /* 0x000fe200078e020c */
[----:B0-----:R-:W-:-:S03]  /*0ed0*/  ISETP.GE.AND P0, PT, R17, UR4, PT ;  /* 0x0000000411007c0c */ /* 0x001fc6000bf06270 */
[----:B------:R-:W-:-:S10]  /*0ee0*/  IMAD R14, R0, 0x20, R5 ;  /* 0x00000020000e7824 */ /* 0x000fd400078e0205 */
[----:B------:R-:W-:Y:S05]  /*0ef0*/  @P0 BRA `(.L_x_68) ;  /* 0x00000000001c0947 */ /* 0x000fea0003800000 */
[----:B------:R-:W0:Y:S01]  /*0f00*/  LDC.64 R2, c[0x0][0x380] ;  /* 0x0000e000ff027b82 */ /* 0x000e220000000a00 */
[----:B------:R-:W-:Y:S01]  /*0f10*/  LEA R15, R0, R11, 0x9 ;  /* 0x0000000b000f7211 */ /* 0x000fe200078e48ff */
[----:B0-----:R-:W-:-:S05]  /*0f20*/  IMAD.WIDE R2, R17, 0x4, R2 ;  /* 0x0000000411027825 */ /* 0x001fca00078e0202 */
[----:B------:R-:W-:Y:S01]  /*0f30*/  @!PT LDS RZ, [RZ] ;  /* 0x00000000fffff984 */ /* 0x000fe20000000800 */
[----:B------:R-:W-:Y:S01]  /*0f40*/  @!PT LDS RZ, [RZ] ;  /* 0x00000000fffff984 */ /* 0x000fe20000000800 */
[----:B------:R-:W-:Y:S01]  /*0f50*/  @!PT LDS RZ, [RZ] ;  /* 0x00000000fffff984 */ /* 0x000fe20000000800 */
[----:B------:R0:W-:Y:S02]  /*0f60*/  LDGSTS.E [R15], desc[UR8][R2.64] ;  /* 0x00000000020f7fae */ /* 0x0001e4000b9a1008 */
.L_x_68:
[----:B------:R-:W-:Y:S05]  /*0f70*/  BSYNC.RECONVERGENT B2 ;  /* 0x0000000000027941 */ /* 0x000fea0003800200 */
.L_x_67:
[----:B------:R-:W-:Y:S01]  /*0f80*/  NOP ;  /* 0x0000000000007918 */ /* 0x000fe20000000000 */
[----:B------:R-:W-:-:S13]  /*0f90*/  PLOP3.LUT P0, PT, PT, PT, PT, 0x80, 0x8 ;  /* 0x000000000008781c */ /* 0x000fda0003f0f070 */
.L_x_69:
[----:B------:R-:W-:Y:S02]  /*0fa0*/  PLOP3.LUT P1, PT, P1, P0, PT, 0xf2, 0x2f ;  /* 0x00000000002f781c */ /* 0x000fe40000f21e72 */
[----:B------:R-:W-:-:S08]  /*0fb0*/  @P0 R2UR P1, UR4, R14 ;  /* 0x000000000e0402ca */ /* 0x000fd00000020000 */
[----:B------:R-:W-:-:S05]  /*0fc0*/  @P0 PLOP3.LUT P0, PT, P1, PT, PT, 0x80, 0x8 ;  /* 0x000000000008081c */ /* 0x000fca0000f0f070 */
[----:B------:R-:W-:Y:S01]  /*0fd0*/  @!P1 SYNCS.ARRIVE.TRANS64.RED.A0T1 RZ, [UR4], RZ ;  /* 0x000000ffffff99a7 */ /* 0x000fe20008200404 */
[----:B------:R-:W-:Y:S07]  /*0fe0*/  @!P1 ARRIVES.LDGSTSBAR.64.TRANSCNT [UR4] ;  /* 0x00000000ff0099b0 */ /* 0x000fee0008002a04 */
[----:B------:R-:W-:Y:S05]  /*0ff0*/  @P0 BRA.U.ANY `(.L_x_69) ;  /* 0xfffffffd00e80947 */ /* 0x000fea000393ffff */
[----:B------:R-:W-:Y:S01]  /*1000*/  NOP ;  /* 0x0000000000007918 */ /* 0x000fe20000000000 */
.L_x_66:
[----:B------:R-:W-:Y:S05]  /*1010*/  BSYNC B0 ;  /* 0x0000000000007941 */ /* 0x000fea0003800000 */
.L_x_52:
[C---:B------:R-:W-:Y:S01]  /*1020*/  ISETP.NE.AND P0, PT, R12.reuse, R13, PT ;  /* 0x0000000d0c00720c */ /* 0x040fe20003f05270 */
[----:B------:R-:W-:-:S12]  /*1030*/  VIADD R12, R12, 0x1 ;  /* 0x000000010c0c7836 */ /* 0x000fd80000000000 */
[----:B------:R-:W-:Y:S05]  /*1040*/  @P0 BRA `(.L_x_70) ;  /* 0xfffffff400cc0947 */ /* 0x000fea000383ffff */
[----:B------:R-:W-:Y:S05]  /*1050*/  BSYNC B1 ;  /* 0x0000000000017941 */ /* 0x000fea0003800000 */
.L_x_51:
        /* <DEDUP_REMOVED lines=9> */
        .weak           $__internal_1_$__cuda_sm3x_div_rn_noftz_f32_slowpath
        .type           $__internal_1_$__cuda_sm3x_div_rn_noftz_f32_slowpath,@function
        .size           $__internal_1_$__cuda_sm3x_div_rn_noftz_f32_slowpath,(.L_x_2208 - $__internal_1_$__cuda_sm3x_div_rn_noftz_f32_slowpath)
$__internal_1_$__cuda_sm3x_div_rn_noftz_f32_slowpath:
[----:B------:R-:W-:Y:S01]  /*10f0*/  SHF.R.U32.HI R16, RZ, 0x17, R3 ;  /* 0x00000017ff107819 */ /* 0x000fe20000011603 */
[----:B------:R-:W-:Y:S01]  /*1100*/  BSSY.RECONVERGENT B3, `(.L_x_71) ;  /* 0x0000062000037945 */ /* 0x000fe20003800200 */
[----:B------:R-:W-:Y:S02]  /*1110*/  SHF.R.U32.HI R18, RZ, 0x17, R0 ;  /* 0x00000017ff127819 */ /* 0x000fe40000011600 */
[----:B------:R-:W-:Y:S02]  /*1120*/  LOP3.LUT R16, R16, 0xff, RZ, 0xc0, !PT ;  /* 0x000000ff10107812 */ /* 0x000fe400078ec0ff */
[----:B------:R-:W-:-:S03]  /*1130*/  LOP3.LUT R18, R18, 0xff, RZ, 0xc0, !PT ;  /* 0x000000ff12127812 */ /* 0x000fc600078ec0ff */
[----:B------:R-:W-:Y:S02]  /*1140*/  VIADD R20, R16, 0xffffffff ;  /* 0xffffffff10147836 */ /* 0x000fe40000000000 */
[----:B------:R-:W-:-:S03]  /*1150*/  VIADD R19, R18, 0xffffffff ;  /* 0xffffffff12137836 */ /* 0x000fc60000000000 */
[----:B------:R-:W-:-:S04]  /*1160*/  ISETP.GT.U32.AND P0, PT, R20, 0xfd, PT ;  /* 0x000000fd1400780c */ /* 0x000fc80003f04070 */
[----:B------:R-:W-:-:S13]  /*1170*/  ISETP.GT.U32.OR P0, PT, R19, 0xfd, P0 ;  /* 0x000000fd1300780c */ /* 0x000fda0000704470 */
[----:B------:R-:W-:Y:S01]  /*1180*/  @!P0 MOV R17, RZ ;  /* 0x000000ff00118202 */ /* 0x000fe20000000f00 */
        /* <DEDUP_REMOVED lines=24> */
.L_x_72:
[----:B------:R-:W-:Y:S01]  /*1310*/  LEA R20, R16, 0xc0800000, 0x17 ;  /* 0xc080000010147811 */ /* 0x000fe200078eb8ff */
[----:B------:R-:W-:Y:S04]  /*1320*/  BSSY.RECONVERGENT B4, `(.L_x_77) ;  /* 0x0000036000047945 */ /* 0x000fe80003800200 */
[----:B------:R-:W-:Y:S01]  /*1330*/  IMAD.IADD R20, R3, 0x1, -R20 ;  /* 0x0000000103147824 */ /* 0x000fe200078e0a14 */
[----:B------:R-:W-:-:S03]  /*1340*/  IADD3 R3, PT, PT, R18, -0x7f, RZ ;  /* 0xffffff8112037810 */ /* 0x000fc60007ffe0ff */
        /* <DEDUP_REMOVED lines=13> */
[----:B------:R-:W-:-:S05]  /*1420*/  LOP3.LUT R3, R3, 0xff, RZ, 0xc0, !PT ;  /* 0x000000ff03037812 */ /* 0x000fca00078ec0ff */
[----:B------:R-:W-:-:S04]  /*1430*/  IMAD.IADD R3, R3, 0x1, R16 ;  /* 0x0000000103037824 */ /* 0x000fc800078e0210 */
        /* <DEDUP_REMOVED lines=17> */
[----:B------:R-:W-:Y:S02]  /*1550*/  LOP3.LUT R17, R17, 0x800000, RZ, 0xfc, !PT ;  /* 0x0080000011117812 */ /* 0x000fe400078efcff */
[----:B------:R-:W-:-:S02]  /*1560*/  IADD3 R3, PT, PT, -R3, RZ, RZ ;  /* 0x000000ff03037210 */ /* 0x000fc40007ffe1ff */
[----:B------:R-:W-:Y:S02]  /*1570*/  SHF.L.U32 R18, R17, R18, RZ ;  /* 0x0000001211127219 */ /* 0x000fe400000006ff */
[----:B------:R-:W-:Y:S02]  /*1580*/  FSETP.NEU.FTZ.AND P0, PT, R16, R19, PT ;  /* 0x000000131000720b */ /* 0x000fe40003f1d000 */
        /* <DEDUP_REMOVED lines=11> */
.L_x_79:
[----:B------:R-:W-:-:S04]  /*1640*/  LOP3.LUT R0, R0, 0x80000000, RZ, 0xc0, !PT ;  /* 0x8000000000007812 */ /* 0x000fc800078ec0ff */
[----:B------:R-:W-:Y:S01]  /*1650*/  LOP3.LUT R0, R0, 0x7f800000, RZ, 0xfc, !PT ;  /* 0x7f80000000007812 */ /* 0x000fe200078efcff */
[----:B------:R-:W-:Y:S06]  /*1660*/  BRA `(.L_x_80) ;  /* 0x0000000000047947 */ /* 0x000fec0003800000 */
.L_x_78:
[----:B------:R-:W-:-:S07]  /*1670*/  IMAD R0, R16, 0x800000, R0 ;  /* 0x0080000010007824 */ /* 0x000fce00078e0200 */
.L_x_80:
[----:B------:R-:W-:Y:S05]  /*1680*/  BSYNC.RECONVERGENT B4 ;  /* 0x0000000000047941 */ /* 0x000fea0003800200 */
.L_x_77:
[----:B------:R-:W-:Y:S05]  /*1690*/  BRA `(.L_x_81) ;  /* 0x0000000000207947 */ /* 0x000fea0003800000 */
.L_x_76:
[----:B------:R-:W-:-:S04]  /*16a0*/  LOP3.LUT R0, R3, 0x80000000, R0, 0x48, !PT ;  /* 0x8000000003007812 */ /* 0x000fc800078e4800 */
[----:B------:R-:W-:Y:S01]  /*16b0*/  LOP3.LUT R0, R0, 0x7f800000, RZ, 0xfc, !PT ;  /* 0x7f80000000007812 */ /* 0x000fe200078efcff */
[----:B------:R-:W-:Y:S06]  /*16c0*/  BRA `(.L_x_81) ;  /* 0x0000000000147947 */ /* 0x000fec0003800000 */
.L_x_75:
[----:B------:R-:W-:Y:S01]  /*16d0*/  LOP3.LUT R0, R3, 0x80000000, R0, 0x48, !PT ;  /* 0x8000000003007812 */ /* 0x000fe200078e4800 */
[----:B------:R-:W-:Y:S06]  /*16e0*/  BRA `(.L_x_81) ;  /* 0x00000000000c7947 */ /* 0x000fec0003800000 */
.L_x_74:
[----:B------:R-:W0:Y:S01]  /*16f0*/  MUFU.RSQ R0, -QNAN ;  /* 0xffc0000000007908 */ /* 0x000e220000001400 */
[----:B------:R-:W-:Y:S05]  /*1700*/  BRA `(.L_x_81) ;  /* 0x0000000000047947 */ /* 0x000fea0003800000 */
.L_x_73:
[----:B------:R-:W-:-:S07]  /*1710*/  FADD.FTZ R0, R0, R3 ;  /* 0x0000000300007221 */ /* 0x000fce0000010000 */
.L_x_81:
[----:B------:R-:W-:Y:S05]  /*1720*/  BSYNC.RECONVERGENT B3 ;  /* 0x0000000000037941 */ /* 0x000fea0003800200 */
.L_x_71:
[----:B------:R-:W-:-:S04]  /*1730*/  IMAD.MOV.U32 R3, RZ, RZ, 0x0 ;  /* 0x00000000ff037424 */ /* 0x000fc800078e00ff */
[----:B0-----:R-:W-:Y:S05]  /*1740*/  RET.REL.NODEC R2 `(_Z25warp_specialize_shared_v2ILi3ELi4EEvPfS0_i) ;  /* 0xffffffe8022c7950 */ /* 0x001fea0003c3ffff */
.L_x_82:
        /* <DEDUP_REMOVED lines=11> */
.L_x_2208:


//--------------------- .text._Z25warp_specialize_shared_v2ILi2ELi4EEvPfS0_i --------------------------
	.section	.text._Z25warp_specialize_shared_v2ILi2ELi4EEvPfS0_i,"ax",@progbits
	.align	128
        .global         _Z25warp_specialize_shared_v2ILi2ELi4EEvPfS0_i
        .type           _Z25warp_specialize_shared_v2ILi2ELi4EEvPfS0_i,@function
        .size           _Z25warp_specialize_shared_v2ILi2ELi4EEvPfS0_i,(.L_x_2209 - _Z25warp_specialize_shared_v2ILi2ELi4EEvPfS0_i)
        .other          _Z25warp_specialize_shared_v2ILi2ELi4EEvPfS0_i,@"STO_CUDA_ENTRY STV_DEFAULT"
_Z25warp_specialize_shared_v2ILi2ELi4EEvPfS0_i:
.text._Z25warp_specialize_shared_v2ILi2ELi4EEvPfS0_i:
        /* <DEDUP_REMOVED lines=19> */
[----:B------:R-:W1:Y:S02]  /*0130*/  FENCE.VIEW.ASYNC.S ;  /* 0x00000000000073c6 */ /* 0x000e640000000000 */
[----:B-1----:R-:W1:Y:S02]  /*0140*/  SYNCS.CCTL.IVALL ;  /* 0x00000000000079b1 */ /* 0x002e640000000000 */
[----:B-1----:R-:W-:Y:S01]  /*0150*/  BAR.SYNC.DEFER_BLOCKING 0x0 ;  /* 0x0000000000007b1d */ /* 0x002fe20000010000 */
[----:B------:R-:W-:-:S13]  /*0160*/  ISETP.NE.AND P0, PT, R8, RZ, PT ;  /* 0x000000ff0800720c */ /* 0x000fda0003f05270 */
[----:B0-2---:R-:W-:Y:S05]  /*0170*/  @P0 BRA `(.L_x_84) ;  /* 0x00000000006c0947 */ /* 0x005fea0003800000 */
[----:B------:R-:W0:Y:S01]  /*0180*/  S2UR UR4, SR_CTAID.X ;  /* 0x00000000000479c3 */ /* 0x000e220000002500 */
[----:B------:R-:W1:Y:S01]  /*0190*/  LDCU UR7, c[0x0][0x390] ;  /* 0x00007200ff0777ac */ /* 0x000e620008000800 */
[----:B------:R-:W-:Y:S01]  /*01a0*/  IMAD R2, R0, 0x20, R3 ;  /* 0x0000002000027824 */ /* 0x000fe200078e0203 */
[----:B------:R-:W-:Y:S01]  /*01b0*/  BSSY.RECONVERGENT B1, `(.L_x_85) ;  /* 0x000000e000017945 */ /* 0x000fe20003800200 */
[----:B0-----:R-:W-:-:S04]  /*01c0*/  USHF.L.U32 UR4, UR4, 0x7, URZ ;  /* 0x0000000704047899 */ /* 0x001fc800080006ff */
[----:B------:R-:W-:-:S06]  /*01d0*/  ULOP3.LUT UR4, UR4, 0x7fffff80, URZ, 0xc0, !UPT ;  /* 0x7fffff8004047892 */ /* 0x000fcc000f8ec0ff */
[----:B------:R-:W-:-:S05]  /*01e0*/  VIADD R7, R2, UR4 ;  /* 0x0000000402077c36 */ /* 0x000fca0008000000 */
[----:B-1----:R-:W-:-:S13]  /*01f0*/  ISETP.GE.AND P0, PT, R7, UR7, PT ;  /* 0x0000000707007c0c */ /* 0x002fda000bf06270 */
[----:B------:R-:W-:Y:S05]  /*0200*/  @P0 BRA `(.L_x_86) ;  /* 0x0000000000200947 */ /* 0x000fea0003800000 */
[----:B------:R-:W0:Y:S01]  /*0210*/  LDC.64 R4, c[0x0][0x380] ;  /* 0x0000e000ff047b82 */ /* 0x000e220000000a00 */
[----:B------:R-:W-:Y:S01]  /*0220*/  ULEA UR4, UR6, UR5, 0x18 ;  /* 0x0000000506047291 */ /* 0x000fe2000f8ec0ff */
[----:B0-----:R-:W-:-:S05]  /*0230*/  IMAD.WIDE R4, R7, 0x4, R4 ;  /* 0x0000000407047825 */ /* 0x001fca00078e0204 */
[----:B------:R-:W-:-:S05]  /*0240*/  LEA R7, R2, UR4, 0x2 ;  /* 0x0000000402077c11 */ /* 0x000fca000f8e10ff */
[----:B------:R-:W-:Y:S01]  /*0250*/  @!PT LDS RZ, [RZ] ;  /* 0x00000000fffff984 */ /* 0x000fe20000000800 */
[----:B------:R-:W-:Y:S01]  /*0260*/  @!PT LDS RZ, [RZ] ;  /* 0x00000000fffff984 */ /* 0x000fe20000000800 */
[----:B------:R-:W-:Y:S01]  /*0270*/  @!PT LDS RZ, [RZ] ;  /* 0x00000000fffff984 */ /* 0x000fe20000000800 */
[----:B------:R0:W-:Y:S02]  /*0280*/  LDGSTS.E [R7], desc[UR8][R4.64] ;  /* 0x0000000004077fae */ /* 0x0001e4000b9a1008 */
.L_x_86:
[----:B------:R-:W-:Y:S05]  /*0290*/  BSYNC.RECONVERGENT B1 ;  /* 0x0000000000017941 */ /* 0x000fea0003800200 */
.L_x_85:
[----:B------:R-:W-:Y:S01]  /*02a0*/  NOP ;  /* 0x0000000000007918 */ /* 0x000fe20000000000 */
[----:B------:R-:W-:-:S13]  /*02b0*/  PLOP3.LUT P0, PT, PT, PT, PT, 0x80, 0x8 ;  /* 0x000000000008781c */ /* 0x000fda0003f0f070 */
.L_x_87:
[----:B------:R-:W-:Y:S02]  /*02c0*/  PLOP3.LUT P1, PT, P1, P0, PT, 0xf2, 0x2f ;  /* 0x00000000002f781c */ /* 0x000fe40000f21e72 */
[----:B------:R-:W-:-:S08]  /*02d0*/  @P0 R2UR P1, UR4, R10 ;  /* 0x000000000a0402ca */ /* 0x000fd00000020000 */
[----:B------:R-:W-:-:S05]  /*02e0*/  @P0 PLOP3.LUT P0, PT, P1, PT, PT, 0x80, 0x8 ;  /* 0x000000000008081c */ /* 0x000fca0000f0f070 */
[----:B------:R-:W-:Y:S01]  /*02f0*/  @!P1 SYNCS.ARRIVE.TRANS64.RED.A0T1 RZ, [UR4], RZ ;  /* 0x000000ffffff99a7 */ /* 0x000fe20008200404 */
[----:B------:R-:W-:Y:S07]  /*0300*/  @!P1 ARRIVES.LDGSTSBAR.64.TRANSCNT [UR4] ;  /* 0x00000000ff0099b0 */ /* 0x000fee0008002a04 */
[----:B------:R-:W-:Y:S05]  /*0310*/  @P0 BRA.U.ANY `(.L_x_87) ;  /* 0xfffffffd00e80947 */ /* 0x000fea000393ffff */
[----:B------:R-:W-:Y:S01]  /*0320*/  NOP ;  /* 0x0000000000007918 */ /* 0x000fe20000000000 */
.L_x_84:
[----:B------:R-:W-:Y:S05]  /*0330*/  BSYNC.RECONVERGENT B0 ;  /* 0x0000000000007941 */ /* 0x000fea0003800200 */
.L_x_83:
[----:B------:R-:W1:Y:S08]  /*0340*/  LDC R11, c[0x0][0x370] ;  /* 0x0000dc00ff0b7b82 */ /* 0x000e700000000800 */
[----:B------:R-:W2:Y:S01]  /*0350*/  LDC R9, c[0x0][0x390] ;  /* 0x0000e400ff097b82 */ /* 0x000ea20000000800 */
[----:B-1----:R-:W-:-:S05]  /*0360*/  IMAD.SHL.U32 R11, R11, 0x80, RZ ;  /* 0x000000800b0b7824 */ /* 0x002fca00078e00ff */
[----:B------:R-:W-:-:S04]  /*0370*/  LOP3.LUT R2, R11, 0x7fffff80, RZ, 0xc0, !PT ;  /* 0x7fffff800b027812 */ /* 0x000fc800078ec0ff */
[-C--:B------:R-:W-:Y:S02]  /*0380*/  IABS R13, R2.reuse ;  /* 0x00000002000d7213 */ /* 0x080fe40000000000 */
[----:B--2---:R-:W-:Y:S02]  /*0390*/  IADD3 R6, PT, PT, R2, -0x1, R9 ;  /* 0xffffffff02067810 */ /* 0x004fe40007ffe009 */
[----:B0-----:R-:W0:Y:S01]  /*03a0*/  I2F.RP R7, R13 ;  /* 0x0000000d00077306 */ /* 0x001e220000209400 */
[----:B------:R-:W-:-:S05]  /*03b0*/  IABS R15, R2 ;  /* 0x00000002000f7213 */ /* 0x000fca0000000000 */
[----:B------:R-:W-:Y:S02]  /*03c0*/  IMAD.MOV R15, RZ, RZ, -R15 ;  /* 0x000000ffff0f7224 */ /* 0x000fe400078e0a0f */
[----:B0-----:R-:W0:Y:S02]  /*03d0*/  MUFU.RCP R7, R7 ;  /* 0x0000000700077308 */ /* 0x001e240000001000 */
[----:B0-----:R-:W-:Y:S02]  /*03e0*/  VIADD R4, R7, 0xffffffe ;  /* 0x0ffffffe07047836 */ /* 0x001fe40000000000 */
[----:B------:R-:W-:-:S04]  /*03f0*/  IMAD.MOV.U32 R7, RZ, RZ, RZ ;  /* 0x000000ffff077224 */ /* 0x000fc800078e00ff */
[----:B------:R0:W1:Y:S02]  /*0400*/  F2I.FTZ.U32.TRUNC.NTZ R5, R4 ;  /* 0x0000000400057305 */ /* 0x000064000021f000 */
[----:B0-----:R-:W-:Y:S02]  /*0410*/  HFMA2 R4, -RZ, RZ, 0, 0 ;  /* 0x00000000ff047431 */ /* 0x001fe400000001ff */
[----:B-1----:R-:W-:-:S04]  /*0420*/  IMAD.MOV R14, RZ, RZ, -R5 ;  /* 0x000000ffff0e7224 */ /* 0x002fc800078e0a05 */
[----:B------:R-:W-:Y:S01]  /*0430*/  IMAD R9, R14, R13, RZ ;  /* 0x0000000d0e097224 */ /* 0x000fe200078e02ff */
[----:B------:R-:W-:Y:S02]  /*0440*/  IABS R14, R6 ;  /* 0x00000006000e7213 */ /* 0x000fe40000000000 */
[----:B------:R-:W-:Y:S01]  /*0450*/  LOP3.LUT R6, R6, 0x7fffff80, R11, 0x78, !PT ;  /* 0x7fffff8006067812 */ /* 0x000fe200078e780b */
[----:B------:R-:W-:-:S03]  /*0460*/  IMAD.HI.U32 R5, R5, R9, R4 ;  /* 0x0000000905057227 */ /* 0x000fc600078e0004 */
[----:B------:R-:W-:Y:S01]  /*0470*/  ISETP.GE.AND P1, PT, R6, RZ, PT ;  /* 0x000000ff0600720c */ /* 0x000fe20003f26270 */
[----:B------:R-:W-:Y:S02]  /*0480*/  IMAD.MOV.U32 R4, RZ, RZ, R15 ;  /* 0x000000ffff047224 */ /* 0x000fe400078e000f */
[----:B------:R-:W-:-:S04]  /*0490*/  IMAD.HI.U32 R9, R5, R14, RZ ;  /* 0x0000000e05097227 */ /* 0x000fc800078e00ff */
[----:B------:R-:W-:-:S05]  /*04a0*/  IMAD R4, R9, R4, R14 ;  /* 0x0000000409047224 */ /* 0x000fca00078e020e */
[----:B------:R-:W-:-:S13]  /*04b0*/  ISETP.GT.U32.AND P2, PT, R13, R4, PT ;  /* 0x000000040d00720c */ /* 0x000fda0003f44070 */
[----:B------:R-:W-:Y:S02]  /*04c0*/  @!P2 IMAD.IADD R4, R4, 0x1, -R13 ;  /* 0x000000010404a824 */ /* 0x000fe400078e0a0d */
[----:B------:R-:W-:Y:S01]  /*04d0*/  @!P2 VIADD R9, R9, 0x1 ;  /* 0x000000010909a836 */ /* 0x000fe20000000000 */
[----:B------:R-:W-:Y:S02]  /*04e0*/  ISETP.NE.AND P2, PT, R2, RZ, PT ;  /* 0x000000ff0200720c */ /* 0x000fe40003f45270 */
[----:B------:R-:W-:-:S13]  /*04f0*/  ISETP.GE.U32.AND P0, PT, R4, R13, PT ;  /* 0x0000000d0400720c */ /* 0x000fda0003f06070 */
[----:B------:R-:W-:-:S04]  /*0500*/  @P0 VIADD R9, R9, 0x1 ;  /* 0x0000000109090836 */ /* 0x000fc80000000000 */
[----:B------:R-:W-:Y:S01]  /*0510*/  @!P1 IMAD.MOV R9, RZ, RZ, -R9 ;  /* 0x000000ffff099224 */ /* 0x000fe200078e0a09 */
[----:B------:R-:W-:-:S04]  /*0520*/  @!P2 LOP3.LUT R9, RZ, R2, RZ, 0x33, !PT ;  /* 0x00000002ff09a212 */ /* 0x000fc800078e33ff */
[----:B------:R-:W-:-:S13]  /*0530*/  ISETP.GE.AND P0, PT, R9, 0x1, PT ;  /* 0x000000010900780c */ /* 0x000fda0003f06270 */
[----:B------:R-:W-:Y:S05]  /*0540*/  @!P0 BRA `(.L_x_88) ;  /* 0x0000000800548947 */ /* 0x000fea0003800000 */
[----:B------:R-:W0:Y:S01]  /*0550*/  S2UR UR4, SR_CTAID.X ;  /* 0x00000000000479c3 */ /* 0x000e220000002500 */
[----:B------:R-:W-:Y:S01]  /*0560*/  ULEA UR7, UR6, UR5, 0x18 ;  /* 0x0000000506077291 */ /* 0x000fe2000f8ec0ff */
[----:B------:R-:W-:Y:S01]  /*0570*/  LEA R0, R0, R3, 0x5 ;  /* 0x0000000300007211 */ /* 0x000fe200078e28ff */
[----:B------:R-:W-:Y:S01]  /*0580*/  BSSY B1, `(.L_x_88) ;  /* 0x0000091000017945 */ /* 0x000fe20003800000 */
[----:B------:R-:W-:Y:S02]  /*0590*/  IMAD.MOV.U32 R7, RZ, RZ, RZ ;  /* 0x000000ffff077224 */ /* 0x000fe400078e00ff */
[----:B------:R-:W-:Y:S01]  /*05a0*/  IMAD.MOV.U32 R6, RZ, RZ, 0x1 ;  /* 0x00000001ff067424 */ /* 0x000fe200078e00ff */
[----:B------:R-:W-:Y:S01]  /*05b0*/  LEA R5, R0, UR7, 0x2 ;  /* 0x0000000700057c11 */ /* 0x000fe2000f8e10ff */
[----:B0-----:R-:W-:-:S04]  /*05c0*/  USHF.L.U32 UR4, UR4, 0x7, URZ ;  /* 0x0000000704047899 */ /* 0x001fc800080006ff */
[----:B------:R-:W-:-:S06]  /*05d0*/  ULOP3.LUT UR4, UR4, 0x7fffff80, URZ, 0xc0, !UPT ;  /* 0x7fffff8004047892 */ /* 0x000fcc000f8ec0ff */
[----:B------:R-:W-:-:S07]  /*05e0*/  VIADD R4, R0, UR4 ;  /* 0x0000000400047c36 */ /* 0x000fce0008000000 */
.L_x_107:
[----:B------:R-:W-:Y:S01]  /*05f0*/  ISETP.NE.AND P0, PT, R8, RZ, PT ;  /* 0x000000ff0800720c */ /* 0x000fe20003f05270 */
[----:B------:R-:W-:Y:S05]  /*0600*/  YIELD ;  /* 0x0000000000007946 */ /* 0x000fea0003800000 */
[----:B------:R-:W-:Y:S07]  /*0610*/  BSSY B0, `(.L_x_89) ;  /* 0x0000084000007945 */ /* 0x000fee0003800000 */
[----:B0-----:R-:W-:Y:S05]  /*0620*/  @!P0 BRA `(.L_x_90) ;  /* 0x0000000400988947 */ /* 0x001fea0003800000 */
        /* <DEDUP_REMOVED lines=10> */
.L_x_96:
        /* <DEDUP_REMOVED lines=13> */
.L_x_95:
        /* <DEDUP_REMOVED lines=9> */
.L_x_94:
[----:B------:R-:W-:Y:S05]  /*0830*/  BSYNC B3 ;  /* 0x0000000000037941 */ /* 0x000fea0003800000 */
.L_x_93:
[----:B------:R-:W0:Y:S02]  /*0840*/  SYNCS.PHASECHK.TRANS64.TRYWAIT P0, [R19+URZ], R3 ;  /* 0x00000003130075a7 */ /* 0x000e2400080011ff */
[----:B0-----:R-:W-:Y:S05]  /*0850*/  @!P0 BRA `(.L_x_96) ;  /* 0xfffffffc009c8947 */ /* 0x001fea000383ffff */
.L_x_92:
[----:B------:R-:W-:Y:S05]  /*0860*/  BSYNC B2 ;  /* 0x0000000000027941 */ /* 0x000fea0003800000 */
.L_x_91:
[----:B------:R-:W-:Y:S01]  /*0870*/  IMAD R13, R18, 0x200, R5 ;  /* 0x00000200120d7824 */ /* 0x000fe200078e0205 */
[----:B------:R-:W-:Y:S05]  /*0880*/  BSSY.RECONVERGENT B2, `(.L_x_97) ;  /* 0x0000013000027945 */ /* 0x000fea0003800200 */
[----:B------:R-:W0:Y:S02]  /*0890*/  LDS R13, [R13] ;  /* 0x000000000d0d7984 */ /* 0x000e240000000800 */
[----:B0-----:R-:W-:-:S04]  /*08a0*/  FFMA R14, R13, R13, R13 ;  /* 0x0000000d0d0e7223 */ /* 0x001fc8000000000d */
[----:B------:R-:W-:-:S04]  /*08b0*/  FADD R14, RZ, R14 ;  /* 0x0000000eff0e7221 */ /* 0x000fc80000000000 */
[----:B------:R-:W-:-:S04]  /*08c0*/  FMUL R0, R14, R14 ;  /* 0x0000000e0e007220 */ /* 0x000fc80000400000 */
[C---:B------:R-:W-:Y:S01]  /*08d0*/  FFMA R17, R13.reuse, R13, R0 ;  /* 0x0000000d0d117223 */ /* 0x040fe20000000000 */
[----:B------:R-:W-:-:S03]  /*08e0*/  FADD R0, R13, R14 ;  /* 0x0000000e0d007221 */ /* 0x000fc60000000000 */
        /* <DEDUP_REMOVED lines=10> */
[----:B------:R-:W-:Y:S05]  /*0990*/  CALL.REL.NOINC `($__internal_2_$__cuda_sm3x_div_rn_noftz_f32_slowpath) ;  /* 0x0000000400647944 */ /* 0x000fea0003c00000 */
[----:B------:R-:W-:-:S07]  /*09a0*/  IMAD.MOV.U32 R2, RZ, RZ, R0 ;  /* 0x000000ffff027224 */ /* 0x000fce00078e0000 */
.L_x_98:
[----:B------:R-:W-:Y:S05]  /*09b0*/  BSYNC.RECONVERGENT B2 ;  /* 0x0000000000027941 */ /* 0x000fea0003800200 */
.L_x_97:
[----:B------:R-:W-:Y:S01]  /*09c0*/  FADD R13, R13, R2 ;  /* 0x000000020d0d7221 */ /* 0x000fe20000000000 */
[----:B------:R-:W-:Y:S03]  /*09d0*/  BSSY.RECONVERGENT B2, `(.L_x_99) ;  /* 0x0000012000027945 */ /* 0x000fe60003800200 */
[----:B------:R-:W-:-:S04]  /*09e0*/  FFMA R3, R13, R13, R13 ;  /* 0x0000000d0d037223 */ /* 0x000fc8000000000d */
[----:B------:R-:W-:-:S04]  /*09f0*/  FADD R14, R14, R3 ;  /* 0x000000030e0e7221 */ /* 0x000fc80000000000 */
        /* <DEDUP_REMOVED lines=14> */
[----:B------:R-:W-:-:S07]  /*0ae0*/  MOV R2, R0 ;  /* 0x0000000000027202 */ /* 0x000fce0000000f00 */
.L_x_100:
[----:B------:R-:W-:Y:S05]  /*0af0*/  BSYNC.RECONVERGENT B2 ;  /* 0x0000000000027941 */ /* 0x000fea0003800200 */
.L_x_99:
        /* <DEDUP_REMOVED lines=19> */
.L_x_102:
[----:B------:R-:W-:Y:S05]  /*0c30*/  BSYNC.RECONVERGENT B2 ;  /* 0x0000000000027941 */ /* 0x000fea0003800200 */
.L_x_101:
[----:B------:R-:W-:-:S04]  /*0c40*/  FADD R2, R13, R2 ;  /* 0x000000020d027221 */ /* 0x000fc80000000000 */
[----:B------:R-:W-:-:S04]  /*0c50*/  FFMA R3, R2, R2, R2 ;  /* 0x0000000202037223 */ /* 0x000fc80000000002 */
[----:B------:R-:W-:-:S04]  /*0c60*/  FADD R14, R14, R3 ;  /* 0x000000030e0e7221 */ /* 0x000fc80000000000 */
[----:B------:R-:W-:Y:S01]  /*0c70*/  FADD R7, R7, R14 ;  /* 0x0000000e07077221 */ /* 0x000fe20000000000 */
[----:B------:R-:W-:Y:S06]  /*0c80*/  BRA `(.L_x_103) ;  /* 0x0000000000707947 */ /* 0x000fec0003800000 */
.L_x_90:
[----:B------:R-:W-:-:S13]  /*0c90*/  ISETP.GE.AND P0, PT, R6, R9, PT ;  /* 0x000000090600720c */ /* 0x000fda0003f06270 */
[----:B------:R-:W-:Y:S05]  /*0ca0*/  @P0 BRA `(.L_x_103) ;  /* 0x0000000000680947 */ /* 0x000fea0003800000 */
[----:B------:R-:W0:Y:S01]  /*0cb0*/  LDCU UR4, c[0x0][0x390] ;  /* 0x00007200ff0477ac */ /* 0x000e220008000800 */
[----:B------:R-:W-:Y:S01]  /*0cc0*/  IMAD R0, R11, R6, RZ ;  /* 0x000000060b007224 */ /* 0x000fe200078e02ff */
[----:B------:R-:W-:Y:S01]  /*0cd0*/  LOP3.LUT R13, R6, 0x1, RZ, 0xc0, !PT ;  /* 0x00000001060d7812 */ /* 0x000fe200078ec0ff */
[----:B------:R-:W-:Y:S03]  /*0ce0*/  BSSY.RECONVERGENT B2, `(.L_x_104) ;  /* 0x000000d000027945 */ /* 0x000fe60003800200 */
[----:B------:R-:W-:Y:S01]  /*0cf0*/  LOP3.LUT R3, R0, 0x7fffff80, RZ, 0xc0, !PT ;  /* 0x7fffff8000037812 */ /* 0x000fe200078ec0ff */
[----:B------:R-:W-:-:S04]  /*0d00*/  IMAD R0, R13, 0x20, R10 ;  /* 0x000000200d007824 */ /* 0x000fc800078e020a */
[----:B------:R-:W-:-:S05]  /*0d10*/  IMAD.IADD R15, R4, 0x1, R3 ;  /* 0x00000001040f7824 */ /* 0x000fca00078e0203 */
        /* <DEDUP_REMOVED lines=9> */
.L_x_105:
[----:B------:R-:W-:Y:S05]  /*0db0*/  BSYNC.RECONVERGENT B2 ;  /* 0x0000000000027941 */ /* 0x000fea0003800200 */
.L_x_104:
[----:B------:R-:W-:Y:S01]  /*0dc0*/  NOP ;  /* 0x0000000000007918 */ /* 0x000fe20000000000 */
[----:B------:R-:W-:-:S13]  /*0dd0*/  PLOP3.LUT P0, PT, PT, PT, PT, 0x80, 0x8 ;  /* 0x000000000008781c */ /* 0x000fda0003f0f070 */
.L_x_106:
[----:B------:R-:W-:Y:S02]  /*0de0*/  PLOP3.LUT P1, PT, P1, P0, PT, 0xf2, 0x2f ;  /* 0x00000000002f781c */ /* 0x000fe40000f21e72 */
[----:B------:R-:W-:-:S08]  /*0df0*/  @P0 R2UR P1, UR4, R0 ;  /* 0x00000000000402ca */ /* 0x000fd00000020000 */
[----:B------:R-:W-:-:S05]  /*0e00*/  @P0 PLOP3.LUT P0, PT, P1, PT, PT, 0x80, 0x8 ;  /* 0x000000000008081c */ /* 0x000fca0000f0f070 */
[----:B------:R-:W-:Y:S01]  /*0e10*/  @!P1 SYNCS.ARRIVE.TRANS64.RED.A0T1 RZ, [UR4], RZ ;  /* 0x000000ffffff99a7 */ /* 0x000fe20008200404 */
[----:B------:R-:W-:Y:S07]  /*0e20*/  @!P1 ARRIVES.LDGSTSBAR.64.TRANSCNT [UR4] ;  /* 0x00000000ff0099b0 */ /* 0x000fee0008002a04 */
[----:B------:R-:W-:Y:S05]  /*0e30*/  @P0 BRA.U.ANY `(.L_x_106) ;  /* 0xfffffffd00e80947 */ /* 0x000fea000393ffff */
[----:B------:R-:W-:Y:S01]  /*0e40*/  NOP ;  /* 0x0000000000007918 */ /* 0x000fe20000000000 */
.L_x_103:
[----:B------:R-:W-:Y:S05]  /*0e50*/  BSYNC B0 ;  /* 0x0000000000007941 */ /* 0x000fea0003800000 */
.L_x_89:
[C---:B------:R-:W-:Y:S01]  /*0e60*/  ISETP.NE.AND P0, PT, R6.reuse, R9, PT ;  /* 0x000000090600720c */ /* 0x040fe20003f05270 */
[----:B------:R-:W-:-:S12]  /*0e70*/  VIADD R6, R6, 0x1 ;  /* 0x0000000106067836 */ /* 0x000fd80000000000 */
[----:B------:R-:W-:Y:S05]  /*0e80*/  @P0 BRA `(.L_x_107) ;  /* 0xfffffff400d80947 */ /* 0x000fea000383ffff */
[----:B------:R-:W-:Y:S05]  /*0e90*/  BSYNC B1 ;  /* 0x0000000000017941 */ /* 0x000fea0003800000 */
.L_x_88:
[----:B------:R-:W1:Y:S01]  /*0ea0*/  S2R R5, SR_CTAID.X ;  /* 0x0000000000057919 */ /* 0x000e620000002500 */
[----:B------:R-:W2:Y:S01]  /*0eb0*/  LDCU UR4, c[0x0][0x390] ;  /* 0x00007200ff0477ac */ /* 0x000ea20008000800 */
[----:B-1----:R-:W-:-:S04]  /*0ec0*/  LEA R5, R5, R12, 0x8 ;  /* 0x0000000c05057211 */ /* 0x002fc800078e40ff */
[----:B--2---:R-:W-:-:S13]  /*0ed0*/  ISETP.GE.AND P0, PT, R5, UR4, PT ;  /* 0x0000000405007c0c */ /* 0x004fda000bf06270 */
[----:B------:R-:W-:Y:S05]  /*0ee0*/  @P0 EXIT ;  /* 0x000000000000094d */ /* 0x000fea0003800000 */
[----:B0-----:R-:W0:Y:S02]  /*0ef0*/  LDC.64 R2, c[0x0][0x388] ;  /* 0x0000e200ff027b82 */ /* 0x001e240000000a00 */
[----:B0-----:R-:W-:-:S05]  /*0f00*/  IMAD.WIDE R2, R5, 0x4, R2 ;  /* 0x0000000405027825 */ /* 0x001fca00078e0202 */
[----:B------:R-:W-:Y:S01]  /*0f10*/  STG.E desc[UR8][R2.64], R7 ;  /* 0x0000000702007986 */ /* 0x000fe2000c101908 */
[----:B------:R-:W-:Y:S05]  /*0f20*/  EXIT ;  /* 0x000000000000794d */ /* 0x000fea0003800000 */
        .weak           $__internal_2_$__cuda_sm3x_div_rn_noftz_f32_slowpath
        .type           $__internal_2_$__cuda_sm3x_div_rn_noftz_f32_slowpath,@function
        .size           $__internal_2_$__cuda_sm3x_div_rn_noftz_f32_slowpath,(.L_x_2209 - $__internal_2_$__cuda_sm3x_div_rn_noftz_f32_slowpath)
$__internal_2_$__cuda_sm3x_div_rn_noftz_f32_slowpath:
        /* <DEDUP_REMOVED lines=32> */
[----:B------:R-:W-:-:S03]  /*1130*/  @!P1 FFMA R3, R3, 1.84467440737095516160e+19, RZ ;  /* 0x5f80000003039823 */ /* 0x000fc600000000ff */
[----:B------:R-:W-:-:S07]  /*1140*/  @!P1 IADD3 R16, PT, PT, R16, 0x40, RZ ;  /* 0x0000004010109810 */ /* 0x000fce0007ffe0ff */
.L_x_109:
[----:B------:R-:W-:Y:S01]  /*1150*/  LEA R18, R15, 0xc0800000, 0x17 ;  /* 0xc08000000f127811 */ /* 0x000fe200078eb8ff */
[----:B------:R-:W-:Y:S04]  /*1160*/  BSSY.RECONVERGENT B4, `(.L_x_114) ;  /* 0x0000036000047945 */ /* 0x000fe80003800200 */
[----:B------:R-:W-:Y:S02]  /*1170*/  IMAD.IADD R19, R3, 0x1, -R18 ;  /* 0x0000000103137824 */ /* 0x000fe400078e0a12 */
[----:B------:R-:W-:Y:S02]  /*1180*/  VIADD R18, R20, 0xffffff81 ;  /* 0xffffff8114127836 */ /* 0x000fe40000000000 */
[----:B------:R0:W1:Y:S01]  /*1190*/  MUFU.RCP R3, R19 ;  /* 0x0000001300037308 */ /* 0x0000620000001000 */
[----:B------:R-:W-:Y:S01]  /*11a0*/  FADD.FTZ R17, -R19, -RZ ;  /* 0x800000ff13117221 */ /* 0x000fe20000010100 */
[C---:B------:R-:W-:Y:S01]  /*11b0*/  IMAD R0, R18.reuse, -0x800000, R0 ;  /* 0xff80000012007824 */ /* 0x040fe200078e0200 */
[----:B0-----:R-:W-:-:S05]  /*11c0*/  IADD3 R19, PT, PT, R18, 0x7f, -R15 ;  /* 0x0000007f12137810 */ /* 0x001fca0007ffe80f */
[----:B------:R-:W-:Y:S02]  /*11d0*/  IMAD.IADD R19, R19, 0x1, R16 ;  /* 0x0000000113137824 */ /* 0x000fe400078e0210 */
[----:B-1----:R-:W-:-:S04]  /*11e0*/  FFMA R20, R3, R17, 1 ;  /* 0x3f80000003147423 */ /* 0x002fc80000000011 */
        /* <DEDUP_REMOVED lines=21> */
[C---:B------:R-:W-:Y:S02]  /*1340*/  ISETP.NE.AND P1, PT, R18.reuse, RZ, PT ;  /* 0x000000ff1200720c */ /* 0x040fe40003f25270 */
[----:B------:R-:W-:Y:S01]  /*1350*/  LOP3.LUT R16, R15, 0x7fffff, RZ, 0xc0, !PT ;  /* 0x007fffff0f107812 */ /* 0x000fe200078ec0ff */
[CCC-:B------:R-:W-:Y:S01]  /*1360*/  FFMA.RP R15, R3.reuse, R17.reuse, R20.reuse ;  /* 0x00000011030f7223 */ /* 0x1c0fe20000008014 */
[----:B------:R-:W-:Y:S01]  /*1370*/  FFMA.RM R20, R3, R17, R20 ;  /* 0x0000001103147223 */ /* 0x000fe20000004014 */
[----:B------:R-:W-:Y:S01]  /*1380*/  IADD3 R3, PT, PT, R18, 0x20, RZ ;  /* 0x0000002012037810 */ /* 0x000fe20007ffe0ff */
[----:B------:R-:W-:Y:S01]  /*1390*/  IMAD.MOV R17, RZ, RZ, -R18 ;  /* 0x000000ffff117224 */ /* 0x000fe200078e0a12 */
[----:B------:R-:W-:-:S02]  /*13a0*/  LOP3.LUT R16, R16, 0x800000, RZ, 0xfc, !PT ;  /* 0x0080000010107812 */ /* 0x000fc400078efcff */
        /* <DEDUP_REMOVED lines=13> */
.L_x_116:
[----:B------:R-:W-:-:S04]  /*1480*/  LOP3.LUT R0, R0, 0x80000000, RZ, 0xc0, !PT ;  /* 0x8000000000007812 */ /* 0x000fc800078ec0ff */
[----:B------:R-:W-:Y:S01]  /*1490*/  LOP3.LUT R0, R0, 0x7f800000, RZ, 0xfc, !PT ;  /* 0x7f80000000007812 */ /* 0x000fe200078efcff */
[----:B------:R-:W-:Y:S06]  /*14a0*/  BRA `(.L_x_117) ;  /* 0x0000000000047947 */ /* 0x000fec0003800000 */
.L_x_115:
[----:B------:R-:W-:-:S07]  /*14b0*/  IMAD R0, R19, 0x800000, R0 ;  /* 0x0080000013007824 */ /* 0x000fce00078e0200 */
.L_x_117:
[----:B------:R-:W-:Y:S05]  /*14c0*/  BSYNC.RECONVERGENT B4 ;  /* 0x0000000000047941 */ /* 0x000fea0003800200 */
.L_x_114:
[----:B------:R-:W-:Y:S05]  /*14d0*/  BRA `(.L_x_118) ;  /* 0x0000000000207947 */ /* 0x000fea0003800000 */
.L_x_113:
[----:B------:R-:W-:-:S04]  /*14e0*/  LOP3.LUT R0, R3, 0x80000000, R0, 0x48, !PT ;  /* 0x8000000003007812 */ /* 0x000fc800078e4800 */
[----:B------:R-:W-:Y:S01]  /*14f0*/  LOP3.LUT R0, R0, 0x7f800000, RZ, 0xfc, !PT ;  /* 0x7f80000000007812 */ /* 0x000fe200078efcff */
[----:B------:R-:W-:Y:S06]  /*1500*/  BRA `(.L_x_118) ;  /* 0x0000000000147947 */ /* 0x000fec0003800000 */
.L_x_112:
[----:B------:R-:W-:Y:S01]  /*1510*/  LOP3.LUT R0, R3, 0x80000000, R0, 0x48, !PT ;  /* 0x8000000003007812 */ /* 0x000fe200078e4800 */
[----:B------:R-:W-:Y:S06]  /*1520*/  BRA `(.L_x_118) ;  /* 0x00000000000c7947 */ /* 0x000fec0003800000 */
.L_x_111:
[----:B------:R-:W0:Y:S01]  /*1530*/  MUFU.RSQ R0, -QNAN ;  /* 0xffc0000000007908 */ /* 0x000e220000001400 */
[----:B------:R-:W-:Y:S05]  /*1540*/  BRA `(.L_x_118) ;  /* 0x0000000000047947 */ /* 0x000fea0003800000 */
.L_x_110:
[----:B------:R-:W-:-:S07]  /*1550*/  FADD.FTZ R0, R0, R3 ;  /* 0x0000000300007221 */ /* 0x000fce0000010000 */
.L_x_118:
[----:B------:R-:W-:Y:S05]  /*1560*/  BSYNC.RECONVERGENT B3 ;  /* 0x0000000000037941 */ /* 0x000fea0003800200 */
.L_x_108:
[----:B------:R-:W-:-:S04]  /*1570*/  IMAD.MOV.U32 R3, RZ, RZ, 0x0 ;  /* 0x00000000ff037424 */ /* 0x000fc800078e00ff */
[----:B0-----:R-:W-:Y:S05]  /*1580*/  RET.REL.NODEC R2 `(_Z25warp_specialize_shared_v2ILi2ELi4EEvPfS0_i) ;  /* 0xffffffe8029c7950 */ /* 0x001fea0003c3ffff */
.L_x_119:
        /* <DEDUP_REMOVED lines=15> */
.L_x_2209:


//--------------------- .text._Z22warp_specialize_sharedILi4ELi4EEvPfS0_i --------------------------
	.section	.text._Z22warp_specialize_sharedILi4ELi4EEvPfS0_i,"ax",@progbits
	.align	128
        .global         _Z22warp_specialize_sharedILi4ELi4EEvPfS0_i
        .type           _Z22warp_specialize_sharedILi4ELi4EEvPfS0_i,@function
        .size           _Z22warp_specialize_sharedILi4ELi4EEvPfS0_i,(.L_x_2210 - _Z22warp_specialize_sharedILi4ELi4EEvPfS0_i)
        .other          _Z22warp_specialize_sharedILi4ELi4EEvPfS0_i,@"STO_CUDA_ENTRY STV_DEFAULT"
_Z22warp_specialize_sharedILi4ELi4EEvPfS0_i:
.text._Z22warp_specialize_sharedILi4ELi4EEvPfS0_i:
[----:B------:R-:W-:Y:S01]  /*0000*/  LDC R1, c[0x0][0x37c] ;  /* 0x0000df00ff017b82 */ /* 0x000fe20000000800 */
[----:B------:R-:W0:Y:S07]  /*0010*/  S2R R3, SR_TID.X ;  /* 0x0000000000037919 */ /* 0x000e2e0000002100 */
[----:B------:R-:W1:Y:S01]  /*0020*/  S2UR UR6, SR_CgaCtaId ;  /* 0x00000000000679c3 */ /* 0x000e620000008800 */
[----:B------:R-:W-:Y:S01]  /*0030*/  UMOV UR5, 0x400 ;  /* 0x0000040000057882 */ /* 0x000fe20000000000 */
[----:B------:R-:W-:Y:S01]  /*0040*/  HFMA2 R6, -RZ, RZ, 0, 1.9073486328125e-06 ;  /* 0x00000020ff067431 */ /* 0x000fe200000001ff */
[----:B------:R-:W-:Y:S01]  /*0050*/  UIADD3 UR4, UPT, UPT, UR5, 0x800, URZ ;  /* 0x0000080005047890 */ /* 0x000fe2000fffe0ff */
[----:B------:R-:W-:Y:S01]  /*0060*/  BSSY.RECONVERGENT B0, `(.L_x_120) ;  /* 0x000005a000007945 */ /* 0x000fe20003800200 */
[----:B------:R-:W2:Y:S02]  /*0070*/  LDCU.64 UR8, c[0x0][0x358] ;  /* 0x00006b00ff0877ac */ /* 0x000ea40008000a00 */
[----:B-1----:R-:W-:Y:S01]  /*0080*/  ULEA UR4, UR6, UR4, 0x18 ;  /* 0x0000000406047291 */ /* 0x002fe2000f8ec0ff */
[----:B0-----:R-:W-:-:S02]  /*0090*/  LOP3.LUT P0, RZ, R3, 0x3f, RZ, 0xc0, !PT ;  /* 0x0000003f03ff7812 */ /* 0x001fc4000780c0ff */
[----:B------:R-:W-:Y:S02]  /*00a0*/  SHF.R.U32.HI R0, RZ, 0x6, R3 ;  /* 0x00000006ff007819 */ /* 0x000fe40000011603 */
[C---:B------:R-:W-:Y:S02]  /*00b0*/  LOP3.LUT R5, R3.reuse, 0x20, RZ, 0xc0, !PT ;  /* 0x0000002003057812 */ /* 0x040fe400078ec0ff */
        /* <DEDUP_REMOVED lines=17> */
[----:B------:R-:W1:Y:S08]  /*01d0*/  LDC R10, c[0x0][0x390] ;  /* 0x0000e400ff0a7b82 */ /* 0x000e700000000800 */
[----:B------:R-:W2:Y:S01]  /*01e0*/  LDC R8, c[0x0][0x370] ;  /* 0x0000dc00ff087b82 */ /* 0x000ea20000000800 */
[----:B0-----:R-:W-:-:S04]  /*01f0*/  USHF.L.U32 UR4, UR4, 0x7, URZ ;  /* 0x0000000704047899 */ /* 0x001fc800080006ff */
[----:B------:R-:W-:-:S06]  /*0200*/  ULOP3.LUT UR4, UR4, 0x7fffff80, URZ, 0xc0, !UPT ;  /* 0x7fffff8004047892 */ /* 0x000fcc000f8ec0ff */
[----:B------:R-:W-:Y:S01]  /*0210*/  IADD3 R9, PT, PT, R2, UR4, RZ ;  /* 0x0000000402097c10 */ /* 0x000fe2000fffe0ff */
[----:B------:R-:W-:-:S03]  /*0220*/  ULEA UR4, UR6, UR5, 0x18 ;  /* 0x0000000506047291 */ /* 0x000fc6000f8ec0ff */
[----:B-1----:R-:W-:-:S03]  /*0230*/  ISETP.GE.AND P0, PT, R9, R10, PT ;  /* 0x0000000a0900720c */ /* 0x002fc60003f06270 */
[----:B------:R-:W-:-:S10]  /*0240*/  LEA R13, R2, UR4, 0x2 ;  /* 0x00000004020d7c11 */ /* 0x000fd4000f8e10ff */
[----:B--2---:R-:W-:Y:S05]  /*0250*/  @P0 BRA `(.L_x_123) ;  /* 0x00000000003c0947 */ /* 0x004fea0003800000 */
[----:B------:R-:W0:Y:S01]  /*0260*/  LDC.64 R6, c[0x0][0x380] ;  /* 0x0000e000ff067b82 */ /* 0x000e220000000a00 */
[----:B------:R-:W-:Y:S01]  /*0270*/  PLOP3.LUT P0, PT, PT, PT, PT, 0x80, 0x8 ;  /* 0x000000000008781c */ /* 0x000fe20003f0f070 */
[----:B0-----:R-:W-:-:S05]  /*0280*/  IMAD.WIDE R6, R9, 0x4, R6 ;  /* 0x0000000409067825 */ /* 0x001fca00078e0206 */
[----:B------:R-:W-:Y:S01]  /*0290*/  @!PT LDS RZ, [RZ] ;  /* 0x00000000fffff984 */ /* 0x000fe20000000800 */
[----:B------:R-:W-:Y:S01]  /*02a0*/  @!PT LDS RZ, [RZ] ;  /* 0x00000000fffff984 */ /* 0x000fe20000000800 */
[----:B------:R-:W-:Y:S01]  /*02b0*/  @!PT LDS RZ, [RZ] ;  /* 0x00000000fffff984 */ /* 0x000fe20000000800 */
[----:B------:R0:W-:Y:S01]  /*02c0*/  LDGSTS.E [R13], desc[UR8][R6.64] ;  /* 0x00000000060d7fae */ /* 0x0001e2000b9a1008 */
[----:B------:R-:W-:-:S06]  /*02d0*/  NOP ;  /* 0x0000000000007918 */ /* 0x000fcc0000000000 */
.L_x_124:
[----:B------:R-:W-:Y:S02]  /*02e0*/  PLOP3.LUT P1, PT, P1, P0, PT, 0xf2, 0x2f ;  /* 0x00000000002f781c */ /* 0x000fe40000f21e72 */
[----:B------:R-:W-:-:S08]  /*02f0*/  @P0 R2UR P1, UR4, R4 ;  /* 0x00000000040402ca */ /* 0x000fd00000020000 */
[----:B------:R-:W-:-:S05]  /*0300*/  @P0 PLOP3.LUT P0, PT, P1, PT, PT, 0x80, 0x8 ;  /* 0x000000000008081c */ /* 0x000fca0000f0f070 */
[----:B------:R-:W-:Y:S01]  /*0310*/  @!P1 SYNCS.ARRIVE.TRANS64.RED.A0T1 RZ, [UR4], RZ ;  /* 0x000000ffffff99a7 */ /* 0x000fe20008200404 */
[----:B------:R-:W-:Y:S07]  /*0320*/  @!P1 ARRIVES.LDGSTSBAR.64.TRANSCNT [UR4] ;  /* 0x00000000ff0099b0 */ /* 0x000fee0008002a04 */
[----:B------:R-:W-:Y:S05]  /*0330*/  @P0 BRA.U.ANY `(.L_x_124) ;  /* 0xfffffffd00e80947 */ /* 0x000fea000393ffff */
[----:B------:R-:W-:Y:S01]  /*0340*/  NOP ;  /* 0x0000000000007918 */ /* 0x000fe20000000000 */
.L_x_123:
[----:B------:R-:W-:Y:S05]  /*0350*/  BSYNC.RECONVERGENT B1 ;  /* 0x0000000000017941 */ /* 0x000fea0003800200 */
.L_x_122:
[----:B------:R-:W-:Y:S01]  /*0360*/  IMAD.SHL.U32 R2, R8, 0x80, RZ ;  /* 0x0000008008027824 */ /* 0x000fe200078e00ff */
[----:B------:R-:W-:Y:S04]  /*0370*/  BSSY.RECONVERGENT B1, `(.L_x_125) ;  /* 0x0000014000017945 */ /* 0x000fe80003800200 */
[----:B------:R-:W-:-:S04]  /*0380*/  LOP3.LUT R2, R2, 0x7fffff80, RZ, 0xc0, !PT ;  /* 0x7fffff8002027812 */ /* 0x000fc800078ec0ff */
[----:B------:R-:W-:-:S04]  /*0390*/  IADD3 R15, PT, PT, R9, R2, RZ ;  /* 0x00000002090f7210 */ /* 0x000fc80007ffe0ff */
[----:B------:R-:W-:-:S13]  /*03a0*/  ISETP.GE.AND P0, PT, R15, R10, PT ;  /* 0x0000000a0f00720c */ /* 0x000fda0003f06270 */
[----:B------:R-:W-:Y:S05]  /*03b0*/  @P0 BRA `(.L_x_126) ;  /* 0x00000000003c0947 */ /* 0x000fea0003800000 */
[----:B0-----:R-:W0:Y:S01]  /*03c0*/  LDC.64 R6, c[0x0][0x380] ;  /* 0x0000e000ff067b82 */ /* 0x001e220000000a00 */
[----:B------:R-:W-:Y:S01]  /*03d0*/  PLOP3.LUT P0, PT, PT, PT, PT, 0x80, 0x8 ;  /* 0x000000000008781c */ /* 0x000fe20003f0f070 */
[----:B0-----:R-:W-:-:S05]  /*03e0*/  IMAD.WIDE R6, R15, 0x4, R6 ;  /* 0x000000040f067825 */ /* 0x001fca00078e0206 */
[----:B------:R-:W-:Y:S01]  /*03f0*/  @!PT LDS RZ, [RZ] ;  /* 0x00000000fffff984 */ /* 0x000fe20000000800 */
[----:B------:R-:W-:Y:S01]  /*0400*/  @!PT LDS RZ, [RZ] ;  /* 0x00000000fffff984 */ /* 0x000fe20000000800 */
[----:B------:R-:W-:Y:S01]  /*0410*/  @!PT LDS RZ, [RZ] ;  /* 0x00000000fffff984 */ /* 0x000fe20000000800 */
[----:B------:R0:W-:Y:S01]  /*0420*/  LDGSTS.E [R13+0x200], desc[UR8][R6.64] ;  /* 0x00200000060d7fae */ /* 0x0001e2000b9a1008 */
[----:B------:R-:W-:-:S06]  /*0430*/  NOP ;  /* 0x0000000000007918 */ /* 0x000fcc0000000000 */
.L_x_127:
[----:B------:R-:W-:Y:S02]  /*0440*/  PLOP3.LUT P1, PT, P1, P0, PT, 0xf2, 0x2f ;  /* 0x00000000002f781c */ /* 0x000fe40000f21e72 */
[----:B------:R-:W-:-:S08]  /*0450*/  @P0 R2UR P1, UR4, R4 ;  /* 0x00000000040402ca */ /* 0x000fd00000020000 */
[----:B------:R-:W-:-:S05]  /*0460*/  @P0 PLOP3.LUT P0, PT, P1, PT, PT, 0x80, 0x8 ;  /* 0x000000000008081c */ /* 0x000fca0000f0f070 */
[----:B------:R-:W-:Y:S01]  /*0470*/  @!P1 SYNCS.ARRIVE.TRANS64.RED.A0T1 RZ, [UR4+0x20], RZ ;  /* 0x000020ffffff99a7 */ /* 0x000fe20008200404 */
[----:B------:R-:W-:Y:S07]  /*0480*/  @!P1 ARRIVES.LDGSTSBAR.64.TRANSCNT [UR4+0x20] ;  /* 0x00002000ff0099b0 */ /* 0x000fee0008002a04 */
[----:B------:R-:W-:Y:S05]  /*0490*/  @P0 BRA.U.ANY `(.L_x_127) ;  /* 0xfffffffd00e80947 */ /* 0x000fea000393ffff */
[----:B------:R-:W-:Y:S01]  /*04a0*/  NOP ;  /* 0x0000000000007918 */ /* 0x000fe20000000000 */
.L_x_126:
[----:B------:R-:W-:Y:S05]  /*04b0*/  BSYNC.RECONVERGENT B1 ;  /* 0x0000000000017941 */ /* 0x000fea0003800200 */
.L_x_125:
[----:B------:R-:W-:-:S05]  /*04c0*/  IMAD.SHL.U32 R2, R8, 0x100, RZ ;  /* 0x0000010008027824 */ /* 0x000fca00078e00ff */
        /* <DEDUP_REMOVED lines=12> */
.L_x_128:
[----:B------:R-:W-:Y:S02]  /*0590*/  PLOP3.LUT P1, PT, P1, P0, PT, 0xf2, 0x2f ;  /* 0x00000000002f781c */ /* 0x000fe40000f21e72 */
[----:B------:R-:W-:-:S08]  /*05a0*/  @P0 R2UR P1, UR4, R4 ;  /* 0x00000000040402ca */ /* 0x000fd00000020000 */
[----:B------:R-:W-:-:S05]  /*05b0*/  @P0 PLOP3.LUT P0, PT, P1, PT, PT, 0x80, 0x8 ;  /* 0x000000000008081c */ /* 0x000fca0000f0f070 */
[----:B------:R-:W-:Y:S01]  /*05c0*/  @!P1 SYNCS.ARRIVE.TRANS64.RED.A0T1 RZ, [UR4+0x40], RZ ;  /* 0x000040ffffff99a7 */ /* 0x000fe20008200404 */
[----:B------:R-:W-:Y:S07]  /*05d0*/  @!P1 ARRIVES.LDGSTSBAR.64.TRANSCNT [UR4+0x40] ;  /* 0x00004000ff0099b0 */ /* 0x000fee0008002a04 */
[----:B------:R-:W-:Y:S05]  /*05e0*/  @P0 BRA.U.ANY `(.L_x_128) ;  /* 0xfffffffd00e80947 */ /* 0x000fea000393ffff */
[----:B------:R-:W-:Y:S01]  /*05f0*/  NOP ;  /* 0x0000000000007918 */ /* 0x000fe20000000000 */
.L_x_121:
[----:B------:R-:W-:Y:S05]  /*0600*/  BSYNC.RECONVERGENT B0 ;  /* 0x0000000000007941 */ /* 0x000fea0003800200 */
.L_x_120:
[----:B0-----:R-:W0:Y:S08]  /*0610*/  LDC R6, c[0x0][0x370] ;  /* 0x0000dc00ff067b82 */ /* 0x001e300000000800 */
[----:B------:R-:W1:Y:S01]  /*0620*/  LDC R13, c[0x0][0x390] ;  /* 0x0000e400ff0d7b82 */ /* 0x000e620000000800 */
[----:B0-----:R-:W-:-:S05]  /*0630*/  IMAD.SHL.U32 R7, R6, 0x80, RZ ;  /* 0x0000008006077824 */ /* 0x001fca00078e00ff */
[----:B------:R-:W-:-:S04]  /*0640*/  LOP3.LUT R2, R7, 0x7fffff80, RZ, 0xc0, !PT ;  /* 0x7fffff8007027812 */ /* 0x000fc800078ec0ff */
[-C--:B------:R-:W-:Y:S02]  /*0650*/  IABS R14, R2.reuse ;  /* 0x00000002000e7213 */ /* 0x080fe40000000000 */
[----:B-1----:R-:W-:Y:S02]  /*0660*/  IADD3 R10, PT, PT, R2, -0x1, R13 ;  /* 0xffffffff020a7810 */ /* 0x002fe40007ffe00d */
[----:B------:R-:W0:Y:S01]  /*0670*/  I2F.RP R12, R14 ;  /* 0x0000000e000c7306 */ /* 0x000e220000209400 */
[----:B------:R-:W-:-:S04]  /*0680*/  IABS R16, R2 ;  /* 0x0000000200107213 */ /* 0x000fc80000000000 */
[----:B------:R-:W-:-:S03]  /*0690*/  IADD3 R16, PT, PT, RZ, -R16, RZ ;  /* 0x80000010ff107210 */ /* 0x000fc60007ffe0ff */
[----:B0-----:R-:W0:Y:S02]  /*06a0*/  MUFU.RCP R12, R12 ;  /* 0x0000000c000c7308 */ /* 0x001e240000001000 */
[----:B0-----:R-:W-:Y:S02]  /*06b0*/  IADD3 R8, PT, PT, R12, 0xffffffe, RZ ;  /* 0x0ffffffe0c087810 */ /* 0x001fe40007ffe0ff */
[----:B------:R-:W-:-:S04]  /*06c0*/  IABS R12, R10 ;  /* 0x0000000a000c7213 */ /* 0x000fc80000000000 */
[----:B------:R0:W1:Y:S01]  /*06d0*/  F2I.FTZ.U32.TRUNC.NTZ R9, R8 ;  /* 0x0000000800097305 */ /* 0x000062000021f000 */
[----:B------:R-:W-:-:S04]  /*06e0*/  LOP3.LUT R10, R10, 0x7fffff80, R7, 0x78, !PT ;  /* 0x7fffff800a0a7812 */ /* 0x000fc800078e7807 */
[----:B------:R-:W-:Y:S01]  /*06f0*/  ISETP.GE.AND P2, PT, R10, RZ, PT ;  /* 0x000000ff0a00720c */ /* 0x000fe20003f46270 */
[----:B0-----:R-:W-:Y:S02]  /*0700*/  IMAD.MOV.U32 R8, RZ, RZ, RZ ;  /* 0x000000ffff087224 */ /* 0x001fe400078e00ff */
[----:B-1----:R-:W-:-:S04]  /*0710*/  IMAD.MOV R15, RZ, RZ, -R9 ;  /* 0x000000ffff0f7224 */ /* 0x002fc800078e0a09 */
[----:B------:R-:W-:-:S04]  /*0720*/  IMAD R13, R15, R14, RZ ;  /* 0x0000000e0f0d7224 */ /* 0x000fc800078e02ff */
[----:B------:R-:W-:Y:S01]  /*0730*/  IMAD.HI.U32 R9, R9, R13, R8 ;  /* 0x0000000d09097227 */ /* 0x000fe200078e0008 */
[----:B------:R-:W-:-:S05]  /*0740*/  MOV R13, R16 ;  /* 0x00000010000d7202 */ /* 0x000fca0000000f00 */
[----:B------:R-:W-:-:S04]  /*0750*/  IMAD.HI.U32 R8, R9, R12, RZ ;  /* 0x0000000c09087227 */ /* 0x000fc800078e00ff */
[----:B------:R-:W-:-:S05]  /*0760*/  IMAD R9, R8, R13, R12 ;  /* 0x0000000d08097224 */ /* 0x000fca00078e020c */
[----:B------:R-:W-:-:S13]  /*0770*/  ISETP.GT.U32.AND P1, PT, R14, R9, PT ;  /* 0x000000090e00720c */ /* 0x000fda0003f24070 */
[----:B------:R-:W-:Y:S01]  /*0780*/  @!P1 IMAD.IADD R9, R9, 0x1, -R14 ;  /* 0x0000000109099824 */ /* 0x000fe200078e0a0e */
[----:B------:R-:W-:Y:S02]  /*0790*/  @!P1 IADD3 R8, PT, PT, R8, 0x1, RZ ;  /* 0x0000000108089810 */ /* 0x000fe40007ffe0ff */
[----:B------:R-:W-:Y:S02]  /*07a0*/  ISETP.NE.AND P1, PT, R2, RZ, PT ;  /* 0x000000ff0200720c */ /* 0x000fe40003f25270 */
[----:B------:R-:W-:Y:S01]  /*07b0*/  ISETP.GE.U32.AND P0, PT, R9, R14, PT ;  /* 0x0000000e0900720c */ /* 0x000fe20003f06070 */
[----:B------:R-:W-:-:S12]  /*07c0*/  IMAD.MOV.U32 R9, RZ, RZ, RZ ;  /* 0x000000ffff097224 */ /* 0x000fd800078e00ff */
[----:B------:R-:W-:-:S05]  /*07d0*/  @P0 VIADD R8, R8, 0x1 ;  /* 0x0000000108080836 */ /* 0x000fca0000000000 */
[----:B------:R-:W-:Y:S02]  /*07e0*/  @!P2 IADD3 R8, PT, PT, -R8, RZ, RZ ;  /* 0x000000ff0808a210 */ /* 0x000fe40007ffe1ff */
[----:B------:R-:W-:-:S04]  /*07f0*/  @!P1 LOP3.LUT R8, RZ, R2, RZ, 0x33, !PT ;  /* 0x00000002ff089212 */ /* 0x000fc800078e33ff */
[----:B------:R-:W-:-:S13]  /*0800*/  ISETP.GE.AND P0, PT, R8, 0x1, PT ;  /* 0x000000010800780c */ /* 0x000fda0003f06270 */
[----:B------:R-:W-:Y:S05]  /*0810*/  @!P0 BRA `(.L_x_129) ;  /* 0x0000001400c08947 */ /* 0x000fea0003800000 */
[----:B------:R-:W0:Y:S01]  /*0820*/  S2UR UR4, SR_CTAID.X ;  /* 0x00000000000479c3 */ /* 0x000e220000002500 */
[----:B------:R-:W-:Y:S01]  /*0830*/  IADD3 R10, PT, PT, R8, 0x2, RZ ;  /* 0x00000002080a7810 */ /* 0x000fe20007ffe0ff */
[----:B------:R-:W-:Y:S01]  /*0840*/  ULEA UR7, UR6, UR5, 0x18 ;  /* 0x0000000506077291 */ /* 0x000fe2000f8ec0ff */
[----:B------:R-:W-:Y:S02]  /*0850*/  IMAD R0, R0, 0x20, R11 ;  /* 0x0000002000007824 */ /* 0x000fe400078e020b */
[----:B------:R-:W-:Y:S01]  /*0860*/  HFMA2 R9, -RZ, RZ, 0, 0 ;  /* 0x00000000ff097431 */ /* 0x000fe200000001ff */
[C---:B------:R-:W-:Y:S01]  /*0870*/  ISETP.GE.AND P0, PT, R10.reuse, 0x4, PT ;  /* 0x000000040a00780c */ /* 0x040fe20003f06270 */
[----:B------:R-:W-:Y:S01]  /*0880*/  IMAD.MOV.U32 R17, RZ, RZ, 0x3 ;  /* 0x00000003ff117424 */ /* 0x000fe200078e00ff */
[----:B------:R-:W-:Y:S02]  /*0890*/  VIMNMX R10, PT, PT, R10, 0x3, !PT ;  /* 0x000000030a0a7848 */ /* 0x000fe40007fe0100 */
[----:B------:R-:W-:Y:S01]  /*08a0*/  LEA R11, R0, UR7, 0x2 ;  /* 0x00000007000b7c11 */ /* 0x000fe2000f8e10ff */
[----:B0-----:R-:W-:-:S04]  /*08b0*/  USHF.L.U32 UR4, UR4, 0x7, URZ ;  /* 0x0000000704047899 */ /* 0x001fc800080006ff */
[----:B------:R-:W-:-:S06]  /*08c0*/  ULOP3.LUT UR4, UR4, 0x7fffff80, URZ, 0xc0, !UPT ;  /* 0x7fffff8004047892 */ /* 0x000fcc000f8ec0ff */
[----:B------:R-:W-:Y:S01]  /*08d0*/  IADD3 R12, PT, PT, R0, UR4, RZ ;  /* 0x00000004000c7c10 */ /* 0x000fe2000fffe0ff */
[----:B------:R-:W-:Y:S06]  /*08e0*/  @!P0 BRA `(.L_x_130) ;  /* 0x0000000c00c88947 */ /* 0x000fec0003800000 */
[----:B------:R-:W-:Y:S01]  /*08f0*/  LOP3.LUT R14, R10, 0x7ffffffe, RZ, 0xc0, !PT ;  /* 0x7ffffffe0a0e7812 */ /* 0x000fe200078ec0ff */
[----:B------:R-:W-:Y:S01]  /*0900*/  BSSY B0, `(.L_x_131) ;  /* 0x00000ef000007945 */ /* 0x000fe20003800000 */
[C---:B------:R-:W-:Y:S01]  /*0910*/  IMAD.SHL.U32 R13, R6.reuse, 0x200, RZ ;  /* 0x00000200060d7824 */ /* 0x040fe200078e00ff */
[----:B------:R-:W-:Y:S01]  /*0920*/  MOV R9, RZ ;  /* 0x000000ff00097202 */ /* 0x000fe20000000f00 */
[----:B------:R-:W-:Y:S01]  /*0930*/  IMAD R15, R6, 0x180, RZ ;  /* 0x00000180060f7824 */ /* 0x000fe200078e02ff */
[----:B------:R-:W-:Y:S01]  /*0940*/  IADD3 R14, PT, PT, -R14, RZ, RZ ;  /* 0x000000ff0e0e7210 */ /* 0x000fe20007ffe1ff */
[----:B------:R-:W-:-:S07]  /*0950*/  IMAD.MOV.U32 R17, RZ, RZ, 0x2 ;  /* 0x00000002ff117424 */ /* 0x000fce00078e00ff */
.L_x_160:
[----:B------:R-:W-:Y:S01]  /*0960*/  ISETP.NE.AND P0, PT, R5, RZ, PT ;  /* 0x000000ff0500720c */ /* 0x000fe20003f05270 */
[----:B------:R-:W-:Y:S01]  /*0970*/  VIADD R14, R14, 0x2 ;  /* 0x000000020e0e7836 */ /* 0x000fe20000000000 */
[----:B------:R-:W-:Y:S05]  /*0980*/  YIELD ;  /* 0x0000000000007946 */ /* 0x000fea0003800000 */
[----:B------:R-:W-:Y:S01]  /*0990*/  BSSY B3, `(.L_x_132) ;  /* 0x0000070000037945 */ /* 0x000fe20003800000 */
[----:B------:R-:W-:Y:S02]  /*09a0*/  ISETP.NE.AND P1, PT, R14, -0x2, PT ;  /* 0xfffffffe0e00780c */ /* 0x000fe40003f25270 */
[----:B0-----:R-:W-:-:S03]  /*09b0*/  IADD3 R19, PT, PT, R17, 0x1, RZ ;  /* 0x0000000111137810 */ /* 0x001fc60007ffe0ff */
[----:B------:R-:W-:Y:S08]  /*09c0*/  @!P0 BRA `(.L_x_133) ;  /* 0x0000000400408947 */ /* 0x000ff00003800000 */
[----:B------:R-:W-:Y:S01]  /*09d0*/  VIADD R2, R17, 0x2 ;  /* 0x0000000211027836 */ /* 0x000fe20000000000 */
[----:B------:R-:W-:Y:S04]  /*09e0*/  BSSY B1, `(.L_x_134) ;  /* 0x000000d000017945 */ /* 0x000fe80003800000 */
[----:B------:R-:W-:-:S04]  /*09f0*/  SHF.L.U32 R0, R2, 0x5, RZ ;  /* 0x0000000502007819 */ /* 0x000fc800000006ff */
[----:B------:R-:W-:-:S05]  /*0a00*/  LOP3.LUT R21, R0, 0x60, RZ, 0xc0, !PT ;  /* 0x0000006000157812 */ /* 0x000fca00078ec0ff */
[----:B------:R-:W-:-:S04]  /*0a10*/  IMAD.IADD R23, R4, 0x1, R21 ;  /* 0x0000000104177824 */ /* 0x000fc800078e0215 */
[----:B------:R0:W1:Y:S03]  /*0a20*/  SYNCS.ARRIVE.TRANS64.A1T0 R20, [R23+URZ], RZ ;  /* 0x000000ff171479a7 */ /* 0x00006600081000ff */
.L_x_137:
[----:B------:R-:W-:Y:S05]  /*0a30*/  YIELD ;  /* 0x0000000000007946 */ /* 0x000fea0003800000 */
[----:B-1----:R-:W1:Y:S01]  /*0a40*/  SYNCS.PHASECHK.TRANS64 P0, [R23+URZ], R21 ;  /* 0x00000015170075a7 */ /* 0x002e6200080010ff */
[----:B------:R-:W-:Y:S04]  /*0a50*/  BSSY B2, `(.L_x_135) ;  /* 0x0000004000027945 */ /* 0x000fe80003800000 */
[----:B-1----:R-:W-:Y:S05]  /*0a60*/  @P0 BRA `(.L_x_136) ;  /* 0x0000000000080947 */ /* 0x002fea0003800000 */
[----:B------:R-:W-:Y:S05]  /*0a70*/  NANOSLEEP 0x32 ;  /* 0x000000320000795d */ /* 0x000fea0003800000 */
[----:B------:R-:W-:Y:S01]  /*0a80*/  NOP ;  /* 0x0000000000007918 */ /* 0x000fe20000000000 */
.L_x_136:
[----:B------:R-:W-:Y:S05]  /*0a90*/  BSYNC B2 ;  /* 0x0000000000027941 */ /* 0x000fea0003800000 */
.L_x_135:
[----:B------:R-:W-:Y:S05]  /*0aa0*/  @!P0 BRA `(.L_x_137) ;  /* 0xfffffffc00e08947 */ /* 0x000fea000383ffff */
[----:B------:R-:W-:Y:S05]  /*0ab0*/  BSYNC B1 ;  /* 0x0000000000017941 */ /* 0x000fea0003800000 */
.L_x_134:
[----:B------:R-:W-:Y:S01]  /*0ac0*/  SHF.L.U32 R0, R2, 0x9, RZ ;  /* 0x0000000902007819 */ /* 0x000fe200000006ff */
[----:B------:R-:W-:Y:S03]  /*0ad0*/  BSSY.RECONVERGENT B4, `(.L_x_138) ;  /* 0x0000014000047945 */ /* 0x000fe60003800200 */
[----:B------:R-:W-:-:S05]  /*0ae0*/  LOP3.LUT R0, R0, 0x600, RZ, 0xc0, !PT ;  /* 0x0000060000007812 */ /* 0x000fca00078ec0ff */
[----:B------:R-:W-:-:S05]  /*0af0*/  IMAD.IADD R0, R11, 0x1, R0 ;  /* 0x000000010b007824 */ /* 0x000fca00078e0200 */
[----:B------:R-:W1:Y:S02]  /*0b00*/  LDS R27, [R0] ;  /* 0x00000000001b7984 */ /* 0x000e640000000800 */
[----:B-1----:R-:W-:-:S04]  /*0b10*/  FFMA R26, R27, R27, R27 ;  /* 0x0000001b1b1a7223 */ /* 0x002fc8000000001b */
[----:B------:R-:W-:-:S04]  /*0b20*/  FADD R26, RZ, R26 ;  /* 0x0000001aff1a7221 */ /* 0x000fc80000000000 */
[----:B------:R-:W-:Y:S01]  /*0b30*/  FMUL R2, R26, R26 ;  /* 0x0000001a1a027220 */ /* 0x000fe20000400000 */
[----:B------:R-:W-:-:S03]  /*0b40*/  FADD R29, R27, R26 ;  /* 0x0000001a1b1d7221 */ /* 0x000fc60000000000 */
[----:B------:R-:W-:-:S04]  /*0b50*/  FFMA R16, R27, R27, R2 ;  /* 0x0000001b1b107223 */ /* 0x000fc80000000002 */
[----:B------:R-:W1:Y:S08]  /*0b60*/  MUFU.RCP R2, R16 ;  /* 0x0000001000027308 */ /* 0x000e700000001000 */
[----:B------:R-:W2:Y:S01]  /*0b70*/  FCHK P0, R29, R16 ;  /* 0x000000101d007302 */ /* 0x000ea20000000000 */
[----:B-1----:R-:W-:-:S04]  /*0b80*/  FFMA R21, -R16, R2, 1 ;  /* 0x3f80000010157423 */ /* 0x002fc80000000102 */
[----:B------:R-:W-:-:S04]  /*0b90*/  FFMA R2, R2, R21, R2 ;  /* 0x0000001502027223 */ /* 0x000fc80000000002 */
[----:B------:R-:W-:-:S04]  /*0ba0*/  FFMA R21, R29, R2, RZ ;  /* 0x000000021d157223 */ /* 0x000fc800000000ff */
[----:B------:R-:W-:-:S04]  /*0bb0*/  FFMA R0, -R16, R21, R29 ;  /* 0x0000001510007223 */ /* 0x000fc8000000011d */
[----:B------:R-:W-:Y:S01]  /*0bc0*/  FFMA R0, R2, R0, R21 ;  /* 0x0000000002007223 */ /* 0x000fe20000000015 */
[----:B--2---:R-:W-:Y:S06]  /*0bd0*/  @!P0 BRA `(.L_x_139) ;  /* 0x00000000000c8947 */ /* 0x004fec0003800000 */
[----:B------:R-:W-:Y:S02]  /*0be0*/  MOV R21, R16 ;  /* 0x0000001000157202 */ /* 0x000fe40000000f00 */
[----:B------:R-:W-:-:S07]  /*0bf0*/  MOV R2, 0xc10 ;  /* 0x00000c1000027802 */ /* 0x000fce0000000f00 */
[----:B0-----:R-:W-:Y:S05]  /*0c00*/  CALL.REL.NOINC `($__internal_3_$__cuda_sm3x_div_rn_noftz_f32_slowpath) ;  /* 0x0000001000e87944 */ /* 0x001fea0003c00000 */
.L_x_139:
[----:B------:R-:W-:Y:S05]  /*0c10*/  BSYNC.RECONVERGENT B4 ;  /* 0x0000000000047941 */ /* 0x000fea0003800200 */
.L_x_138:
[----:B------:R-:W-:Y:S01]  /*0c20*/  FADD R27, R27, R0 ;  /* 0x000000001b1b7221 */ /* 0x000fe20000000000 */
[----:B------:R-:W-:Y:S03]  /*0c30*/  BSSY.RECONVERGENT B4, `(.L_x_140) ;  /* 0x0000011000047945 */ /* 0x000fe60003800200 */
[----:B------:R-:W-:-:S04]  /*0c40*/  FFMA R21, R27, R27, R27 ;  /* 0x0000001b1b157223 */ /* 0x000fc8000000001b */
[----:B------:R-:W-:-:S04]  /*0c50*/  FADD R26, R26, R21 ;  /* 0x000000151a1a7221 */ /* 0x000fc80000000000 */
        /* <DEDUP_REMOVED lines=11> */
[----:B------:R-:W-:Y:S01]  /*0d10*/  IMAD.MOV.U32 R21, RZ, RZ, R16 ;  /* 0x000000ffff157224 */ /* 0x000fe200078e0010 */
[----:B------:R-:W-:-:S07]  /*0d20*/  MOV R2, 0xd40 ;  /* 0x00000d4000027802 */ /* 0x000fce0000000f00 */
[----:B0-----:R-:W-:Y:S05]  /*0d30*/  CALL.REL.NOINC `($__internal_3_$__cuda_sm3x_div_rn_noftz_f32_slowpath) ;  /* 0x00000010009c7944 */ /* 0x001fea0003c00000 */
.L_x_141:
[----:B------:R-:W-:Y:S05]  /*0d40*/  BSYNC.RECONVERGENT B4 ;  /* 0x0000000000047941 */ /* 0x000fea0003800200 */
.L_x_140:
        /* <DEDUP_REMOVED lines=18> */
.L_x_143:
[----:B------:R-:W-:Y:S05]  /*0e70*/  BSYNC.RECONVERGENT B4 ;  /* 0x0000000000047941 */ /* 0x000fea0003800200 */
.L_x_142:
[----:B------:R-:W-:-:S04]  /*0e80*/  FADD R0, R24, R0 ;  /* 0x0000000018007221 */ /* 0x000fc80000000000 */
[----:B------:R-:W-:-:S04]  /*0e90*/  FFMA R0, R0, R0, R0 ;  /* 0x0000000000007223 */ /* 0x000fc80000000000 */
[----:B------:R-:W-:-:S04]  /*0ea0*/  FADD R0, R27, R0 ;  /* 0x000000001b007221 */ /* 0x000fc80000000000 */
[----:B------:R-:W-:Y:S01]  /*0eb0*/  FADD R9, R9, R0 ;  /* 0x0000000009097221 */ /* 0x000fe20000000000 */
[----:B------:R-:W-:Y:S06]  /*0ec0*/  BRA `(.L_x_144) ;  /* 0x0000000000707947 */ /* 0x000fec0003800000 */
.L_x_133:
[----:B------:R-:W-:-:S13]  /*0ed0*/  ISETP.GE.AND P0, PT, R19, R8, PT ;  /* 0x000000081300720c */ /* 0x000fda0003f06270 */
[----:B------:R-:W-:Y:S05]  /*0ee0*/  @P0 BRA `(.L_x_144) ;  /* 0x0000000000680947 */ /* 0x000fea0003800000 */
[----:B------:R-:W0:Y:S01]  /*0ef0*/  LDCU UR4, c[0x0][0x390] ;  /* 0x00007200ff0477ac */ /* 0x000e220008000800 */
[----:B------:R-:W-:-:S05]  /*0f00*/  LOP3.LUT R21, R15, 0x7fffff80, RZ, 0xc0, !PT ;  /* 0x7fffff800f157812 */ /* 0x000fca00078ec0ff */
[----:B------:R-:W-:-:S05]  /*0f10*/  IMAD.IADD R23, R12, 0x1, R21 ;  /* 0x000000010c177824 */ /* 0x000fca00078e0215 */
[----:B0-----:R-:W-:-:S13]  /*0f20*/  ISETP.GE.AND P0, PT, R23, UR4, PT ;  /* 0x0000000417007c0c */ /* 0x001fda000bf06270 */
[----:B------:R-:W-:Y:S05]  /*0f30*/  @P0 BRA `(.L_x_144) ;  /* 0x0000000000540947 */ /* 0x000fea0003800000 */
[----:B------:R-:W0:Y:S01]  /*0f40*/  LDC.64 R20, c[0x0][0x380] ;  /* 0x0000e000ff147b82 */ /* 0x000e220000000a00 */
[C---:B------:R-:W-:Y:S01]  /*0f50*/  IMAD.SHL.U32 R2, R19.reuse, 0x20, RZ ;  /* 0x0000002013027824 */ /* 0x040fe200078e00ff */
[----:B------:R-:W-:Y:S02]  /*0f60*/  SHF.L.U32 R0, R19, 0x9, RZ ;  /* 0x0000000913007819 */ /* 0x000fe400000006ff */
[----:B------:R-:W-:Y:S02]  /*0f70*/  PLOP3.LUT P0, PT, PT, PT, PT, 0x80, 0x8 ;  /* 0x000000000008781c */ /* 0x000fe40003f0f070 */
[----:B------:R-:W-:Y:S02]  /*0f80*/  LOP3.LUT R0, R0, 0x600, RZ, 0xc0, !PT ;  /* 0x0000060000007812 */ /* 0x000fe400078ec0ff */
[----:B------:R-:W-:-:S05]  /*0f90*/  LOP3.LUT R25, R2, 0x60, RZ, 0xc0, !PT ;  /* 0x0000006002197812 */ /* 0x000fca00078ec0ff */
[----:B------:R-:W-:Y:S02]  /*0fa0*/  IMAD.IADD R25, R4, 0x1, R25 ;  /* 0x0000000104197824 */ /* 0x000fe400078e0219 */
[----:B0-----:R-:W-:Y:S01]  /*0fb0*/  IMAD.WIDE R20, R23, 0x4, R20 ;  /* 0x0000000417147825 */ /* 0x001fe200078e0214 */
[----:B------:R-:W-:-:S05]  /*0fc0*/  IADD3 R23, PT, PT, R11, R0, RZ ;  /* 0x000000000b177210 */ /* 0x000fca0007ffe0ff */
[----:B------:R-:W-:Y:S01]  /*0fd0*/  @!PT LDS RZ, [RZ] ;  /* 0x00000000fffff984 */ /* 0x000fe20000000800 */
[----:B------:R-:W-:Y:S01]  /*0fe0*/  @!PT LDS RZ, [RZ] ;  /* 0x00000000fffff984 */ /* 0x000fe20000000800 */
[----:B------:R-:W-:Y:S01]  /*0ff0*/  @!PT LDS RZ, [RZ] ;  /* 0x00000000fffff984 */ /* 0x000fe20000000800 */
[----:B------:R0:W-:Y:S01]  /*1000*/  LDGSTS.E [R23], desc[UR8][R20.64] ;  /* 0x0000000014177fae */ /* 0x0001e2000b9a1008 */
[----:B------:R-:W-:Y:S01]  /*1010*/  NOP ;  /* 0x0000000000007918 */ /* 0x000fe20000000000 */
.L_x_145:
[----:B------:R-:W-:Y:S02]  /*1020*/  PLOP3.LUT P2, PT, P2, P0, PT, 0xf2, 0x2f ;  /* 0x00000000002f781c */ /* 0x000fe40001741e72 */
[----:B------:R-:W-:-:S08]  /*1030*/  @P0 R2UR P2, UR4, R25 ;  /* 0x00000000190402ca */ /* 0x000fd00000040000 */
[----:B------:R-:W-:-:S05]  /*1040*/  @P0 PLOP3.LUT P0, PT, P2, PT, PT, 0x80, 0x8 ;  /* 0x000000000008081c */ /* 0x000fca000170f070 */
[----:B------:R-:W-:Y:S01]  /*1050*/  @!P2 SYNCS.ARRIVE.TRANS64.RED.A0T1 RZ, [UR4], RZ ;  /* 0x000000ffffffa9a7 */ /* 0x000fe20008200404 */
[----:B------:R-:W-:Y:S07]  /*1060*/  @!P2 ARRIVES.LDGSTSBAR.64.TRANSCNT [UR4] ;  /* 0x00000000ff00a9b0 */ /* 0x000fee0008002a04 */
[----:B------:R-:W-:Y:S05]  /*1070*/  @P0 BRA.U.ANY `(.L_x_145) ;  /* 0xfffffffd00e80947 */ /* 0x000fea000393ffff */
[----:B------:R-:W-:Y:S01]  /*1080*/  NOP ;  /* 0x0000000000007918 */ /* 0x000fe20000000000 */
.L_x_144:
[----:B------:R-:W-:Y:S05]  /*1090*/  BSYNC B3 ;  /* 0x0000000000037941 */ /* 0x000fea0003800000 */
.L_x_132:
[----:B------:R-:W-:Y:S01]  /*10a0*/  ISETP.NE.AND P0, PT, R5, RZ, PT ;  /* 0x000000ff0500720c */ /* 0x000fe20003f05270 */
[----:B------:R-:W-:Y:S01]  /*10b0*/  BSSY B3, `(.L_x_146) ;  /* 0x0000070000037945 */ /* 0x000fe20003800000 */
[----:B------:R-:W-:-:S11]  /*10c0*/  IADD3 R17, PT, PT, R17, 0x2, RZ ;  /* 0x0000000211117810 */ /* 0x000fd60007ffe0ff */
[----:B------:R-:W-:Y:S05]  /*10d0*/  @!P0 BRA `(.L_x_147) ;  /* 0x0000000400448947 */ /* 0x000fea0003800000 */
[----:B------:R-:W-:Y:S01]  /*10e0*/  IMAD.SHL.U32 R0, R19, 0x20, RZ ;  /* 0x0000002013007824 */ /* 0x000fe200078e00ff */
[----:B------:R-:W-:Y:S04]  /*10f0*/  BSSY B1, `(.L_x_148) ;  /* 0x000000d000017945 */ /* 0x000fe80003800000 */
[----:B------:R-:W-:-:S04]  /*1100*/  LOP3.LUT R0, R0, 0x60, RZ, 0xc0, !PT ;  /* 0x0000006000007812 */ /* 0x000fc800078ec0ff */
[----:B0-----:R-:W-:-:S04]  /*1110*/  LOP3.LUT R21, R0, 0x40, RZ, 0x3c, !PT ;  /* 0x0000004000157812 */ /* 0x001fc800078e3cff */
[----:B------:R-:W-:-:S04]  /*1120*/  IADD3 R23, PT, PT, R4, R21, RZ ;  /* 0x0000001504177210 */ /* 0x000fc80007ffe0ff */
[----:B------:R0:W1:Y:S03]  /*1130*/  SYNCS.ARRIVE.TRANS64.A1T0 R20, [R23+URZ], RZ ;  /* 0x000000ff171479a7 */ /* 0x00006600081000ff */
.L_x_151:
[----:B------:R-:W-:Y:S05]  /*1140*/  YIELD ;  /* 0x0000000000007946 */ /* 0x000fea0003800000 */
[----:B-1----:R-:W1:Y:S01]  /*1150*/  SYNCS.PHASECHK.TRANS64 P0, [R23+URZ], R21 ;  /* 0x00000015170075a7 */ /* 0x002e6200080010ff */
[----:B------:R-:W-:Y:S04]  /*1160*/  BSSY B2, `(.L_x_149) ;  /* 0x0000004000027945 */ /* 0x000fe80003800000 */
[----:B-1----:R-:W-:Y:S05]  /*1170*/  @P0 BRA `(.L_x_150) ;  /* 0x0000000000080947 */ /* 0x002fea0003800000 */
[----:B------:R-:W-:Y:S05]  /*1180*/  NANOSLEEP 0x32 ;  /* 0x000000320000795d */ /* 0x000fea0003800000 */
[----:B------:R-:W-:Y:S01]  /*1190*/  NOP ;  /* 0x0000000000007918 */ /* 0x000fe20000000000 */
.L_x_150:
[----:B------:R-:W-:Y:S05]  /*11a0*/  BSYNC B2 ;  /* 0x0000000000027941 */ /* 0x000fea0003800000 */
.L_x_149:
[----:B------:R-:W-:Y:S05]  /*11b0*/  @!P0 BRA `(.L_x_151) ;  /* 0xfffffffc00e08947 */ /* 0x000fea000383ffff */
[----:B------:R-:W-:Y:S05]  /*11c0*/  BSYNC B1 ;  /* 0x0000000000017941 */ /* 0x000fea0003800000 */
.L_x_148:
[----:B------:R-:W-:Y:S01]  /*11d0*/  IMAD.SHL.U32 R19, R19, 0x200, RZ ;  /* 0x0000020013137824 */ /* 0x000fe200078e00ff */
[----:B------:R-:W-:Y:S04]  /*11e0*/  BSSY.RECONVERGENT B4, `(.L_x_152) ;  /* 0x0000015000047945 */ /* 0x000fe80003800200 */
[----:B------:R-:W-:-:S04]  /*11f0*/  LOP3.LUT R0, R19, 0x600, RZ, 0xc0, !PT ;  /* 0x0000060013007812 */ /* 0x000fc800078ec0ff */
[----:B------:R-:W-:-:S04]  /*1200*/  LOP3.LUT R0, R0, 0x400, RZ, 0x3c, !PT ;  /* 0x0000040000007812 */ /* 0x000fc800078e3cff */
[----:B------:R-:W-:-:S05]  /*1210*/  IADD3 R0, PT, PT, R11, R0, RZ ;  /* 0x000000000b007210 */ /* 0x000fca0007ffe0ff */
        /* <DEDUP_REMOVED lines=17> */
.L_x_153:
[----:B------:R-:W-:Y:S05]  /*1330*/  BSYNC.RECONVERGENT B4 ;  /* 0x0000000000047941 */ /* 0x000fea0003800200 */
.L_x_152:
        /* <DEDUP_REMOVED lines=18> */
.L_x_155:
[----:B------:R-:W-:Y:S05]  /*1460*/  BSYNC.RECONVERGENT B4 ;  /* 0x0000000000047941 */ /* 0x000fea0003800200 */
.L_x_154:
        /* <DEDUP_REMOVED lines=18> */
.L_x_157:
[----:B------:R-:W-:Y:S05]  /*1590*/  BSYNC.RECONVERGENT B4 ;  /* 0x0000000000047941 */ /* 0x000fea0003800200 */
.L_x_156:
[----:B------:R-:W-:-:S04]  /*15a0*/  FADD R0, R24, R0 ;  /* 0x0000000018007221 */ /* 0x000fc80000000000 */
[----:B------:R-:W-:-:S04]  /*15b0*/  FFMA R0, R0, R0, R0 ;  /* 0x0000000000007223 */ /* 0x000fc80000000000 */
[----:B------:R-:W-:-:S04]  /*15c0*/  FADD R0, R19, R0 ;  /* 0x0000000013007221 */ /* 0x000fc80000000000 */
[----:B------:R-:W-:Y:S01]  /*15d0*/  FADD R9, R9, R0 ;  /* 0x0000000009097221 */ /* 0x000fe20000000000 */
[----:B------:R-:W-:Y:S06]  /*15e0*/  BRA `(.L_x_158) ;  /* 0x0000000000707947 */ /* 0x000fec0003800000 */
.L_x_147:
[----:B------:R-:W-:-:S13]  /*15f0*/  ISETP.GE.AND P0, PT, R17, R8, PT ;  /* 0x000000081100720c */ /* 0x000fda0003f06270 */
[----:B------:R-:W-:Y:S05]  /*1600*/  @P0 BRA `(.L_x_158) ;  /* 0x0000000000680947 */ /* 0x000fea0003800000 */
[----:B------:R-:W1:Y:S01]  /*1610*/  LDCU UR4, c[0x0][0x390] ;  /* 0x00007200ff0477ac */ /* 0x000e620008000800 */
[----:B------:R-:W-:-:S04]  /*1620*/  LOP3.LUT R19, R13, 0x7fffff80, RZ, 0xc0, !PT ;  /* 0x7fffff800d137812 */ /* 0x000fc800078ec0ff */
[----:B0-----:R-:W-:-:S04]  /*1630*/  IADD3 R21, PT, PT, R12, R19, RZ ;  /* 0x000000130c157210 */ /* 0x001fc80007ffe0ff */
[----:B-1----:R-:W-:-:S13]  /*1640*/  ISETP.GE.AND P0, PT, R21, UR4, PT ;  /* 0x0000000415007c0c */ /* 0x002fda000bf06270 */
[----:B------:R-:W-:Y:S05]  /*1650*/  @P0 BRA `(.L_x_158) ;  /* 0x0000000000540947 */ /* 0x000fea0003800000 */
[----:B------:R-:W0:Y:S01]  /*1660*/  LDC.64 R18, c[0x0][0x380] ;  /* 0x0000e000ff127b82 */ /* 0x000e220000000a00 */
[C---:B------:R-:W-:Y:S01]  /*1670*/  IMAD.SHL.U32 R0, R17.reuse, 0x200, RZ ;  /* 0x0000020011007824 */ /* 0x040fe200078e00ff */
[----:B------:R-:W-:Y:S02]  /*1680*/  SHF.L.U32 R2, R17, 0x5, RZ ;  /* 0x0000000511027819 */ /* 0x000fe400000006ff */
[----:B------:R-:W-:Y:S02]  /*1690*/  PLOP3.LUT P0, PT, PT, PT, PT, 0x80, 0x8 ;  /* 0x000000000008781c */ /* 0x000fe40003f0f070 */
[----:B------:R-:W-:Y:S02]  /*16a0*/  LOP3.LUT R0, R0, 0x600, RZ, 0xc0, !PT ;  /* 0x0000060000007812 */ /* 0x000fe400078ec0ff */
[----:B------:R-:W-:-:S04]  /*16b0*/  LOP3.LUT R23, R2, 0x60, RZ, 0xc0, !PT ;  /* 0x0000006002177812 */ /* 0x000fc800078ec0ff */
[----:B------:R-:W-:Y:S01]  /*16c0*/  IADD3 R23, PT, PT, R4, R23, RZ ;  /* 0x0000001704177210 */ /* 0x000fe20007ffe0ff */
[----:B0-----:R-:W-:-:S04]  /*16d0*/  IMAD.WIDE R18, R21, 0x4, R18 ;  /* 0x0000000415127825 */ /* 0x001fc800078e0212 */
[----:B------:R-:W-:-:S05]  /*16e0*/  IMAD.IADD R21, R11, 0x1, R0 ;  /* 0x000000010b157824 */ /* 0x000fca00078e0200 */
[----:B------:R-:W-:Y:S01]  /*16f0*/  @!PT LDS RZ, [RZ] ;  /* 0x00000000fffff984 */ /* 0x000fe20000000800 */
[----:B------:R-:W-:Y:S01]  /*1700*/  @!PT LDS RZ, [RZ] ;  /* 0x00000000fffff984 */ /* 0x000fe20000000800 */
[----:B------:R-:W-:Y:S01]  /*1710*/  @!PT LDS RZ, [RZ] ;  /* 0x00000000fffff984 */ /* 0x000fe20000000800 */
[----:B------:R0:W-:Y:S01]  /*1720*/  LDGSTS.E [R21], desc[UR8][R18.64] ;  /* 0x0000000012157fae */ /* 0x0001e2000b9a1008 */
[----:B------:R-:W-:Y:S01]  /*1730*/  NOP ;  /* 0x0000000000007918 */ /* 0x000fe20000000000 */
.L_x_159:
[----:B------:R-:W-:Y:S02]  /*1740*/  PLOP3.LUT P2, PT, P2, P0, PT, 0xf2, 0x2f ;  /* 0x00000000002f781c */ /* 0x000fe40001741e72 */
[----:B------:R-:W-:-:S08]  /*1750*/  @P0 R2UR P2, UR4, R23 ;  /* 0x00000000170402ca */ /* 0x000fd00000040000 */
[----:B------:R-:W-:-:S05]  /*1760*/  @P0 PLOP3.LUT P0, PT, P2, PT, PT, 0x80, 0x8 ;  /* 0x000000000008081c */ /* 0x000fca000170f070 */
[----:B------:R-:W-:Y:S01]  /*1770*/  @!P2 SYNCS.ARRIVE.TRANS64.RED.A0T1 RZ, [UR4], RZ ;  /* 0x000000ffffffa9a7 */ /* 0x000fe20008200404 */
[----:B------:R-:W-:Y:S07]  /*1780*/  @!P2 ARRIVES.LDGSTSBAR.64.TRANSCNT [UR4] ;  /* 0x00000000ff00a9b0 */ /* 0x000fee0008002a04 */
[----:B------:R-:W-:Y:S05]  /*1790*/  @P0 BRA.U.ANY `(.L_x_159) ;  /* 0xfffffffd00e80947 */ /* 0x000fea000393ffff */
[----:B------:R-:W-:Y:S01]  /*17a0*/  NOP ;  /* 0x0000000000007918 */ /* 0x000fe20000000000 */
.L_x_158:
[----:B------:R-:W-:Y:S05]  /*17b0*/  BSYNC B3 ;  /* 0x0000000000037941 */ /* 0x000fea0003800000 */
.L_x_146:
[C---:B------:R-:W-:Y:S01]  /*17c0*/  IMAD R13, R6.reuse, 0x100, R13 ;  /* 0x00000100060d7824 */ /* 0x040fe200078e020d */
[----:B------:R-:W-:Y:S01]  /*17d0*/  LEA R15, R6, R15, 0x8 ;  /* 0x0000000f060f7211 */ /* 0x000fe200078e40ff */
[----:B------:R-:W-:Y:S06]  /*17e0*/  @P1 BRA `(.L_x_160) ;  /* 0xfffffff0005c1947 */ /* 0x000fec000383ffff */
[----:B------:R-:W-:Y:S05]  /*17f0*/  BSYNC B0 ;  /* 0x0000000000007941 */ /* 0x000fea0003800000 */
.L_x_131:
[----:B------:R-:W-:-:S07]  /*1800*/  VIADD R17, R17, 0x1 ;  /* 0x0000000111117836 */ /* 0x000fce0000000000 */
.L_x_130:
[----:B------:R-:W-:Y:S01]  /*1810*/  LOP3.LUT R10, R10, 0x1, RZ, 0xc0, !PT ;  /* 0x000000010a0a7812 */ /* 0x000fe200078ec0ff */
[----:B------:R-:W-:Y:S03]  /*1820*/  BSSY B0, `(.L_x_129) ;  /* 0x000006f000007945 */ /* 0x000fe60003800000 */
[----:B------:R-:W-:-:S13]  /*1830*/  ISETP.NE.U32.AND P0, PT, R10, 0x1, PT ;  /* 0x000000010a00780c */ /* 0x000fda0003f05070 */
[----:B------:R-:W-:Y:S05]  /*1840*/  @P0 BRA `(.L_x_161) ;  /* 0x0000000400b00947 */ /* 0x000fea0003800000 */
[----:B------:R-:W-:-:S13]  /*1850*/  ISETP.NE.AND P0, PT, R5, RZ, PT ;  /* 0x000000ff0500720c */ /* 0x000fda0003f05270 */
[----:B------:R-:W-:Y:S05]  /*1860*/  @!P0 BRA `(.L_x_162) ;  /* 0x0000000400348947 */ /* 0x000fea0003800000 */
[----:B------:R-:W-:Y:S01]  /*1870*/  IADD3 R17, PT, PT, R17, 0x1, RZ ;  /* 0x0000000111117810 */ /* 0x000fe20007ffe0ff */
[----:B------:R-:W-:Y:S04]  /*1880*/  BSSY B1, `(.L_x_163) ;  /* 0x000000d000017945 */ /* 0x000fe80003800000 */
[----:B------:R-:W-:-:S05]  /*1890*/  IMAD.SHL.U32 R0, R17, 0x20, RZ ;  /* 0x0000002011007824 */ /* 0x000fca00078e00ff */
[----:B------:R-:W-:-:S04]  /*18a0*/  LOP3.LUT R5, R0, 0x60, RZ, 0xc0, !PT ;  /* 0x0000006000057812 */ /* 0x000fc800078ec0ff */
[----:B------:R-:W-:-:S04]  /*18b0*/  IADD3 R7, PT, PT, R4, R5, RZ ;  /* 0x0000000504077210 */ /* 0x000fc80007ffe0ff */
[----:B------:R1:W2:Y:S03]  /*18c0*/  SYNCS.ARRIVE.TRANS64.A1T0 R4, [R7+URZ], RZ ;  /* 0x000000ff070479a7 */ /* 0x0002a600081000ff */
.L_x_166:
[----:B------:R-:W-:Y:S05]  /*18d0*/  YIELD ;  /* 0x0000000000007946 */ /* 0x000fea0003800000 */
[----:B--2---:R-:W2:Y:S01]  /*18e0*/  SYNCS.PHASECHK.TRANS64 P0, [R7+URZ], R5 ;  /* 0x00000005070075a7 */ /* 0x004ea200080010ff */
[----:B------:R-:W-:Y:S04]  /*18f0*/  BSSY B2, `(.L_x_164) ;  /* 0x0000004000027945 */ /* 0x000fe80003800000 */
[----:B--2---:R-:W-:Y:S05]  /*1900*/  @P0 BRA `(.L_x_165) ;  /* 0x0000000000080947 */ /* 0x004fea0003800000 */
[----:B------:R-:W-:Y:S05]  /*1910*/  NANOSLEEP 0x32 ;  /* 0x000000320000795d */ /* 0x000fea0003800000 */
[----:B------:R-:W-:Y:S01]  /*1920*/  NOP ;  /* 0x0000000000007918 */ /* 0x000fe20000000000 */
.L_x_165:
[----:B------:R-:W-:Y:S05]  /*1930*/  BSYNC B2 ;  /* 0x0000000000027941 */ /* 0x000fea0003800000 */
.L_x_164:
[----:B------:R-:W-:Y:S05]  /*1940*/  @!P0 BRA `(.L_x_166) ;  /* 0xfffffffc00e08947 */ /* 0x000fea000383ffff */
[----:B------:R-:W-:Y:S05]  /*1950*/  BSYNC B1 ;  /* 0x0000000000017941 */ /* 0x000fea0003800000 */
.L_x_163:
[----:B------:R-:W-:Y:S01]  /*1960*/  IMAD.SHL.U32 R0, R17, 0x200, RZ ;  /* 0x0000020011007824 */ /* 0x000fe200078e00ff */
[----:B------:R-:W-:Y:S04]  /*1970*/  BSSY.RECONVERGENT B3, `(.L_x_167) ;  /* 0x0000013000037945 */ /* 0x000fe80003800200 */
[----:B------:R-:W-:-:S04]  /*1980*/  LOP3.LUT R0, R0, 0x600, RZ, 0xc0, !PT ;  /* 0x0000060000007812 */ /* 0x000fc800078ec0ff */
[----:B------:R-:W-:-:S05]  /*1990*/  IADD3 R0, PT, PT, R11, R0, RZ ;  /* 0x000000000b007210 */ /* 0x000fca0007ffe0ff */
[----:B------:R-:W2:Y:S02]  /*19a0*/  LDS R5, [R0] ;  /* 0x0000000000057984 */ /* 0x000ea40000000800 */
[----:B--2---:R-:W-:-:S04]  /*19b0*/  FFMA R4, R5, R5, R5 ;  /* 0x0000000505047223 */ /* 0x004fc80000000005 */
[----:B------:R-:W-:-:S04]  /*19c0*/  FADD R4, RZ, R4 ;  /* 0x00000004ff047221 */ /* 0x000fc80000000000 */
[----:B------:R-:W-:Y:S01]  /*19d0*/  FMUL R2, R4, R4 ;  /* 0x0000000404027220 */ /* 0x000fe20000400000 */
[----:B------:R-:W-:-:S03]  /*19e0*/  FADD R29, R5, R4 ;  /* 0x00000004051d7221 */ /* 0x000fc60000000000 */
[----:B0-----:R-:W-:-:S04]  /*19f0*/  FFMA R21, R5, R5, R2 ;  /* 0x0000000505157223 */ /* 0x001fc80000000002 */
[----:B------:R-:W1:Y:S08]  /*1a00*/  MUFU.RCP R2, R21 ;  /* 0x0000001500027308 */ /* 0x000e700000001000 */
[----:B------:R-:W0:Y:S01]  /*1a10*/  FCHK P0, R29, R21 ;  /* 0x000000151d007302 */ /* 0x000e220000000000 */
[----:B-1----:R-:W-:-:S04]  /*1a20*/  FFMA R7, -R21, R2, 1 ;  /* 0x3f80000015077423 */ /* 0x002fc80000000102 */
[----:B------:R-:W-:-:S04]  /*1a30*/  FFMA R2, R2, R7, R2 ;  /* 0x0000000702027223 */ /* 0x000fc80000000002 */
[----:B------:R-:W-:-:S04]  /*1a40*/  FFMA R7, R29, R2, RZ ;  /* 0x000000021d077223 */ /* 0x000fc800000000ff */
[----:B------:R-:W-:-:S04]  /*1a50*/  FFMA R0, -R21, R7, R29 ;  /* 0x0000000715007223 */ /* 0x000fc8000000011d */
[----:B------:R-:W-:Y:S01]  /*1a60*/  FFMA R0, R2, R0, R7 ;  /* 0x0000000002007223 */ /* 0x000fe20000000007 */
[----:B0-----:R-:W-:Y:S06]  /*1a70*/  @!P0 BRA `(.L_x_168) ;  /* 0x0000000000088947 */ /* 0x001fec0003800000 */
[----:B------:R-:W-:-:S07]  /*1a80*/  MOV R2, 0x1aa0 ;  /* 0x00001aa000027802 */ /* 0x000fce0000000f00 */
[----:B------:R-:W-:Y:S05]  /*1a90*/  CALL.REL.NOINC `($__internal_3_$__cuda_sm3x_div_rn_noftz_f32_slowpath) ;  /* 0x0000000400447944 */ /* 0x000fea0003c00000 */
.L_x_168:
[----:B------:R-:W-:Y:S05]  /*1aa0*/  BSYNC.RECONVERGENT B3 ;  /* 0x0000000000037941 */ /* 0x000fea0003800200 */
.L_x_167:
        /* <DEDUP_REMOVED lines=15> */
[----:B------:R-:W-:-:S07]  /*1ba0*/  MOV R2, 0x1bc0 ;  /* 0x00001bc000027802 */ /* 0x000fce0000000f00 */
[----:B------:R-:W-:Y:S05]  /*1bb0*/  CALL.REL.NOINC `($__internal_3_$__cuda_sm3x_div_rn_noftz_f32_slowpath) ;  /* 0x0000000000fc7944 */ /* 0x000fea0003c00000 */
.L_x_170:
[----:B------:R-:W-:Y:S05]  /*1bc0*/  BSYNC.RECONVERGENT B3 ;  /* 0x0000000000037941 */ /* 0x000fea0003800200 */
.L_x_169:
        /* <DEDUP_REMOVED lines=17> */
.L_x_172:
[----:B------:R-:W-:Y:S05]  /*1ce0*/  BSYNC.RECONVERGENT B3 ;  /* 0x0000000000037941 */ /* 0x000fea0003800200 */
.L_x_171:
[----:B------:R-:W-:-:S04]  /*1cf0*/  FADD R0, R5, R0 ;  /* 0x0000000005007221 */ /* 0x000fc80000000000 */
[----:B------:R-:W-:-:S04]  /*1d00*/  FFMA R5, R0, R0, R0 ;  /* 0x0000000000057223 */ /* 0x000fc80000000000 */
[----:B------:R-:W-:-:S04]  /*1d10*/  FADD R4, R4, R5 ;  /* 0x0000000504047221 */ /* 0x000fc80000000000 */
[----:B------:R-:W-:Y:S01]  /*1d20*/  FADD R9, R4, R9 ;  /* 0x0000000904097221 */ /* 0x000fe20000000000 */
[----:B------:R-:W-:Y:S06]  /*1d30*/  BRA `(.L_x_161) ;  /* 0x0000000000747947 */ /* 0x000fec0003800000 */
.L_x_162:
[----:B------:R-:W-:-:S13]  /*1d40*/  ISETP.GE.AND P0, PT, R17, R8, PT ;  /* 0x000000081100720c */ /* 0x000fda0003f06270 */
[----:B------:R-:W-:Y:S05]  /*1d50*/  @P0 BRA `(.L_x_161) ;  /* 0x00000000006c0947 */ /* 0x000fea0003800000 */
[----:B------:R-:W1:Y:S01]  /*1d60*/  LDCU UR4, c[0x0][0x390] ;  /* 0x00007200ff0477ac */ /* 0x000e620008000800 */
[----:B------:R-:W-:-:S05]  /*1d70*/  IMAD R7, R7, R17, RZ ;  /* 0x0000001107077224 */ /* 0x000fca00078e02ff */
[----:B------:R-:W-:-:S05]  /*1d80*/  LOP3.LUT R7, R7, 0x7fffff80, RZ, 0xc0, !PT ;  /* 0x7fffff8007077812 */ /* 0x000fca00078ec0ff */
[----:B------:R-:W-:-:S05]  /*1d90*/  IMAD.IADD R5, R12, 0x1, R7 ;  /* 0x000000010c057824 */ /* 0x000fca00078e0207 */
[----:B-1----:R-:W-:-:S13]  /*1da0*/  ISETP.GE.AND P0, PT, R5, UR4, PT ;  /* 0x0000000405007c0c */ /* 0x002fda000bf06270 */
[----:B------:R-:W-:Y:S05]  /*1db0*/  @P0 BRA `(.L_x_161) ;  /* 0x0000000000540947 */ /* 0x000fea0003800000 */
[----:B------:R-:W1:Y:S01]  /*1dc0*/  LDC.64 R6, c[0x0][0x380] ;  /* 0x0000e000ff067b82 */ /* 0x000e620000000a00 */
[C---:B------:R-:W-:Y:S01]  /*1dd0*/  SHF.L.U32 R0, R17.reuse, 0x9, RZ ;  /* 0x0000000911007819 */ /* 0x040fe200000006ff */
[----:B------:R-:W-:Y:S01]  /*1de0*/  IMAD.SHL.U32 R17, R17, 0x20, RZ ;  /* 0x0000002011117824 */ /* 0x000fe200078e00ff */
[----:B------:R-:W-:Y:S02]  /*1df0*/  PLOP3.LUT P0, PT, PT, PT, PT, 0x80, 0x8 ;  /* 0x000000000008781c */ /* 0x000fe40003f0f070 */
[----:B------:R-:W-:Y:S02]  /*1e00*/  LOP3.LUT R0, R0, 0x600, RZ, 0xc0, !PT ;  /* 0x0000060000007812 */ /* 0x000fe400078ec0ff */
[----:B------:R-:W-:Y:S02]  /*1e10*/  LOP3.LUT R17, R17, 0x60, RZ, 0xc0, !PT ;  /* 0x0000006011117812 */ /* 0x000fe400078ec0ff */
[----:B------:R-:W-:-:S03]  /*1e20*/  IADD3 R11, PT, PT, R11, R0, RZ ;  /* 0x000000000b0b7210 */ /* 0x000fc60007ffe0ff */
[----:B------:R-:W-:Y:S02]  /*1e30*/  IMAD.IADD R17, R4, 0x1, R17 ;  /* 0x0000000104117824 */ /* 0x000fe400078e0211 */
[----:B-1----:R-:W-:-:S05]  /*1e40*/  IMAD.WIDE R6, R5, 0x4, R6 ;  /* 0x0000000405067825 */ /* 0x002fca00078e0206 */
[----:B------:R-:W-:Y:S01]  /*1e50*/  @!PT LDS RZ, [RZ] ;  /* 0x00000000fffff984 */ /* 0x000fe20000000800 */
[----:B------:R-:W-:Y:S01]  /*1e60*/  @!PT LDS RZ, [RZ] ;  /* 0x00000000fffff984 */ /* 0x000fe20000000800 */
[----:B------:R-:W-:Y:S01]  /*1e70*/  @!PT LDS RZ, [RZ] ;  /* 0x00000000fffff984 */ /* 0x000fe20000000800 */
[----:B------:R1:W-:Y:S01]  /*1e80*/  LDGSTS.E [R11], desc[UR8][R6.64] ;  /* 0x00000000060b7fae */ /* 0x0003e2000b9a1008 */
[----:B------:R-:W-:Y:S01]  /*1e90*/  NOP ;  /* 0x0000000000007918 */ /* 0x000fe20000000000 */
.L_x_173:
[----:B------:R-:W-:Y:S02]  /*1ea0*/  PLOP3.LUT P1, PT, P1, P0, PT, 0xf2, 0x2f ;  /* 0x00000000002f781c */ /* 0x000fe40000f21e72 */
[----:B------:R-:W-:-:S08]  /*1eb0*/  @P0 R2UR P1, UR4, R17 ;  /* 0x00000000110402ca */ /* 0x000fd00000020000 */
[----:B------:R-:W-:-:S05]  /*1ec0*/  @P0 PLOP3.LUT P0, PT, P1, PT, PT, 0x80, 0x8 ;  /* 0x000000000008081c */ /* 0x000fca0000f0f070 */
[----:B------:R-:W-:Y:S01]  /*1ed0*/  @!P1 SYNCS.ARRIVE.TRANS64.RED.A0T1 RZ, [UR4], RZ ;  /* 0x000000ffffff99a7 */ /* 0x000fe20008200404 */
[----:B------:R-:W-:Y:S07]  /*1ee0*/  @!P1 ARRIVES.LDGSTSBAR.64.TRANSCNT [UR4] ;  /* 0x00000000ff0099b0 */ /* 0x000fee0008002a04 */
[----:B------:R-:W-:Y:S05]  /*1ef0*/  @P0 BRA.U.ANY `(.L_x_173) ;  /* 0xfffffffd00e80947 */ /* 0x000fea000393ffff */
[----:B------:R-:W-:Y:S01]  /*1f00*/  NOP ;  /* 0x0000000000007918 */ /* 0x000fe20000000000 */
.L_x_161:
[----:B------:R-:W-:Y:S05]  /*1f10*/  BSYNC B0 ;  /* 0x0000000000007941 */ /* 0x000fea0003800000 */
.L_x_129:
[----:B------:R-:W2:Y:S01]  /*1f20*/  S2R R0, SR_CTAID.X ;  /* 0x0000000000007919 */ /* 0x000ea20000002500 */
[----:B------:R-:W3:Y:S01]  /*1f30*/  LDCU UR4, c[0x0][0x390] ;  /* 0x00007200ff0477ac */ /* 0x000ee20008000800 */
[----:B--2---:R-:W-:-:S04]  /*1f40*/  LEA R5, R0, R3, 0x8 ;  /* 0x0000000300057211 */ /* 0x004fc800078e40ff */
[----:B---3--:R-:W-:-:S13]  /*1f50*/  ISETP.GE.AND P0, PT, R5, UR4, PT ;  /* 0x0000000405007c0c */ /* 0x008fda000bf06270 */
[----:B------:R-:W-:Y:S05]  /*1f60*/  @P0 EXIT ;  /* 0x000000000000094d */ /* 0x000fea0003800000 */
[----:B------:R-:W2:Y:S02]  /*1f70*/  LDC.64 R2, c[0x0][0x388] ;  /* 0x0000e200ff027b82 */ /* 0x000ea40000000a00 */
[----:B--2---:R-:W-:-:S05]  /*1f80*/  IMAD.WIDE R2, R5, 0x4, R2 ;  /* 0x0000000405027825 */ /* 0x004fca00078e0202 */
[----:B------:R-:W-:Y:S01]  /*1f90*/  STG.E desc[UR8][R2.64], R9 ;  /* 0x0000000902007986 */ /* 0x000fe2000c101908 */
[----:B------:R-:W-:Y:S05]  /*1fa0*/  EXIT ;  /* 0x000000000000794d */ /* 0x000fea0003800000 */
        .weak           $__internal_3_$__cuda_sm3x_div_rn_noftz_f32_slowpath
        .type           $__internal_3_$__cuda_sm3x_div_rn_noftz_f32_slowpath,@function
        .size           $__internal_3_$__cuda_sm3x_div_rn_noftz_f32_slowpath,(.L_x_2210 - $__internal_3_$__cuda_sm3x_div_rn_noftz_f32_slowpath)
$__internal_3_$__cuda_sm3x_div_rn_noftz_f32_slowpath:
        /* <DEDUP_REMOVED lines=17> */
[----:B------:R-:W-:Y:S02]  /*20c0*/  FSETP.NEU.FTZ.AND P3, PT, |R29|, +INF , PT ;  /* 0x7f8000001d00780b */ /* 0x000fe40003f7d200 */
        /* <DEDUP_REMOVED lines=11> */
[----:B------:R-:W-:Y:S01]  /*2180*/  @P0 MOV R18, RZ ;  /* 0x000000ff00120202 */ /* 0x000fe20000000f00 */
[----:B------:R-:W-:Y:S02]  /*2190*/  @!P0 IMAD.MOV.U32 R18, RZ, RZ, -0x40 ;  /* 0xffffffc0ff128424 */ /* 0x000fe400078e00ff */
[----:B------:R-:W-:Y:S01]  /*21a0*/  @!P0 FFMA R29, R29, 1.84467440737095516160e+19, RZ ;  /* 0x5f8000001d1d8823 */ /* 0x000fe200000000ff */
[----:B------:R-:W-:Y:S02]  /*21b0*/  @!P2 FFMA R21, R21, 1.84467440737095516160e+19, RZ ;  /* 0x5f8000001515a823 */ /* 0x000fe400000000ff */
[----:B------:R-:W-:-:S07]  /*21c0*/  @!P2 IADD3 R18, PT, PT, R18, 0x40, RZ ;  /* 0x000000401212a810 */ /* 0x000fce0007ffe0ff */
.L_x_175:
[----:B------:R-:W-:Y:S01]  /*21d0*/  LEA R28, R23, 0xc0800000, 0x17 ;  /* 0xc0800000171c7811 */ /* 0x000fe200078eb8ff */
[----:B------:R-:W-:Y:S01]  /*21e0*/  BSSY.RECONVERGENT B2, `(.L_x_180) ;  /* 0x0000036000027945 */ /* 0x000fe20003800200 */
[----:B------:R-:W-:-:S03]  /*21f0*/  IADD3 R16, PT, PT, R16, -0x7f, RZ ;  /* 0xffffff8110107810 */ /* 0x000fc60007ffe0ff */
[----:B------:R-:W-:Y:S01]  /*2200*/  IMAD.IADD R28, R21, 0x1, -R28 ;  /* 0x00000001151c7824 */ /* 0x000fe200078e0a1c */
[C---:B------:R-:W-:Y:S01]  /*2210*/  IADD3 R23, PT, PT, R16.reuse, 0x7f, -R23 ;  /* 0x0000007f10177810 */ /* 0x040fe20007ffe817 */
[----:B------:R-:W-:Y:S02]  /*2220*/  IMAD R0, R16, -0x800000, R29 ;  /* 0xff80000010007824 */ /* 0x000fe400078e021d */
[----:B------:R-:W0:Y:S01]  /*2230*/  MUFU.RCP R20, R28 ;  /* 0x0000001c00147308 */ /* 0x000e220000001000 */
[----:B------:R-:W-:Y:S01]  /*2240*/  FADD.FTZ R21, -R28, -RZ ;  /* 0x800000ff1c157221 */ /* 0x000fe20000010100 */
[----:B------:R-:W-:-:S03]  /*2250*/  IMAD.IADD R23, R23, 0x1, R18 ;  /* 0x0000000117177824 */ /* 0x000fc600078e0212 */
        /* <DEDUP_REMOVED lines=20> */
[CCC-:B------:R-:W-:Y:S01]  /*23a0*/  FFMA.RZ R18, R25.reuse, R21.reuse, R22.reuse ;  /* 0x0000001519127223 */ /* 0x1c0fe2000000c016 */
[CCC-:B------:R-:W-:Y:S01]  /*23b0*/  FFMA.RP R20, R25.reuse, R21.reuse, R22.reuse ;  /* 0x0000001519147223 */ /* 0x1c0fe20000008016 */
[----:B------:R-:W-:Y:S01]  /*23c0*/  FFMA.RM R25, R25, R21, R22 ;  /* 0x0000001519197223 */ /* 0x000fe20000004016 */
[----:B------:R-:W-:Y:S02]  /*23d0*/  IADD3 R21, PT, PT, R16, 0x20, RZ ;  /* 0x0000002010157810 */ /* 0x000fe40007ffe0ff */
[----:B------:R-:W-:Y:S02]  /*23e0*/  LOP3.LUT R18, R18, 0x7fffff, RZ, 0xc0, !PT ;  /* 0x007fffff12127812 */ /* 0x000fe400078ec0ff */
[----:B------:R-:W-:Y:S02]  /*23f0*/  ISETP.NE.AND P3, PT, R16, RZ, PT ;  /* 0x000000ff1000720c */ /* 0x000fe40003f65270 */
[----:B------:R-:W-:Y:S02]  /*2400*/  LOP3.LUT R18, R18, 0x800000, RZ, 0xfc, !PT ;  /* 0x0080000012127812 */ /* 0x000fe400078efcff */
[----:B------:R-:W-:Y:S01]  /*2410*/  ISETP.NE.AND P2, PT, R16, RZ, PT ;  /* 0x000000ff1000720c */ /* 0x000fe20003f45270 */
[----:B------:R-:W-:Y:S01]  /*2420*/  IMAD.MOV R16, RZ, RZ, -R16 ;  /* 0x000000ffff107224 */ /* 0x000fe200078e0a10 */
[----:B------:R-:W-:-:S02]  /*2430*/  SHF.L.U32 R21, R18, R21, RZ ;  /* 0x0000001512157219 */ /* 0x000fc400000006ff */
[----:B------:R-:W-:Y:S02]  /*2440*/  FSETP.NEU.FTZ.AND P0, PT, R20, R25, PT ;  /* 0x000000191400720b */ /* 0x000fe40003f1d000 */
[----:B------:R-:W-:Y:S02]  /*2450*/  SEL R23, R16, RZ, P3 ;  /* 0x000000ff10177207 */ /* 0x000fe40001800000 */
[----:B------:R-:W-:Y:S02]  /*2460*/  ISETP.NE.AND P2, PT, R21, RZ, P2 ;  /* 0x000000ff1500720c */ /* 0x000fe40001745270 */
[----:B------:R-:W-:Y:S02]  /*2470*/  SHF.R.U32.HI R21, RZ, R23, R18 ;  /* 0x00000017ff157219 */ /* 0x000fe40000011612 */
[----:B------:R-:W-:Y:S02]  /*2480*/  PLOP3.LUT P0, PT, P0, P2, PT, 0xf8, 0x8f ;  /* 0x00000000008f781c */ /* 0x000fe40000705f70 */
[----:B------:R-:W-:-:S02]  /*2490*/  SHF.R.U32.HI R18, RZ, 0x1, R21 ;  /* 0x00000001ff127819 */ /* 0x000fc40000011615 */
[----:B------:R-:W-:-:S04]  /*24a0*/  SEL R23, RZ, 0x1, !P0 ;  /* 0x00000001ff177807 */ /* 0x000fc80004000000 */
[----:B------:R-:W-:-:S04]  /*24b0*/  LOP3.LUT R16, R23, 0x1, R18, 0xf8, !PT ;  /* 0x0000000117107812 */ /* 0x000fc800078ef812 */
[----:B------:R-:W-:-:S04]  /*24c0*/  LOP3.LUT R21, R16, R21, RZ, 0xc0, !PT ;  /* 0x0000001510157212 */ /* 0x000fc800078ec0ff */
[----:B------:R-:W-:-:S04]  /*24d0*/  IADD3 R21, PT, PT, R18, R21, RZ ;  /* 0x0000001512157210 */ /* 0x000fc80007ffe0ff */
[----:B------:R-:W-:Y:S01]  /*24e0*/  LOP3.LUT R0, R21, R0, RZ, 0xfc, !PT ;  /* 0x0000000015007212 */ /* 0x000fe200078efcff */
[----:B------:R-:W-:Y:S06]  /*24f0*/  BRA `(.L_x_183) ;  /* 0x0000000000107947 */ /* 0x000fec0003800000 */
.L_x_182:
[----:B------:R-:W-:-:S04]  /*2500*/  LOP3.LUT R0, R0, 0x80000000, RZ, 0xc0, !PT ;  /* 0x8000000000007812 */ /* 0x000fc800078ec0ff */
[----:B------:R-:W-:Y:S01]  /*2510*/  LOP3.LUT R0, R0, 0x7f800000, RZ, 0xfc, !PT ;  /* 0x7f80000000007812 */ /* 0x000fe200078efcff */
[----:B------:R-:W-:Y:S06]  /*2520*/  BRA `(.L_x_183) ;  /* 0x0000000000047947 */ /* 0x000fec0003800000 */
.L_x_181:
[----:B------:R-:W-:-:S07]  /*2530*/  IMAD R0, R23, 0x800000, R0 ;  /* 0x0080000017007824 */ /* 0x000fce00078e0200 */
.L_x_183:
[----:B------:R-:W-:Y:S05]  /*2540*/  BSYNC.RECONVERGENT B2 ;  /* 0x0000000000027941 */ /* 0x000fea0003800200 */
.L_x_180:
[----:B------:R-:W-:Y:S05]  /*2550*/  BRA `(.L_x_184) ;  /* 0x0000000000207947 */ /* 0x000fea0003800000 */
.L_x_179:
[----:B------:R-:W-:-:S04]  /*2560*/  LOP3.LUT R21, R21, 0x80000000, R29, 0x48, !PT ;  /* 0x8000000015157812 */ /* 0x000fc800078e481d */
[----:B------:R-:W-:Y:S01]  /*2570*/  LOP3.LUT R0, R21, 0x7f800000, RZ, 0xfc, !PT ;  /* 0x7f80000015007812 */ /* 0x000fe200078efcff */
[----:B------:R-:W-:Y:S06]  /*2580*/  BRA `(.L_x_184) ;  /* 0x0000000000147947 */ /* 0x000fec0003800000 */
.L_x_178:
[----:B------:R-:W-:Y:S01]  /*2590*/  LOP3.LUT R0, R21, 0x80000000, R29, 0x48, !PT ;  /* 0x8000000015007812 */ /* 0x000fe200078e481d */
[----:B------:R-:W-:Y:S06]  /*25a0*/  BRA `(.L_x_184) ;  /* 0x00000000000c7947 */ /* 0x000fec0003800000 */
.L_x_177:
[----:B------:R-:W0:Y:S01]  /*25b0*/  MUFU.RSQ R0, -QNAN ;  /* 0xffc0000000007908 */ /* 0x000e220000001400 */
[----:B------:R-:W-:Y:S05]  /*25c0*/  BRA `(.L_x_184) ;  /* 0x0000000000047947 */ /* 0x000fea0003800000 */
.L_x_176:
[----:B------:R-:W-:-:S07]  /*25d0*/  FADD.FTZ R0, R29, R21 ;  /* 0x000000151d007221 */ /* 0x000fce0000010000 */
.L_x_184:
[----:B------:R-:W-:Y:S05]  /*25e0*/  BSYNC.RECONVERGENT B1 ;  /* 0x0000000000017941 */ /* 0x000fea0003800200 */
.L_x_174:
[----:B------:R-:W-:Y:S01]  /*25f0*/  HFMA2 R21, -RZ, RZ, 0, 0 ;  /* 0x00000000ff157431 */ /* 0x000fe200000001ff */
[----:B------:R-:W-:-:S04]  /*2600*/  MOV R20, R2 ;  /* 0x0000000200147202 */ /* 0x000fc80000000f00 */
[----:B0-----:R-:W-:Y:S05]  /*2610*/  RET.REL.NODEC R20 `(_Z22warp_specialize_sharedILi4ELi4EEvPfS0_i) ;  /* 0xffffffd814787950 */ /* 0x001fea0003c3ffff */
.L_x_185:
        /* <DEDUP_REMOVED lines=14> */
.L_x_2210:


//--------------------- .text._Z22warp_specialize_sharedILi3ELi4EEvPfS0_i --------------------------
	.section	.text._Z22warp_specialize_sharedILi3ELi4EEvPfS0_i,"ax",@progbits
	.align	128
        .global         _Z22warp_specialize_sharedILi3ELi4EEvPfS0_i
        .type           _Z22warp_specialize_sharedILi3ELi4EEvPfS0_i,@function
        .size           _Z22warp_specialize_sharedILi3ELi4EEvPfS0_i,(.L_x_2211 - _Z22warp_specialize_sharedILi3ELi4EEvPfS0_i)
        .other          _Z22warp_specialize_sharedILi3ELi4EEvPfS0_i,@"STO_CUDA_ENTRY STV_DEFAULT"
_Z22warp_specialize_sharedILi3ELi4EEvPfS0_i:
.text._Z22warp_specialize_sharedILi3ELi4EEvPfS0_i:
        /* <DEDUP_REMOVED lines=26> */
[----:B------:R-:W-:Y:S01]  /*01a0*/  LEA R2, R0, R3, 0x5 ;  /* 0x0000000300027211 */ /* 0x000fe200078e28ff */
        /* <DEDUP_REMOVED lines=17> */
.L_x_190:
[----:B------:R-:W-:Y:S02]  /*02c0*/  PLOP3.LUT P1, PT, P1, P0, PT, 0xf2, 0x2f ;  /* 0x00000000002f781c */ /* 0x000fe40000f21e72 */
[----:B------:R-:W-:-:S08]  /*02d0*/  @P0 R2UR P1, UR4, R11 ;  /* 0x000000000b0402ca */ /* 0x000fd00000020000 */
[----:B------:R-:W-:-:S05]  /*02e0*/  @P0 PLOP3.LUT P0, PT, P1, PT, PT, 0x80, 0x8 ;  /* 0x000000000008081c */ /* 0x000fca0000f0f070 */
[----:B------:R-:W-:Y:S01]  /*02f0*/  @!P1 SYNCS.ARRIVE.TRANS64.RED.A0T1 RZ, [UR4], RZ ;  /* 0x000000ffffff99a7 */ /* 0x000fe20008200404 */
[----:B------:R-:W-:Y:S07]  /*0300*/  @!P1 ARRIVES.LDGSTSBAR.64.TRANSCNT [UR4] ;  /* 0x00000000ff0099b0 */ /* 0x000fee0008002a04 */
[----:B------:R-:W-:Y:S05]  /*0310*/  @P0 BRA.U.ANY `(.L_x_190) ;  /* 0xfffffffd00e80947 */ /* 0x000fea000393ffff */
[----:B------:R-:W-:Y:S01]  /*0320*/  NOP ;  /* 0x0000000000007918 */ /* 0x000fe20000000000 */
.L_x_189:
[----:B------:R-:W-:Y:S05]  /*0330*/  BSYNC.RECONVERGENT B1 ;  /* 0x0000000000017941 */ /* 0x000fea0003800200 */
.L_x_188:
[----:B------:R-:W1:Y:S02]  /*0340*/  LDCU UR4, c[0x0][0x370] ;  /* 0x00006e00ff0477ac */ /* 0x000e640008000800 */
[----:B-1----:R-:W-:-:S04]  /*0350*/  USHF.L.U32 UR4, UR4, 0x7, URZ ;  /* 0x0000000704047899 */ /* 0x002fc800080006ff */
[----:B------:R-:W-:-:S06]  /*0360*/  ULOP3.LUT UR4, UR4, 0x7fffff80, URZ, 0xc0, !UPT ;  /* 0x7fffff8004047892 */ /* 0x000fcc000f8ec0ff */
[----:B------:R-:W-:-:S04]  /*0370*/  IADD3 R7, PT, PT, R7, UR4, RZ ;  /* 0x0000000407077c10 */ /* 0x000fc8000fffe0ff */
        /* <DEDUP_REMOVED lines=10> */
.L_x_191:
[----:B------:R-:W-:Y:S02]  /*0420*/  PLOP3.LUT P1, PT, P1, P0, PT, 0xf2, 0x2f ;  /* 0x00000000002f781c */ /* 0x000fe40000f21e72 */
[----:B------:R-:W-:-:S08]  /*0430*/  @P0 R2UR P1, UR4, R11 ;  /* 0x000000000b0402ca */ /* 0x000fd00000020000 */
[----:B------:R-:W-:-:S05]  /*0440*/  @P0 PLOP3.LUT P0, PT, P1, PT, PT, 0x80, 0x8 ;  /* 0x000000000008081c */ /* 0x000fca0000f0f070 */
[----:B------:R-:W-:Y:S01]  /*0450*/  @!P1 SYNCS.ARRIVE.TRANS64.RED.A0T1 RZ, [UR4+0x20], RZ ;  /* 0x000020ffffff99a7 */ /* 0x000fe20008200404 */
[----:B------:R-:W-:Y:S07]  /*0460*/  @!P1 ARRIVES.LDGSTSBAR.64.TRANSCNT [UR4+0x20] ;  /* 0x00002000ff0099b0 */ /* 0x000fee0008002a04 */
[----:B------:R-:W-:Y:S05]  /*0470*/  @P0 BRA.U.ANY `(.L_x_191) ;  /* 0xfffffffd00e80947 */ /* 0x000fea000393ffff */
[----:B------:R-:W-:Y:S01]  /*0480*/  NOP ;  /* 0x0000000000007918 */ /* 0x000fe20000000000 */
.L_x_187:
[----:B------:R-:W-:Y:S05]  /*0490*/  BSYNC.RECONVERGENT B0 ;  /* 0x0000000000007941 */ /* 0x000fea0003800200 */
.L_x_186:
[----:B------:R-:W1:Y:S08]  /*04a0*/  LDC R10, c[0x0][0x370] ;  /* 0x0000dc00ff0a7b82 */ /* 0x000e700000000800 */
[----:B------:R-:W2:Y:S01]  /*04b0*/  LDC R7, c[0x0][0x390] ;  /* 0x0000e400ff077b82 */ /* 0x000ea20000000800 */
[----:B-1----:R-:W-:-:S04]  /*04c0*/  SHF.L.U32 R10, R10, 0x7, RZ ;  /* 0x000000070a0a7819 */ /* 0x002fc800000006ff */
[----:B------:R-:W-:-:S04]  /*04d0*/  LOP3.LUT R2, R10, 0x7fffff80, RZ, 0xc0, !PT ;  /* 0x7fffff800a027812 */ /* 0x000fc800078ec0ff */
[-C--:B0-----:R-:W-:Y:S02]  /*04e0*/  IABS R13, R2.reuse ;  /* 0x00000002000d7213 */ /* 0x081fe40000000000 */
[----:B--2---:R-:W-:Y:S02]  /*04f0*/  IADD3 R7, PT, PT, R2, -0x1, R7 ;  /* 0xffffffff02077810 */ /* 0x004fe40007ffe007 */
[----:B------:R-:W0:Y:S01]  /*0500*/  I2F.RP R6, R13 ;  /* 0x0000000d00067306 */ /* 0x000e220000209400 */
[----:B------:R-:W-:-:S04]  /*0510*/  IABS R14, R2 ;  /* 0x00000002000e7213 */ /* 0x000fc80000000000 */
[----:B------:R-:W-:-:S03]  /*0520*/  IADD3 R14, PT, PT, RZ, -R14, RZ ;  /* 0x8000000eff0e7210 */ /* 0x000fc60007ffe0ff */
        /* <DEDUP_REMOVED lines=9> */
[----:B------:R-:W-:Y:S01]  /*05c0*/  IMAD.HI.U32 R5, R5, R15, R4 ;  /* 0x0000000f05057227 */ /* 0x000fe200078e0004 */
[----:B------:R-:W-:-:S05]  /*05d0*/  MOV R15, R14 ;  /* 0x0000000e000f7202 */ /* 0x000fca0000000f00 */
[----:B------:R-:W-:-:S04]  /*05e0*/  IMAD.HI.U32 R8, R5, R6, RZ ;  /* 0x0000000605087227 */ /* 0x000fc800078e00ff */
[----:B------:R-:W-:Y:S02]  /*05f0*/  IMAD R4, R8, R15, R6 ;  /* 0x0000000f08047224 */ /* 0x000fe400078e0206 */
[----:B------:R-:W-:-:S03]  /*0600*/  IMAD.MOV.U32 R6, RZ, RZ, RZ ;  /* 0x000000ffff067224 */ /* 0x000fc600078e00ff */
[----:B------:R-:W-:-:S13]  /*0610*/  ISETP.GT.U32.AND P2, PT, R13, R4, PT ;  /* 0x000000040d00720c */ /* 0x000fda0003f44070 */
[-C--:B------:R-:W-:Y:S01]  /*0620*/  @!P2 IADD3 R4, PT, PT, R4, -R13.reuse, RZ ;  /* 0x8000000d0404a210 */ /* 0x080fe20007ffe0ff */
[----:B------:R-:W-:Y:S01]  /*0630*/  @!P2 VIADD R8, R8, 0x1 ;  /* 0x000000010808a836 */ /* 0x000fe20000000000 */
[----:B------:R-:W-:Y:S02]  /*0640*/  ISETP.NE.AND P2, PT, R2, RZ, PT ;  /* 0x000000ff0200720c */ /* 0x000fe40003f45270 */
[----:B------:R-:W-:-:S13]  /*0650*/  ISETP.GE.U32.AND P0, PT, R4, R13, PT ;  /* 0x0000000d0400720c */ /* 0x000fda0003f06070 */
[----:B------:R-:W-:-:S04]  /*0660*/  @P0 IADD3 R8, PT, PT, R8, 0x1, RZ ;  /* 0x0000000108080810 */ /* 0x000fc80007ffe0ff */
[----:B------:R-:W-:Y:S02]  /*0670*/  @!P1 IADD3 R8, PT, PT, -R8, RZ, RZ ;  /* 0x000000ff08089210 */ /* 0x000fe40007ffe1ff */
[----:B------:R-:W-:-:S04]  /*0680*/  @!P2 LOP3.LUT R8, RZ, R2, RZ, 0x33, !PT ;  /* 0x00000002ff08a212 */ /* 0x000fc800078e33ff */
[----:B------:R-:W-:-:S13]  /*0690*/  ISETP.GE.AND P0, PT, R8, 0x1, PT ;  /* 0x000000010800780c */ /* 0x000fda0003f06270 */
[----:B------:R-:W-:Y:S05]  /*06a0*/  @!P0 BRA `(.L_x_192) ;  /* 0x0000001400948947 */ /* 0x000fea0003800000 */
[----:B------:R-:W0:Y:S01]  /*06b0*/  S2UR UR4, SR_CTAID.X ;  /* 0x00000000000479c3 */ /* 0x000e220000002500 */
[----:B------:R-:W-:Y:S01]  /*06c0*/  ISETP.NE.AND P0, PT, R8, 0x1, PT ;  /* 0x000000010800780c */ /* 0x000fe20003f05270 */
[----:B------:R-:W-:Y:S01]  /*06d0*/  ULEA UR7, UR6, UR5, 0x18 ;  /* 0x0000000506077291 */ /* 0x000fe2000f8ec0ff */
[----:B------:R-:W-:Y:S01]  /*06e0*/  LEA R0, R0, R3, 0x5 ;  /* 0x0000000300007211 */ /* 0x000fe200078e28ff */
[----:B------:R-:W-:Y:S02]  /*06f0*/  HFMA2 R6, -RZ, RZ, 0, 0 ;  /* 0x00000000ff067431 */ /* 0x000fe400000001ff */
[----:B------:R-:W-:Y:S02]  /*0700*/  IMAD.MOV.U32 R7, RZ, RZ, 0x2 ;  /* 0x00000002ff077424 */ /* 0x000fe400078e00ff */
[----:B------:R-:W-:Y:S01]  /*0710*/  LEA R5, R0, UR7, 0x2 ;  /* 0x0000000700057c11 */ /* 0x000fe2000f8e10ff */
[----:B0-----:R-:W-:-:S04]  /*0720*/  USHF.L.U32 UR4, UR4, 0x7, URZ ;  /* 0x0000000704047899 */ /* 0x001fc800080006ff */
[----:B------:R-:W-:-:S06]  /*0730*/  ULOP3.LUT UR4, UR4, 0x7fffff80, URZ, 0xc0, !UPT ;  /* 0x7fffff8004047892 */ /* 0x000fcc000f8ec0ff */
[----:B------:R-:W-:Y:S01]  /*0740*/  IADD3 R4, PT, PT, R0, UR4, RZ ;  /* 0x0000000400047c10 */ /* 0x000fe2000fffe0ff */
[----:B------:R-:W-:Y:S06]  /*0750*/  @!P0 BRA `(.L_x_193) ;  /* 0x0000000c00a08947 */ /* 0x000fec0003800000 */
[----:B------:R-:W-:Y:S01]  /*0760*/  BSSY B0, `(.L_x_193) ;  /* 0x00000e7000007945 */ /* 0x000fe20003800000 */
[----:B------:R-:W-:Y:S01]  /*0770*/  LOP3.LUT R2, R8, 0x7ffffffe, RZ, 0xc0, !PT ;  /* 0x7ffffffe08027812 */ /* 0x000fe200078ec0ff */
[----:B------:R-:W-:Y:S01]  /*0780*/  IMAD.MOV.U32 R7, RZ, RZ, 0x2 ;  /* 0x00000002ff077424 */ /* 0x000fe200078e00ff */
[----:B------:R-:W-:-:S07]  /*0790*/  MOV R6, RZ ;  /* 0x000000ff00067202 */ /* 0x000fce0000000f00 */
.L_x_222:
[----:B------:R-:W-:Y:S01]  /*07a0*/  ISETP.NE.AND P0, PT, R9, RZ, PT ;  /* 0x000000ff0900720c */ /* 0x000fe20003f05270 */
[----:B------:R-:W-:Y:S05]  /*07b0*/  YIELD ;  /* 0x0000000000007946 */ /* 0x000fea0003800000 */
[----:B------:R-:W-:Y:S07]  /*07c0*/  BSSY B3, `(.L_x_194) ;  /* 0x000006d000037945 */ /* 0x000fee0003800000 */
[----:B0-----:R-:W-:Y:S05]  /*07d0*/  @!P0 BRA `(.L_x_195) ;  /* 0x00000004003c8947 */ /* 0x001fea0003800000 */
[----:B------:R-:W-:Y:S01]  /*07e0*/  IADD3 R0, PT, PT, R7, -0x2, RZ ;  /* 0xfffffffe07007810 */ /* 0x000fe20007ffe0ff */
[----:B------:R-:W-:Y:S04]  /*07f0*/  BSSY B1, `(.L_x_196) ;  /* 0x000000e000017945 */ /* 0x000fe80003800000 */
[----:B------:R-:W-:-:S05]  /*0800*/  IMAD.HI.U32 R3, R0, -0x55555555, RZ ;  /* 0xaaaaaaab00037827 */ /* 0x000fca00078e00ff */
[----:B------:R-:W-:-:S05]  /*0810*/  SHF.R.U32.HI R3, RZ, 0x1, R3 ;  /* 0x00000001ff037819 */ /* 0x000fca0000011603 */
[----:B------:R-:W-:-:S05]  /*0820*/  IMAD R0, R3, -0x3, R0 ;  /* 0xfffffffd03007824 */ /* 0x000fca00078e0200 */
[----:B------:R-:W-:-:S04]  /*0830*/  LEA R3, R0, R11, 0x5 ;  /* 0x0000000b00037211 */ /* 0x000fc800078e28ff */
[----:B------:R0:W1:Y:S03]  /*0840*/  SYNCS.ARRIVE.TRANS64.A1T0 R14, [R3+URZ], RZ ;  /* 0x000000ff030e79a7 */ /* 0x00006600081000ff */
.L_x_199:
[----:B------:R-:W-:Y:S05]  /*0850*/  YIELD ;  /* 0x0000000000007946 */ /* 0x000fea0003800000 */
[----:B-1----:R-:W1:Y:S01]  /*0860*/  SYNCS.PHASECHK.TRANS64 P0, [R3+URZ], R15 ;  /* 0x0000000f030075a7 */ /* 0x002e6200080010ff */
[----:B------:R-:W-:Y:S04]  /*0870*/  BSSY B2, `(.L_x_197) ;  /* 0x0000004000027945 */ /* 0x000fe80003800000 */
[----:B-1----:R-:W-:Y:S05]  /*0880*/  @P0 BRA `(.L_x_198) ;  /* 0x0000000000080947 */ /* 0x002fea0003800000 */
[----:B------:R-:W-:Y:S05]  /*0890*/  NANOSLEEP 0x32 ;  /* 0x000000320000795d */ /* 0x000fea0003800000 */
[----:B------:R-:W-:Y:S01]  /*08a0*/  NOP ;  /* 0x0000000000007918 */ /* 0x000fe20000000000 */
.L_x_198:
[----:B------:R-:W-:Y:S05]  /*08b0*/  BSYNC B2 ;  /* 0x0000000000027941 */ /* 0x000fea0003800000 */
.L_x_197:
[----:B------:R-:W-:Y:S05]  /*08c0*/  @!P0 BRA `(.L_x_199) ;  /* 0xfffffffc00e08947 */ /* 0x000fea000383ffff */
[----:B------:R-:W-:Y:S05]  /*08d0*/  BSYNC B1 ;  /* 0x0000000000017941 */ /* 0x000fea0003800000 */
.L_x_196:
[----:B------:R-:W-:Y:S01]  /*08e0*/  IMAD R17, R0, 0x200, R5 ;  /* 0x0000020000117824 */ /* 0x000fe200078e0205 */
[----:B------:R-:W-:Y:S05]  /*08f0*/  BSSY.RECONVERGENT B4, `(.L_x_200) ;  /* 0x0000012000047945 */ /* 0x000fea0003800200 */
[----:B------:R-:W1:Y:S02]  /*0900*/  LDS R17, [R17] ;  /* 0x0000000011117984 */ /* 0x000e640000000800 */
[----:B-1----:R-:W-:-:S04]  /*0910*/  FFMA R16, R17, R17, R17 ;  /* 0x0000001111107223 */ /* 0x002fc80000000011 */
[----:B------:R-:W-:-:S04]  /*0920*/  FADD R16, RZ, R16 ;  /* 0x00000010ff107221 */ /* 0x000fc80000000000 */
[----:B------:R-:W-:Y:S01]  /*0930*/  FMUL R0, R16, R16 ;  /* 0x0000001010007220 */ /* 0x000fe20000400000 */
[----:B0-----:R-:W-:-:S03]  /*0940*/  FADD R3, R17, R16 ;  /* 0x0000001011037221 */ /* 0x001fc60000000000 */
        /* <DEDUP_REMOVED lines=11> */
[----:B------:R-:W-:Y:S05]  /*0a00*/  CALL.REL.NOINC `($__internal_4_$__cuda_sm3x_div_rn_noftz_f32_slowpath) ;  /* 0x0000001000e07944 */ /* 0x000fea0003c00000 */
.L_x_201:
[----:B------:R-:W-:Y:S05]  /*0a10*/  BSYNC.RECONVERGENT B4 ;  /* 0x0000000000047941 */ /* 0x000fea0003800200 */
.L_x_200:
        /* <DEDUP_REMOVED lines=18> */
.L_x_203:
[----:B------:R-:W-:Y:S05]  /*0b40*/  BSYNC.RECONVERGENT B4 ;  /* 0x0000000000047941 */ /* 0x000fea0003800200 */
.L_x_202:
        /* <DEDUP_REMOVED lines=17> */
[----:B------:R-:W-:Y:S05]  /*0c60*/  CALL.REL.NOINC `($__internal_4_$__cuda_sm3x_div_rn_noftz_f32_slowpath) ;  /* 0x0000001000487944 */ /* 0x000fea0003c00000 */
.L_x_205:
[----:B------:R-:W-:Y:S05]  /*0c70*/  BSYNC.RECONVERGENT B4 ;  /* 0x0000000000047941 */ /* 0x000fea0003800200 */
.L_x_204:
[----:B------:R-:W-:-:S04]  /*0c80*/  FADD R0, R17, R0 ;  /* 0x0000000011007221 */ /* 0x000fc80000000000 */
[----:B------:R-:W-:-:S04]  /*0c90*/  FFMA R3, R0, R0, R0 ;  /* 0x0000000000037223 */ /* 0x000fc80000000000 */
[----:B------:R-:W-:-:S04]  /*0ca0*/  FADD R3, R16, R3 ;  /* 0x0000000310037221 */ /* 0x000fc80000000000 */
[----:B------:R-:W-:Y:S01]  /*0cb0*/  FADD R6, R6, R3 ;  /* 0x0000000306067221 */ /* 0x000fe20000000000 */
[----:B------:R-:W-:Y:S06]  /*0cc0*/  BRA `(.L_x_206) ;  /* 0x0000000000707947 */ /* 0x000fec0003800000 */
.L_x_195:
[----:B------:R-:W-:-:S13]  /*0cd0*/  ISETP.GE.AND P0, PT, R7, R8, PT ;  /* 0x000000080700720c */ /* 0x000fda0003f06270 */
[----:B------:R-:W-:Y:S05]  /*0ce0*/  @P0 BRA `(.L_x_206) ;  /* 0x0000000000680947 */ /* 0x000fea0003800000 */
[----:B------:R-:W0:Y:S01]  /*0cf0*/  LDCU UR4, c[0x0][0x390] ;  /* 0x00007200ff0477ac */ /* 0x000e220008000800 */
[----:B------:R-:W-:-:S05]  /*0d00*/  IMAD R0, R10, R7, RZ ;  /* 0x000000070a007224 */ /* 0x000fca00078e02ff */
[----:B------:R-:W-:-:S04]  /*0d10*/  LOP3.LUT R3, R0, 0x7fffff00, RZ, 0xc0, !PT ;  /* 0x7fffff0000037812 */ /* 0x000fc800078ec0ff */
[----:B------:R-:W-:-:S04]  /*0d20*/  IADD3 R3, PT, PT, R4, R3, RZ ;  /* 0x0000000304037210 */ /* 0x000fc80007ffe0ff */
[----:B0-----:R-:W-:-:S13]  /*0d30*/  ISETP.GE.AND P0, PT, R3, UR4, PT ;  /* 0x0000000403007c0c */ /* 0x001fda000bf06270 */
[----:B------:R-:W-:Y:S05]  /*0d40*/  @P0 BRA `(.L_x_206) ;  /* 0x0000000000500947 */ /* 0x000fea0003800000 */
[----:B------:R-:W0:Y:S01]  /*0d50*/  LDC.64 R14, c[0x0][0x380] ;  /* 0x0000e000ff0e7b82 */ /* 0x000e220000000a00 */
[----:B------:R-:W-:Y:S01]  /*0d60*/  IMAD.HI.U32 R0, R7, -0x55555555, RZ ;  /* 0xaaaaaaab07007827 */ /* 0x000fe200078e00ff */
[----:B------:R-:W-:-:S04]  /*0d70*/  PLOP3.LUT P0, PT, PT, PT, PT, 0x80, 0x8 ;  /* 0x000000000008781c */ /* 0x000fc80003f0f070 */
[----:B------:R-:W-:-:S05]  /*0d80*/  SHF.R.U32.HI R0, RZ, 0x1, R0 ;  /* 0x00000001ff007819 */ /* 0x000fca0000011600 */
[----:B------:R-:W-:Y:S02]  /*0d90*/  IMAD R0, R0, -0x3, R7 ;  /* 0xfffffffd00007824 */ /* 0x000fe400078e0207 */
[----:B0-----:R-:W-:-:S03]  /*0da0*/  IMAD.WIDE R14, R3, 0x4, R14 ;  /* 0x00000004030e7825 */ /* 0x001fc600078e020e */
[C---:B------:R-:W-:Y:S01]  /*0db0*/  LEA R3, R0.reuse, R5, 0x9 ;  /* 0x0000000500037211 */ /* 0x040fe200078e48ff */
[----:B------:R-:W-:-:S04]  /*0dc0*/  IMAD R0, R0, 0x20, R11 ;  /* 0x0000002000007824 */ /* 0x000fc800078e020b */
[----:B------:R-:W-:Y:S01]  /*0dd0*/  @!PT LDS RZ, [RZ] ;  /* 0x00000000fffff984 */ /* 0x000fe20000000800 */
[----:B------:R-:W-:Y:S01]  /*0de0*/  @!PT LDS RZ, [RZ] ;  /* 0x00000000fffff984 */ /* 0x000fe20000000800 */
[----:B------:R-:W-:Y:S01]  /*0df0*/  @!PT LDS RZ, [RZ] ;  /* 0x00000000fffff984 */ /* 0x000fe20000000800 */
[----:B------:R0:W-:Y:S01]  /*0e00*/  LDGSTS.E [R3], desc[UR8][R14.64] ;  /* 0x000000000e037fae */ /* 0x0001e2000b9a1008 */
[----:B------:R-:W-:Y:S02]  /*0e10*/  NOP ;  /* 0x0000000000007918 */ /* 0x000fe40000000000 */
.L_x_207:
[----:B------:R-:W-:Y:S02]  /*0e20*/  PLOP3.LUT P1, PT, P1, P0, PT, 0xf2, 0x2f ;  /* 0x00000000002f781c */ /* 0x000fe40000f21e72 */
[----:B------:R-:W-:-:S08]  /*0e30*/  @P0 R2UR P1, UR4, R0 ;  /* 0x00000000000402ca */ /* 0x000fd00000020000 */
[----:B------:R-:W-:-:S05]  /*0e40*/  @P0 PLOP3.LUT P0, PT, P1, PT, PT, 0x80, 0x8 ;  /* 0x000000000008081c */ /* 0x000fca0000f0f070 */
[----:B------:R-:W-:Y:S01]  /*0e50*/  @!P1 SYNCS.ARRIVE.TRANS64.RED.A0T1 RZ, [UR4], RZ ;  /* 0x000000ffffff99a7 */ /* 0x000fe20008200404 */
[----:B------:R-:W-:Y:S07]  /*0e60*/  @!P1 ARRIVES.LDGSTSBAR.64.TRANSCNT [UR4] ;  /* 0x00000000ff0099b0 */ /* 0x000fee0008002a04 */
[----:B------:R-:W-:Y:S05]  /*0e70*/  @P0 BRA.U.ANY `(.L_x_207) ;  /* 0xfffffffd00e80947 */ /* 0x000fea000393ffff */
[----:B------:R-:W-:Y:S01]  /*0e80*/  NOP ;  /* 0x0000000000007918 */ /* 0x000fe20000000000 */
.L_x_206:
[----:B------:R-:W-:Y:S05]  /*0e90*/  BSYNC B3 ;  /* 0x0000000000037941 */ /* 0x000fea0003800000 */
.L_x_194:
[----:B------:R-:W-:Y:S01]  /*0ea0*/  ISETP.NE.AND P0, PT, R9, RZ, PT ;  /* 0x000000ff0900720c */ /* 0x000fe20003f05270 */
[----:B------:R-:W-:Y:S01]  /*0eb0*/  BSSY B3, `(.L_x_208) ;  /* 0x000006e000037945 */ /* 0x000fe20003800000 */
[----:B------:R-:W-:-:S11]  /*0ec0*/  IADD3 R13, PT, PT, R7, 0x1, RZ ;  /* 0x00000001070d7810 */ /* 0x000fd60007ffe0ff */
[----:B------:R-:W-:Y:S05]  /*0ed0*/  @!P0 BRA `(.L_x_209) ;  /* 0x00000004003c8947 */ /* 0x000fea0003800000 */
[----:B------:R-:W-:Y:S01]  /*0ee0*/  IADD3 R0, PT, PT, R7, -0x1, RZ ;  /* 0xffffffff07007810 */ /* 0x000fe20007ffe0ff */
[----:B------:R-:W-:Y:S04]  /*0ef0*/  BSSY B1, `(.L_x_210) ;  /* 0x000000e000017945 */ /* 0x000fe80003800000 */
[----:B0-----:R-:W-:-:S05]  /*0f00*/  IMAD.HI.U32 R3, R0, -0x55555555, RZ ;  /* 0xaaaaaaab00037827 */ /* 0x001fca00078e00ff */
[----:B------:R-:W-:-:S05]  /*0f10*/  SHF.R.U32.HI R3, RZ, 0x1, R3 ;  /* 0x00000001ff037819 */ /* 0x000fca0000011603 */
[----:B------:R-:W-:-:S04]  /*0f20*/  IMAD R0, R3, -0x3, R0 ;  /* 0xfffffffd03007824 */ /* 0x000fc800078e0200 */
[----:B------:R-:W-:-:S04]  /*0f30*/  IMAD R3, R0, 0x20, R11 ;  /* 0x0000002000037824 */ /* 0x000fc800078e020b */
[----:B------:R0:W1:Y:S03]  /*0f40*/  SYNCS.ARRIVE.TRANS64.A1T0 R14, [R3+URZ], RZ ;  /* 0x000000ff030e79a7 */ /* 0x00006600081000ff */
.L_x_213:
[----:B------:R-:W-:Y:S05]  /*0f50*/  YIELD ;  /* 0x0000000000007946 */ /* 0x000fea0003800000 */
[----:B-1----:R-:W1:Y:S01]  /*0f60*/  SYNCS.PHASECHK.TRANS64 P0, [R3+URZ], R15 ;  /* 0x0000000f030075a7 */ /* 0x002e6200080010ff */
[----:B------:R-:W-:Y:S04]  /*0f70*/  BSSY B2, `(.L_x_211) ;  /* 0x0000004000027945 */ /* 0x000fe80003800000 */
[----:B-1----:R-:W-:Y:S05]  /*0f80*/  @P0 BRA `(.L_x_212) ;  /* 0x0000000000080947 */ /* 0x002fea0003800000 */
[----:B------:R-:W-:Y:S05]  /*0f90*/  NANOSLEEP 0x32 ;  /* 0x000000320000795d */ /* 0x000fea0003800000 */
[----:B------:R-:W-:Y:S01]  /*0fa0*/  NOP ;  /* 0x0000000000007918 */ /* 0x000fe20000000000 */
.L_x_212:
[----:B------:R-:W-:Y:S05]  /*0fb0*/  BSYNC B2 ;  /* 0x0000000000027941 */ /* 0x000fea0003800000 */
.L_x_211:
[----:B------:R-:W-:Y:S05]  /*0fc0*/  @!P0 BRA `(.L_x_213) ;  /* 0xfffffffc00e08947 */ /* 0x000fea000383ffff */
[----:B------:R-:W-:Y:S05]  /*0fd0*/  BSYNC B1 ;  /* 0x0000000000017941 */ /* 0x000fea0003800000 */
.L_x_210:
[----:B------:R-:W-:Y:S01]  /*0fe0*/  LEA R17, R0, R5, 0x9 ;  /* 0x0000000500117211 */ /* 0x000fe200078e48ff */
        /* <DEDUP_REMOVED lines=18> */
.L_x_215:
[----:B------:R-:W-:Y:S05]  /*1110*/  BSYNC.RECONVERGENT B4 ;  /* 0x0000000000047941 */ /* 0x000fea0003800200 */
.L_x_214:
        /* <DEDUP_REMOVED lines=18> */
.L_x_217:
[----:B------:R-:W-:Y:S05]  /*1240*/  BSYNC.RECONVERGENT B4 ;  /* 0x0000000000047941 */ /* 0x000fea0003800200 */
.L_x_216:
        /* <DEDUP_REMOVED lines=18> */
.L_x_219:
[----:B------:R-:W-:Y:S05]  /*1370*/  BSYNC.RECONVERGENT B4 ;  /* 0x0000000000047941 */ /* 0x000fea0003800200 */
.L_x_218:
[----:B------:R-:W-:-:S04]  /*1380*/  FADD R0, R17, R0 ;  /* 0x0000000011007221 */ /* 0x000fc80000000000 */
[----:B------:R-:W-:-:S04]  /*1390*/  FFMA R3, R0, R0, R0 ;  /* 0x0000000000037223 */ /* 0x000fc80000000000 */
[----:B------:R-:W-:-:S04]  /*13a0*/  FADD R3, R16, R3 ;  /* 0x0000000310037221 */ /* 0x000fc80000000000 */
[----:B------:R-:W-:Y:S01]  /*13b0*/  FADD R6, R6, R3 ;  /* 0x0000000306067221 */ /* 0x000fe20000000000 */
[----:B------:R-:W-:Y:S06]  /*13c0*/  BRA `(.L_x_220) ;  /* 0x0000000000707947 */ /* 0x000fec0003800000 */
.L_x_209:
[----:B------:R-:W-:-:S13]  /*13d0*/  ISETP.GE.AND P0, PT, R13, R8, PT ;  /* 0x000000080d00720c */ /* 0x000fda0003f06270 */
[----:B------:R-:W-:Y:S05]  /*13e0*/  @P0 BRA `(.L_x_220) ;  /* 0x0000000000680947 */ /* 0x000fea0003800000 */
[----:B------:R-:W1:Y:S01]  /*13f0*/  LDCU UR4, c[0x0][0x390] ;  /* 0x00007200ff0477ac */ /* 0x000e620008000800 */
[----:B------:R-:W-:-:S05]  /*1400*/  IMAD R0, R10, R13, RZ ;  /* 0x0000000d0a007224 */ /* 0x000fca00078e02ff */
[----:B0-----:R-:W-:-:S04]  /*1410*/  LOP3.LUT R3, R0, 0x7fffff80, RZ, 0xc0, !PT ;  /* 0x7fffff8000037812 */ /* 0x001fc800078ec0ff */
[----:B------:R-:W-:-:S04]  /*1420*/  IADD3 R3, PT, PT, R4, R3, RZ ;  /* 0x0000000304037210 */ /* 0x000fc80007ffe0ff */
[----:B-1----:R-:W-:-:S13]  /*1430*/  ISETP.GE.AND P0, PT, R3, UR4, PT ;  /* 0x0000000403007c0c */ /* 0x002fda000bf06270 */
        /* <DEDUP_REMOVED lines=14> */
.L_x_221:
[----:B------:R-:W-:Y:S02]  /*1520*/  PLOP3.LUT P1, PT, P1, P0, PT, 0xf2, 0x2f ;  /* 0x00000000002f781c */ /* 0x000fe40000f21e72 */
[----:B------:R-:W-:-:S08]  /*1530*/  @P0 R2UR P1, UR4, R0 ;  /* 0x00000000000402ca */ /* 0x000fd00000020000 */
[----:B------:R-:W-:-:S05]  /*1540*/  @P0 PLOP3.LUT P0, PT, P1, PT, PT, 0x80, 0x8 ;  /* 0x000000000008081c */ /* 0x000fca0000f0f070 */
[----:B------:R-:W-:Y:S01]  /*1550*/  @!P1 SYNCS.ARRIVE.TRANS64.RED.A0T1 RZ, [UR4], RZ ;  /* 0x000000ffffff99a7 */ /* 0x000fe20008200404 */
[----:B------:R-:W-:Y:S07]  /*1560*/  @!P1 ARRIVES.LDGSTSBAR.64.TRANSCNT [UR4] ;  /* 0x00000000ff0099b0 */ /* 0x000fee0008002a04 */
[----:B------:R-:W-:Y:S05]  /*1570*/  @P0 BRA.U.ANY `(.L_x_221) ;  /* 0xfffffffd00e80947 */ /* 0x000fea000393ffff */
[----:B------:R-:W-:Y:S01]  /*1580*/  NOP ;  /* 0x0000000000007918 */ /* 0x000fe20000000000 */
.L_x_220:
[----:B------:R-:W-:Y:S05]  /*1590*/  BSYNC B3 ;  /* 0x0000000000037941 */ /* 0x000fea0003800000 */
.L_x_208:
[C---:B------:R-:W-:Y:S02]  /*15a0*/  ISETP.NE.AND P0, PT, R7.reuse, R2, PT ;  /* 0x000000020700720c */ /* 0x040fe40003f05270 */
[----:B------:R-:W-:-:S11]  /*15b0*/  IADD3 R7, PT, PT, R7, 0x2, RZ ;  /* 0x0000000207077810 */ /* 0x000fd60007ffe0ff */
[----:B------:R-:W-:Y:S05]  /*15c0*/  @P0 BRA `(.L_x_222) ;  /* 0xfffffff000740947 */ /* 0x000fea000383ffff */
[----:B------:R-:W-:Y:S05]  /*15d0*/  BSYNC B0 ;  /* 0x0000000000007941 */ /* 0x000fea0003800000 */
.L_x_193:
[----:B------:R-:W-:Y:S01]  /*15e0*/  LOP3.LUT R0, R8, 0x1, RZ, 0xc0, !PT ;  /* 0x0000000108007812 */ /* 0x000fe200078ec0ff */
[----:B------:R-:W-:Y:S03]  /*15f0*/  BSSY B0, `(.L_x_192) ;  /* 0x0000070000007945 */ /* 0x000fe60003800000 */
[----:B------:R-:W-:-:S13]  /*1600*/  ISETP.NE.U32.AND P0, PT, R0, 0x1, PT ;  /* 0x000000010000780c */ /* 0x000fda0003f05070 */
[----:B------:R-:W-:Y:S05]  /*1610*/  @P0 BRA `(.L_x_223) ;  /* 0x0000000400b40947 */ /* 0x000fea0003800000 */
[----:B------:R-:W-:-:S13]  /*1620*/  ISETP.NE.AND P0, PT, R9, RZ, PT ;  /* 0x000000ff0900720c */ /* 0x000fda0003f05270 */
[----:B------:R-:W-:Y:S05]  /*1630*/  @!P0 BRA `(.L_x_224) ;  /* 0x00000004003c8947 */ /* 0x000fea0003800000 */
[----:B------:R-:W-:Y:S01]  /*1640*/  IADD3 R7, PT, PT, R7, -0x2, RZ ;  /* 0xfffffffe07077810 */ /* 0x000fe20007ffe0ff */
[----:B------:R-:W-:Y:S04]  /*1650*/  BSSY B1, `(.L_x_225) ;  /* 0x000000e000017945 */ /* 0x000fe80003800000 */
[----:B------:R-:W-:-:S05]  /*1660*/  IMAD.HI.U32 R0, R7, -0x55555555, RZ ;  /* 0xaaaaaaab07007827 */ /* 0x000fca00078e00ff */
[----:B------:R-:W-:-:S05]  /*1670*/  SHF.R.U32.HI R0, RZ, 0x1, R0 ;  /* 0x00000001ff007819 */ /* 0x000fca0000011600 */
[----:B------:R-:W-:-:S05]  /*1680*/  IMAD R0, R0, -0x3, R7 ;  /* 0xfffffffd00007824 */ /* 0x000fca00078e0207 */
[----:B------:R-:W-:-:S04]  /*1690*/  LEA R11, R0, R11, 0x5 ;  /* 0x0000000b000b7211 */ /* 0x000fc800078e28ff */
[----:B0-----:R0:W1:Y:S03]  /*16a0*/  SYNCS.ARRIVE.TRANS64.A1T0 R2, [R11+URZ], RZ ;  /* 0x000000ff0b0279a7 */ /* 0x00106600081000ff */
.L_x_228:
[----:B------:R-:W-:Y:S05]  /*16b0*/  YIELD ;  /* 0x0000000000007946 */ /* 0x000fea0003800000 */
[----:B-1----:R-:W1:Y:S01]  /*16c0*/  SYNCS.PHASECHK.TRANS64 P0, [R11+URZ], R3 ;  /* 0x000000030b0075a7 */ /* 0x002e6200080010ff */
[----:B------:R-:W-:Y:S04]  /*16d0*/  BSSY B2, `(.L_x_226) ;  /* 0x0000004000027945 */ /* 0x000fe80003800000 */
[----:B-1----:R-:W-:Y:S05]  /*16e0*/  @P0 BRA `(.L_x_227) ;  /* 0x0000000000080947 */ /* 0x002fea0003800000 */
[----:B------:R-:W-:Y:S05]  /*16f0*/  NANOSLEEP 0x32 ;  /* 0x000000320000795d */ /* 0x000fea0003800000 */
[----:B------:R-:W-:Y:S01]  /*1700*/  NOP ;  /* 0x0000000000007918 */ /* 0x000fe20000000000 */
.L_x_227:
[----:B------:R-:W-:Y:S05]  /*1710*/  BSYNC B2 ;  /* 0x0000000000027941 */ /* 0x000fea0003800000 */
.L_x_226:
[----:B------:R-:W-:Y:S05]  /*1720*/  @!P0 BRA `(.L_x_228) ;  /* 0xfffffffc00e08947 */ /* 0x000fea000383ffff */
[----:B------:R-:W-:Y:S05]  /*1730*/  BSYNC B1 ;  /* 0x0000000000017941 */ /* 0x000fea0003800000 */
.L_x_225:
[----:B------:R-:W-:Y:S01]  /*1740*/  IMAD R5, R0, 0x200, R5 ;  /* 0x0000020000057824 */ /* 0x000fe200078e0205 */
[----:B------:R-:W-:Y:S05]  /*1750*/  BSSY.RECONVERGENT B3, `(.L_x_229) ;  /* 0x0000012000037945 */ /* 0x000fea0003800200 */
        /* <DEDUP_REMOVED lines=16> */
[----:B0-----:R-:W-:Y:S05]  /*1860*/  CALL.REL.NOINC `($__internal_4_$__cuda_sm3x_div_rn_noftz_f32_slowpath) ;  /* 0x0000000400487944 */ /* 0x001fea0003c00000 */
.L_x_230:
[----:B------:R-:W-:Y:S05]  /*1870*/  BSYNC.RECONVERGENT B3 ;  /* 0x0000000000037941 */ /* 0x000fea0003800200 */
.L_x_229:
        /* <DEDUP_REMOVED lines=18> */
.L_x_232:
[----:B------:R-:W-:Y:S05]  /*19a0*/  BSYNC.RECONVERGENT B3 ;  /* 0x0000000000037941 */ /* 0x000fea0003800200 */
.L_x_231:
        /* <DEDUP_REMOVED lines=18> */
.L_x_234:
[----:B------:R-:W-:Y:S05]  /*1ad0*/  BSYNC.RECONVERGENT B3 ;  /* 0x0000000000037941 */ /* 0x000fea0003800200 */
.L_x_233:
[----:B------:R-:W-:-:S04]  /*1ae0*/  FADD R0, R5, R0 ;  /* 0x0000000005007221 */ /* 0x000fc80000000000 */
[----:B------:R-:W-:-:S04]  /*1af0*/  FFMA R3, R0, R0, R0 ;  /* 0x0000000000037223 */ /* 0x000fc80000000000 */
[----:B------:R-:W-:-:S04]  /*1b00*/  FADD R3, R2, R3 ;  /* 0x0000000302037221 */ /* 0x000fc80000000000 */
[----:B------:R-:W-:Y:S01]  /*1b10*/  FADD R6, R3, R6 ;  /* 0x0000000603067221 */ /* 0x000fe20000000000 */
[----:B------:R-:W-:Y:S06]  /*1b20*/  BRA `(.L_x_223) ;  /* 0x0000000000707947 */ /* 0x000fec0003800000 */
.L_x_224:
[----:B------:R-:W-:-:S13]  /*1b30*/  ISETP.GE.AND P0, PT, R7, R8, PT ;  /* 0x000000080700720c */ /* 0x000fda0003f06270 */
[----:B------:R-:W-:Y:S05]  /*1b40*/  @P0 BRA `(.L_x_223) ;  /* 0x0000000000680947 */ /* 0x000fea0003800000 */
[----:B------:R-:W1:Y:S01]  /*1b50*/  LDCU UR4, c[0x0][0x390] ;  /* 0x00007200ff0477ac */ /* 0x000e620008000800 */
[----:B------:R-:W-:-:S05]  /*1b60*/  IMAD R10, R10, R7, RZ ;  /* 0x000000070a0a7224 */ /* 0x000fca00078e02ff */
[----:B0-----:R-:W-:-:S05]  /*1b70*/  LOP3.LUT R3, R10, 0x7fffff80, RZ, 0xc0, !PT ;  /* 0x7fffff800a037812 */ /* 0x001fca00078ec0ff */
[----:B------:R-:W-:-:S05]  /*1b80*/  IMAD.IADD R9, R4, 0x1, R3 ;  /* 0x0000000104097824 */ /* 0x000fca00078e0203 */
[----:B-1----:R-:W-:-:S13]  /*1b90*/  ISETP.GE.AND P0, PT, R9, UR4, PT ;  /* 0x0000000409007c0c */ /* 0x002fda000bf06270 */
[----:B------:R-:W-:Y:S05]  /*1ba0*/  @P0 BRA `(.L_x_223) ;  /* 0x0000000000500947 */ /* 0x000fea0003800000 */
[----:B------:R-:W0:Y:S01]  /*1bb0*/  LDC.64 R2, c[0x0][0x380] ;  /* 0x0000e000ff027b82 */ /* 0x000e220000000a00 */
[----:B------:R-:W-:Y:S01]  /*1bc0*/  IMAD.HI.U32 R0, R7, -0x55555555, RZ ;  /* 0xaaaaaaab07007827 */ /* 0x000fe200078e00ff */
[----:B------:R-:W-:-:S04]  /*1bd0*/  PLOP3.LUT P0, PT, PT, PT, PT, 0x80, 0x8 ;  /* 0x000000000008781c */ /* 0x000fc80003f0f070 */
[----:B------:R-:W-:-:S05]  /*1be0*/  SHF.R.U32.HI R0, RZ, 0x1, R0 ;  /* 0x00000001ff007819 */ /* 0x000fca0000011600 */
[----:B------:R-:W-:-:S05]  /*1bf0*/  IMAD R0, R0, -0x3, R7 ;  /* 0xfffffffd00007824 */ /* 0x000fca00078e0207 */
[C---:B------:R-:W-:Y:S02]  /*1c00*/  LEA R5, R0.reuse, R5, 0x9 ;  /* 0x0000000500057211 */ /* 0x040fe400078e48ff */
[----:B------:R-:W-:Y:S01]  /*1c10*/  LEA R0, R0, R11, 0x5 ;  /* 0x0000000b00007211 */ /* 0x000fe200078e28ff */
[----:B0-----:R-:W-:-:S05]  /*1c20*/  IMAD.WIDE R2, R9, 0x4, R2 ;  /* 0x0000000409027825 */ /* 0x001fca00078e0202 */
[----:B------:R-:W-:Y:S01]  /*1c30*/  @!PT LDS RZ, [RZ] ;  /* 0x00000000fffff984 */ /* 0x000fe20000000800 */
[----:B------:R-:W-:Y:S01]  /*1c40*/  @!PT LDS RZ, [RZ] ;  /* 0x00000000fffff984 */ /* 0x000fe20000000800 */
[----:B------:R-:W-:Y:S01]  /*1c50*/  @!PT LDS RZ, [RZ] ;  /* 0x00000000fffff984 */ /* 0x000fe20000000800 */
[----:B------:R0:W-:Y:S01]  /*1c60*/  LDGSTS.E [R5], desc[UR8][R2.64] ;  /* 0x0000000002057fae */ /* 0x0001e2000b9a1008 */
[----:B------:R-:W-:Y:S01]  /*1c70*/  NOP ;  /* 0x0000000000007918 */ /* 0x000fe20000000000 */
.L_x_235:
[----:B------:R-:W-:Y:S02]  /*1c80*/  PLOP3.LUT P1, PT, P1, P0, PT, 0xf2, 0x2f ;  /* 0x00000000002f781c */ /* 0x000fe40000f21e72 */
[----:B------:R-:W-:-:S08]  /*1c90*/  @P0 R2UR P1, UR4, R0 ;  /* 0x00000000000402ca */ /* 0x000fd00000020000 */
[----:B------:R-:W-:-:S05]  /*1ca0*/  @P0 PLOP3.LUT P0, PT, P1, PT, PT, 0x80, 0x8 ;  /* 0x000000000008081c */ /* 0x000fca0000f0f070 */
[----:B------:R-:W-:Y:S01]  /*1cb0*/  @!P1 SYNCS.ARRIVE.TRANS64.RED.A0T1 RZ, [UR4], RZ ;  /* 0x000000ffffff99a7 */ /* 0x000fe20008200404 */
[----:B------:R-:W-:Y:S07]  /*1cc0*/  @!P1 ARRIVES.LDGSTSBAR.64.TRANSCNT [UR4] ;  /* 0x00000000ff0099b0 */ /* 0x000fee0008002a04 */
[----:B------:R-:W-:Y:S05]  /*1cd0*/  @P0 BRA.U.ANY `(.L_x_235) ;  /* 0xfffffffd00e80947 */ /* 0x000fea000393ffff */
[----:B------:R-:W-:Y:S01]  /*1ce0*/  NOP ;  /* 0x0000000000007918 */ /* 0x000fe20000000000 */
.L_x_223:
[----:B------:R-:W-:Y:S05]  /*1cf0*/  BSYNC B0 ;  /* 0x0000000000007941 */ /* 0x000fea0003800000 */
.L_x_192:
[----:B0-----:R-:W0:Y:S01]  /*1d00*/  S2R R5, SR_CTAID.X ;  /* 0x0000000000057919 */ /* 0x001e220000002500 */
[----:B------:R-:W1:Y:S01]  /*1d10*/  LDCU UR4, c[0x0][0x390] ;  /* 0x00007200ff0477ac */ /* 0x000e620008000800 */
[----:B0-----:R-:W-:-:S04]  /*1d20*/  LEA R5, R5, R12, 0x8 ;  /* 0x0000000c05057211 */ /* 0x001fc800078e40ff */
[----:B-1----:R-:W-:-:S13]  /*1d30*/  ISETP.GE.AND P0, PT, R5, UR4, PT ;  /* 0x0000000405007c0c */ /* 0x002fda000bf06270 */
[----:B------:R-:W-:Y:S05]  /*1d40*/  @P0 EXIT ;  /* 0x000000000000094d */ /* 0x000fea0003800000 */
[----:B------:R-:W0:Y:S02]  /*1d50*/  LDC.64 R2, c[0x0][0x388] ;  /* 0x0000e200ff027b82 */ /* 0x000e240000000a00 */
[----:B0-----:R-:W-:-:S05]  /*1d60*/  IMAD.WIDE R2, R5, 0x4, R2 ;  /* 0x0000000405027825 */ /* 0x001fca00078e0202 */
[----:B------:R-:W-:Y:S01]  /*1d70*/  STG.E desc[UR8][R2.64], R6 ;  /* 0x0000000602007986 */ /* 0x000fe2000c101908 */
[----:B------:R-:W-:Y:S05]  /*1d80*/  EXIT ;  /* 0x000000000000794d */ /* 0x000fea0003800000 */
        .weak           $__internal_4_$__cuda_sm3x_div_rn_noftz_f32_slowpath
        .type           $__internal_4_$__cuda_sm3x_div_rn_noftz_f32_slowpath,@function
        .size           $__internal_4_$__cuda_sm3x_div_rn_noftz_f32_slowpath,(.L_x_2211 - $__internal_4_$__cuda_sm3x_div_rn_noftz_f32_slowpath)
$__internal_4_$__cuda_sm3x_div_rn_noftz_f32_slowpath:
        /* <DEDUP_REMOVED lines=34> */
.L_x_237:
[----:B------:R-:W-:Y:S01]  /*1fb0*/  LEA R19, R13, 0xc0800000, 0x17 ;  /* 0xc08000000d137811 */ /* 0x000fe200078eb8ff */
[----:B------:R-:W-:Y:S01]  /*1fc0*/  BSSY.RECONVERGENT B2, `(.L_x_242) ;  /* 0x0000036000027945 */ /* 0x000fe20003800200 */
[----:B------:R-:W-:Y:S02]  /*1fd0*/  IADD3 R18, PT, PT, R18, -0x7f, RZ ;  /* 0xffffff8112127810 */ /* 0x000fe40007ffe0ff */
[----:B------:R-:W-:-:S03]  /*1fe0*/  IADD3 R22, PT, PT, -R19, R0, RZ ;  /* 0x0000000013167210 */ /* 0x000fc60007ffe1ff */
[----:B------:R-:W-:Y:S01]  /*1ff0*/  IMAD R0, R18, -0x800000, R3 ;  /* 0xff80000012007824 */ /* 0x000fe200078e0203 */
[----:B------:R-:W0:Y:S01]  /*2000*/  MUFU.RCP R20, R22 ;  /* 0x0000001600147308 */ /* 0x000e220000001000 */
[----:B------:R-:W-:Y:S01]  /*2010*/  FADD.FTZ R19, -R22, -RZ ;  /* 0x800000ff16137221 */ /* 0x000fe20000010100 */
        /* <DEDUP_REMOVED lines=11> */
[----:B------:R-:W-:-:S04]  /*20d0*/  IADD3 R3, PT, PT, R18, R15, RZ ;  /* 0x0000000f12037210 */ /* 0x000fc80007ffe0ff */
[----:B------:R-:W-:-:S04]  /*20e0*/  IADD3 R13, PT, PT, R3, -0x1, RZ ;  /* 0xffffffff030d7810 */ /* 0x000fc80007ffe0ff */
        /* <DEDUP_REMOVED lines=10> */
[----:B------:R-:W-:Y:S01]  /*2190*/  IADD3 R18, PT, PT, R3, 0x20, RZ ;  /* 0x0000002003127810 */ /* 0x000fe20007ffe0ff */
[CCC-:B------:R-:W-:Y:S01]  /*21a0*/  FFMA.RP R15, R21.reuse, R19.reuse, R20.reuse ;  /* 0x00000013150f7223 */ /* 0x1c0fe20000008014 */
[----:B------:R-:W-:Y:S01]  /*21b0*/  FFMA.RM R20, R21, R19, R20 ;  /* 0x0000001315147223 */ /* 0x000fe20000004014 */
[----:B------:R-:W-:Y:S02]  /*21c0*/  ISETP.NE.AND P2, PT, R3, RZ, PT ;  /* 0x000000ff0300720c */ /* 0x000fe40003f45270 */
[----:B------:R-:W-:Y:S02]  /*21d0*/  LOP3.LUT R13, R13, 0x7fffff, RZ, 0xc0, !PT ;  /* 0x007fffff0d0d7812 */ /* 0x000fe400078ec0ff */
[----:B------:R-:W-:Y:S01]  /*21e0*/  ISETP.NE.AND P1, PT, R3, RZ, PT ;  /* 0x000000ff0300720c */ /* 0x000fe20003f25270 */
        /* <DEDUP_REMOVED lines=11> */
[----:B------:R-:W-:-:S04]  /*22a0*/  LOP3.LUT R18, R3, R18, RZ, 0xc0, !PT ;  /* 0x0000001203127212 */ /* 0x000fc800078ec0ff */
[----:B------:R-:W-:-:S04]  /*22b0*/  IADD3 R13, PT, PT, R13, R18, RZ ;  /* 0x000000120d0d7210 */ /* 0x000fc80007ffe0ff */
[----:B------:R-:W-:Y:S01]  /*22c0*/  LOP3.LUT R0, R13, R0, RZ, 0xfc, !PT ;  /* 0x000000000d007212 */ /* 0x000fe200078efcff */
[----:B------:R-:W-:Y:S06]  /*22d0*/  BRA `(.L_x_245) ;  /* 0x0000000000107947 */ /* 0x000fec0003800000 */
.L_x_244:
[----:B------:R-:W-:-:S04]  /*22e0*/  LOP3.LUT R0, R0, 0x80000000, RZ, 0xc0, !PT ;  /* 0x8000000000007812 */ /* 0x000fc800078ec0ff */
[----:B------:R-:W-:Y:S01]  /*22f0*/  LOP3.LUT R0, R0, 0x7f800000, RZ, 0xfc, !PT ;  /* 0x7f80000000007812 */ /* 0x000fe200078efcff */
[----:B------:R-:W-:Y:S06]  /*2300*/  BRA `(.L_x_245) ;  /* 0x0000000000047947 */ /* 0x000fec0003800000 */
.L_x_243:
[----:B------:R-:W-:-:S07]  /*2310*/  LEA R0, R15, R0, 0x17 ;  /* 0x000000000f007211 */ /* 0x000fce00078eb8ff */
.L_x_245:
[----:B------:R-:W-:Y:S05]  /*2320*/  BSYNC.RECONVERGENT B2 ;  /* 0x0000000000027941 */ /* 0x000fea0003800200 */
.L_x_242:
[----:B------:R-:W-:Y:S05]  /*2330*/  BRA `(.L_x_246) ;  /* 0x0000000000207947 */ /* 0x000fea0003800000 */
.L_x_241:
[----:B------:R-:W-:-:S04]  /*2340*/  LOP3.LUT R0, R0, 0x80000000, R3, 0x48, !PT ;  /* 0x8000000000007812 */ /* 0x000fc800078e4803 */
[----:B------:R-:W-:Y:S01]  /*2350*/  LOP3.LUT R0, R0, 0x7f800000, RZ, 0xfc, !PT ;  /* 0x7f80000000007812 */ /* 0x000fe200078efcff */
[----:B------:R-:W-:Y:S06]  /*2360*/  BRA `(.L_x_246) ;  /* 0x0000000000147947 */ /* 0x000fec0003800000 */
.L_x_240:
[----:B------:R-:W-:Y:S01]  /*2370*/  LOP3.LUT R0, R0, 0x80000000, R3, 0x48, !PT ;  /* 0x8000000000007812 */ /* 0x000fe200078e4803 */
[----:B------:R-:W-:Y:S06]  /*2380*/  BRA `(.L_x_246) ;  /* 0x00000000000c7947 */ /* 0x000fec0003800000 */
.L_x_239:
[----:B------:R-:W0:Y:S01]  /*2390*/  MUFU.RSQ R0, -QNAN ;  /* 0xffc0000000007908 */ /* 0x000e220000001400 */
[----:B------:R-:W-:Y:S05]  /*23a0*/  BRA `(.L_x_246) ;  /* 0x0000000000047947 */ /* 0x000fea0003800000 */
.L_x_238:
[----:B------:R-:W-:-:S07]  /*23b0*/  FADD.FTZ R0, R3, R0 ;  /* 0x0000000003007221 */ /* 0x000fce0000010000 */
.L_x_246:
[----:B------:R-:W-:Y:S05]  /*23c0*/  BSYNC.RECONVERGENT B1 ;  /* 0x0000000000017941 */ /* 0x000fea0003800200 */
.L_x_236:
[----:B------:R-:W-:-:S04]  /*23d0*/  HFMA2 R15, -RZ, RZ, 0, 0 ;  /* 0x00000000ff0f7431 */ /* 0x000fc800000001ff */
[----:B0-----:R-:W-:Y:S05]  /*23e0*/  RET.REL.NODEC R14 `(_Z22warp_specialize_sharedILi3ELi4EEvPfS0_i) ;  /* 0xffffffdc0e047950 */ /* 0x001fea0003c3ffff */
.L_x_247:
        /* <DEDUP_REMOVED lines=9> */
.L_x_2211:


//--------------------- .text._Z22warp_specialize_sharedILi2ELi4EEvPfS0_i --------------------------
	.section	.text._Z22warp_specialize_sharedILi2ELi4EEvPfS0_i,"ax",@progbits
	.align	128
        .global         _Z22warp_specialize_sharedILi2ELi4EEvPfS0_i
        .type           _Z22warp_specialize_sharedILi2ELi4EEvPfS0_i,@function
        .size           _Z22warp_specialize_sharedILi2ELi4EEvPfS0_i,(.L_x_2212 - _Z22warp_specialize_sharedILi2ELi4EEvPfS0_i)
        .other          _Z22warp_specialize_sharedILi2ELi4EEvPfS0_i,@"STO_CUDA_ENTRY STV_DEFAULT"
_Z22warp_specialize_sharedILi2ELi4EEvPfS0_i:
.text._Z22warp_specialize_sharedILi2ELi4EEvPfS0_i:
        /* <DEDUP_REMOVED lines=27> */
[----:B0-----:R-:W-:-:S04]  /*01b0*/  USHF.L.U32 UR4, UR4, 0x7, URZ ;  /* 0x0000000704047899 */ /* 0x001fc800080006ff */
[----:B------:R-:W-:-:S06]  /*01c0*/  ULOP3.LUT UR4, UR4, 0x7fffff80, URZ, 0xc0, !UPT ;  /* 0x7fffff8004047892 */ /* 0x000fcc000f8ec0ff */
[----:B------:R-:W-:-:S04]  /*01d0*/  IADD3 R7, PT, PT, R2, UR4, RZ ;  /* 0x0000000402077c10 */ /* 0x000fc8000fffe0ff */
[----:B-1----:R-:W-:-:S13]  /*01e0*/  ISETP.GE.AND P0, PT, R7, UR7, PT ;  /* 0x0000000707007c0c */ /* 0x002fda000bf06270 */
[----:B------:R-:W-:Y:S05]  /*01f0*/  @P0 BRA `(.L_x_249) ;  /* 0x0000000000440947 */ /* 0x000fea0003800000 */
[----:B------:R-:W0:Y:S01]  /*0200*/  LDC.64 R4, c[0x0][0x380] ;  /* 0x0000e000ff047b82 */ /* 0x000e220000000a00 */
[----:B------:R-:W-:Y:S01]  /*0210*/  ULEA UR4, UR6, UR5, 0x18 ;  /* 0x0000000506047291 */ /* 0x000fe2000f8ec0ff */
[----:B------:R-:W-:Y:S01]  /*0220*/  PLOP3.LUT P0, PT, PT, PT, PT, 0x80, 0x8 ;  /* 0x000000000008781c */ /* 0x000fe20003f0f070 */
[----:B0-----:R-:W-:-:S04]  /*0230*/  IMAD.WIDE R4, R7, 0x4, R4 ;  /* 0x0000000407047825 */ /* 0x001fc800078e0204 */
[----:B------:R-:W-:-:S05]  /*0240*/  LEA R7, R2, UR4, 0x2 ;  /* 0x0000000402077c11 */ /* 0x000fca000f8e10ff */
[----:B------:R-:W-:Y:S01]  /*0250*/  @!PT LDS RZ, [RZ] ;  /* 0x00000000fffff984 */ /* 0x000fe20000000800 */
[----:B------:R-:W-:Y:S01]  /*0260*/  @!PT LDS RZ, [RZ] ;  /* 0x00000000fffff984 */ /* 0x000fe20000000800 */
[----:B------:R-:W-:Y:S01]  /*0270*/  @!PT LDS RZ, [RZ] ;  /* 0x00000000fffff984 */ /* 0x000fe20000000800 */
[----:B------:R0:W-:Y:S01]  /*0280*/  LDGSTS.E [R7], desc[UR8][R4.64] ;  /* 0x0000000004077fae */ /* 0x0001e2000b9a1008 */
[----:B------:R-:W-:Y:S02]  /*0290*/  NOP ;  /* 0x0000000000007918 */ /* 0x000fe40000000000 */
.L_x_250:
[----:B------:R-:W-:Y:S02]  /*02a0*/  PLOP3.LUT P1, PT, P1, P0, PT, 0xf2, 0x2f ;  /* 0x00000000002f781c */ /* 0x000fe40000f21e72 */
[----:B------:R-:W-:-:S08]  /*02b0*/  @P0 R2UR P1, UR4, R14 ;  /* 0x000000000e0402ca */ /* 0x000fd00000020000 */
[----:B------:R-:W-:-:S05]  /*02c0*/  @P0 PLOP3.LUT P0, PT, P1, PT, PT, 0x80, 0x8 ;  /* 0x000000000008081c */ /* 0x000fca0000f0f070 */
[----:B------:R-:W-:Y:S01]  /*02d0*/  @!P1 SYNCS.ARRIVE.TRANS64.RED.A0T1 RZ, [UR4], RZ ;  /* 0x000000ffffff99a7 */ /* 0x000fe20008200404 */
[----:B------:R-:W-:Y:S07]  /*02e0*/  @!P1 ARRIVES.LDGSTSBAR.64.TRANSCNT [UR4] ;  /* 0x00000000ff0099b0 */ /* 0x000fee0008002a04 */
[----:B------:R-:W-:Y:S05]  /*02f0*/  @P0 BRA.U.ANY `(.L_x_250) ;  /* 0xfffffffd00e80947 */ /* 0x000fea000393ffff */
[----:B------:R-:W-:Y:S01]  /*0300*/  NOP ;  /* 0x0000000000007918 */ /* 0x000fe20000000000 */
.L_x_249:
[----:B------:R-:W-:Y:S05]  /*0310*/  BSYNC.RECONVERGENT B0 ;  /* 0x0000000000007941 */ /* 0x000fea0003800200 */
.L_x_248:
[----:B------:R-:W1:Y:S08]  /*0320*/  LDC R8, c[0x0][0x370] ;  /* 0x0000dc00ff087b82 */ /* 0x000e700000000800 */
[----:B0-----:R-:W0:Y:S01]  /*0330*/  LDC R7, c[0x0][0x390] ;  /* 0x0000e400ff077b82 */ /* 0x001e220000000800 */
[----:B-1----:R-:W-:-:S05]  /*0340*/  IMAD.SHL.U32 R12, R8, 0x80, RZ ;  /* 0x00000080080c7824 */ /* 0x002fca00078e00ff */
[----:B------:R-:W-:-:S04]  /*0350*/  LOP3.LUT R2, R12, 0x7fffff80, RZ, 0xc0, !PT ;  /* 0x7fffff800c027812 */ /* 0x000fc800078ec0ff */
[-C--:B------:R-:W-:Y:S02]  /*0360*/  IABS R9, R2.reuse ;  /* 0x0000000200097213 */ /* 0x080fe40000000000 */
[----:B0-----:R-:W-:Y:S02]  /*0370*/  IADD3 R7, PT, PT, R2, -0x1, R7 ;  /* 0xffffffff02077810 */ /* 0x001fe40007ffe007 */
        /* <DEDUP_REMOVED lines=11> */
[----:B------:R-:W-:Y:S02]  /*0430*/  IMAD R11, R10, R9, RZ ;  /* 0x000000090a0b7224 */ /* 0x000fe400078e02ff */
[----:B------:R-:W-:Y:S02]  /*0440*/  IMAD.MOV.U32 R10, RZ, RZ, RZ ;  /* 0x000000ffff0a7224 */ /* 0x000fe400078e00ff */
        /* <DEDUP_REMOVED lines=8> */
[----:B------:R-:W-:-:S13]  /*04d0*/  ISETP.GE.U32.AND P0, PT, R4, R9, PT ;  /* 0x000000090400720c */ /* 0x000fda0003f06070 */
[----:B------:R-:W-:-:S05]  /*04e0*/  @P0 VIADD R11, R11, 0x1 ;  /* 0x000000010b0b0836 */ /* 0x000fca0000000000 */
        /* <DEDUP_REMOVED lines=8> */
[----:B------:R-:W-:Y:S02]  /*0570*/  HFMA2 R6, -RZ, RZ, 0, 5.9604644775390625e-08 ;  /* 0x00000001ff067431 */ /* 0x000fe400000001ff */
[----:B------:R-:W-:Y:S02]  /*0580*/  IMAD.MOV.U32 R10, RZ, RZ, RZ ;  /* 0x000000ffff0a7224 */ /* 0x000fe400078e00ff */
[----:B------:R-:W-:Y:S01]  /*0590*/  LEA R9, R0, UR7, 0x2 ;  /* 0x0000000700097c11 */ /* 0x000fe2000f8e10ff */
[----:B0-----:R-:W-:-:S04]  /*05a0*/  USHF.L.U32 UR4, UR4, 0x7, URZ ;  /* 0x0000000704047899 */ /* 0x001fc800080006ff */
[----:B------:R-:W-:-:S06]  /*05b0*/  ULOP3.LUT UR4, UR4, 0x7fffff80, URZ, 0xc0, !UPT ;  /* 0x7fffff8004047892 */ /* 0x000fcc000f8ec0ff */
[----:B------:R-:W-:Y:S01]  /*05c0*/  VIADD R7, R0, UR4 ;  /* 0x0000000400077c36 */ /* 0x000fe20008000000 */
[----:B------:R-:W-:Y:S06]  /*05d0*/  @!P0 BRA `(.L_x_252) ;  /* 0x0000000c00708947 */ /* 0x000fec0003800000 */
[----:B------:R-:W-:Y:S01]  /*05e0*/  SHF.L.U32 R8, R8, 0x8, RZ ;  /* 0x0000000808087819 */ /* 0x000fe200000006ff */
[----:B------:R-:W-:Y:S01]  /*05f0*/  BSSY B0, `(.L_x_253) ;  /* 0x00000d9000007945 */ /* 0x000fe20003800000 */
[----:B------:R-:W-:Y:S01]  /*0600*/  LOP3.LUT R4, R11, 0x7ffffffe, RZ, 0xc0, !PT ;  /* 0x7ffffffe0b047812 */ /* 0x000fe200078ec0ff */
[----:B------:R-:W-:Y:S01]  /*0610*/  IMAD.MOV.U32 R6, RZ, RZ, 0x2 ;  /* 0x00000002ff067424 */ /* 0x000fe200078e00ff */
[----:B------:R-:W-:Y:S01]  /*0620*/  MOV R10, RZ ;  /* 0x000000ff000a7202 */ /* 0x000fe20000000f00 */
[----:B------:R-:W-:Y:S01]  /*0630*/  IMAD.MOV.U32 R3, RZ, RZ, R8 ;  /* 0x000000ffff037224 */ /* 0x000fe200078e0008 */
[----:B------:R-:W-:Y:S02]  /*0640*/  MOV R5, R12 ;  /* 0x0000000c00057202 */ /* 0x000fe40000000f00 */
[----:B------:R-:W-:-:S07]  /*0650*/  IADD3 R4, PT, PT, -R4, RZ, RZ ;  /* 0x000000ff04047210 */ /* 0x000fce0007ffe1ff */
.L_x_282:
[----:B------:R-:W-:Y:S01]  /*0660*/  ISETP.NE.AND P0, PT, R13, RZ, PT ;  /* 0x000000ff0d00720c */ /* 0x000fe20003f05270 */
[----:B------:R-:W-:Y:S05]  /*0670*/  YIELD ;  /* 0x0000000000007946 */ /* 0x000fea0003800000 */
[----:B------:R-:W-:Y:S01]  /*0680*/  IADD3 R4, PT, PT, R4, 0x2, RZ ;  /* 0x0000000204047810 */ /* 0x000fe20007ffe0ff */
[----:B------:R-:W-:Y:S03]  /*0690*/  BSSY B3, `(.L_x_254) ;  /* 0x0000065000037945 */ /* 0x000fe60003800000 */
[----:B------:R-:W-:-:S03]  /*06a0*/  ISETP.NE.AND P1, PT, R4, RZ, PT ;  /* 0x000000ff0400720c */ /* 0x000fc60003f25270 */
[----:B0-----:R-:W-:Y:S10]  /*06b0*/  @!P0 BRA `(.L_x_255) ;  /* 0x00000004002c8947 */ /* 0x001ff40003800000 */
[----:B------:R0:W1:Y:S01]  /*06c0*/  SYNCS.ARRIVE.TRANS64.A1T0 R16, [R14+URZ], RZ ;  /* 0x000000ff0e1079a7 */ /* 0x00006200081000ff */
[----:B------:R-:W-:Y:S01]  /*06d0*/  BSSY B1, `(.L_x_256) ;  /* 0x0000009000017945 */ /* 0x000fe20003800000 */
.L_x_259:
[----:B------:R-:W-:Y:S05]  /*06e0*/  YIELD ;  /* 0x0000000000007946 */ /* 0x000fea0003800000 */
[----:B-1----:R-:W1:Y:S01]  /*06f0*/  SYNCS.PHASECHK.TRANS64 P0, [R14+URZ], R17 ;  /* 0x000000110e0075a7 */ /* 0x002e6200080010ff */
[----:B------:R-:W-:Y:S04]  /*0700*/  BSSY B2, `(.L_x_257) ;  /* 0x0000004000027945 */ /* 0x000fe80003800000 */
[----:B-1----:R-:W-:Y:S05]  /*0710*/  @P0 BRA `(.L_x_258) ;  /* 0x0000000000080947 */ /* 0x002fea0003800000 */
[----:B------:R-:W-:Y:S05]  /*0720*/  NANOSLEEP 0x32 ;  /* 0x000000320000795d */ /* 0x000fea0003800000 */
[----:B------:R-:W-:Y:S01]  /*0730*/  NOP ;  /* 0x0000000000007918 */ /* 0x000fe20000000000 */
.L_x_258:
[----:B------:R-:W-:Y:S05]  /*0740*/  BSYNC B2 ;  /* 0x0000000000027941 */ /* 0x000fea0003800000 */
.L_x_257:
[----:B------:R-:W-:Y:S05]  /*0750*/  @!P0 BRA `(.L_x_259) ;  /* 0xfffffffc00e08947 */ /* 0x000fea000383ffff */
[----:B------:R-:W-:Y:S05]  /*0760*/  BSYNC B1 ;  /* 0x0000000000017941 */ /* 0x000fea0003800000 */
.L_x_256:
[----:B------:R-:W1:Y:S01]  /*0770*/  LDS R25, [R9] ;  /* 0x0000000009197984 */ /* 0x000e620000000800 */
[----:B------:R-:W-:Y:S01]  /*0780*/  BSSY.RECONVERGENT B4, `(.L_x_260) ;  /* 0x0000011000047945 */ /* 0x000fe20003800200 */
[----:B-1----:R-:W-:-:S04]  /*0790*/  FFMA R24, R25, R25, R25 ;  /* 0x0000001919187223 */ /* 0x002fc80000000019 */
[----:B------:R-:W-:-:S04]  /*07a0*/  FADD R24, RZ, R24 ;  /* 0x00000018ff187221 */ /* 0x000fc80000000000 */
[----:B------:R-:W-:-:S04]  /*07b0*/  FMUL R0, R24, R24 ;  /* 0x0000001818007220 */ /* 0x000fc80000400000 */
[C---:B------:R-:W-:Y:S01]  /*07c0*/  FFMA R20, R25.reuse, R25, R0 ;  /* 0x0000001919147223 */ /* 0x040fe20000000000 */
[----:B------:R-:W-:-:S03]  /*07d0*/  FADD R0, R25, R24 ;  /* 0x0000001819007221 */ /* 0x000fc60000000000 */
        /* <DEDUP_REMOVED lines=8> */
[----:B------:R-:W-:-:S07]  /*0860*/  MOV R16, 0x880 ;  /* 0x0000088000107802 */ /* 0x000fce0000000f00 */
[----:B0-----:R-:W-:Y:S05]  /*0870*/  CALL.REL.NOINC `($__internal_5_$__cuda_sm3x_div_rn_noftz_f32_slowpath) ;  /* 0x0000001000c47944 */ /* 0x001fea0003c00000 */
[----:B------:R-:W-:-:S07]  /*0880*/  MOV R2, R0 ;  /* 0x0000000000027202 */ /* 0x000fce0000000f00 */
.L_x_261:
[----:B------:R-:W-:Y:S05]  /*0890*/  BSYNC.RECONVERGENT B4 ;  /* 0x0000000000047941 */ /* 0x000fea0003800200 */
.L_x_260:
[----:B------:R-:W-:Y:S01]  /*08a0*/  FADD R25, R25, R2 ;  /* 0x0000000219197221 */ /* 0x000fe20000000000 */
[----:B------:R-:W-:Y:S03]  /*08b0*/  BSSY.RECONVERGENT B4, `(.L_x_262) ;  /* 0x0000012000047945 */ /* 0x000fe60003800200 */
[----:B------:R-:W-:-:S04]  /*08c0*/  FFMA R17, R25, R25, R25 ;  /* 0x0000001919117223 */ /* 0x000fc80000000019 */
[----:B------:R-:W-:-:S04]  /*08d0*/  FADD R24, R24, R17 ;  /* 0x0000001118187221 */ /* 0x000fc80000000000 */
        /* <DEDUP_REMOVED lines=13> */
[----:B0-----:R-:W-:Y:S05]  /*09b0*/  CALL.REL.NOINC `($__internal_5_$__cuda_sm3x_div_rn_noftz_f32_slowpath) ;  /* 0x0000001000747944 */ /* 0x001fea0003c00000 */
[----:B------:R-:W-:-:S07]  /*09c0*/  MOV R22, R0 ;  /* 0x0000000000167202 */ /* 0x000fce0000000f00 */
.L_x_263:
[----:B------:R-:W-:Y:S05]  /*09d0*/  BSYNC.RECONVERGENT B4 ;  /* 0x0000000000047941 */ /* 0x000fea0003800200 */
.L_x_262:
        /* <DEDUP_REMOVED lines=17> */
[----:B0-----:R-:W-:Y:S05]  /*0af0*/  CALL.REL.NOINC `($__internal_5_$__cuda_sm3x_div_rn_noftz_f32_slowpath) ;  /* 0x0000001000247944 */ /* 0x001fea0003c00000 */
[----:B------:R-:W-:-:S07]  /*0b00*/  IMAD.MOV.U32 R17, RZ, RZ, R0 ;  /* 0x000000ffff117224 */ /* 0x000fce00078e0000 */
.L_x_265:
[----:B------:R-:W-:Y:S05]  /*0b10*/  BSYNC.RECONVERGENT B4 ;  /* 0x0000000000047941 */ /* 0x000fea0003800200 */
.L_x_264:
[----:B------:R-:W-:-:S04]  /*0b20*/  FADD R17, R22, R17 ;  /* 0x0000001116117221 */ /* 0x000fc80000000000 */
[----:B------:R-:W-:-:S04]  /*0b30*/  FFMA R0, R17, R17, R17 ;  /* 0x0000001111007223 */ /* 0x000fc80000000011 */
[----:B------:R-:W-:-:S04]  /*0b40*/  FADD R25, R25, R0 ;  /* 0x0000000019197221 */ /* 0x000fc80000000000 */
[----:B------:R-:W-:Y:S01]  /*0b50*/  FADD R10, R10, R25 ;  /* 0x000000190a0a7221 */ /* 0x000fe20000000000 */
[----:B------:R-:W-:Y:S06]  /*0b60*/  BRA `(.L_x_266) ;  /* 0x00000000005c7947 */ /* 0x000fec0003800000 */
.L_x_255:
[----:B------:R-:W-:-:S04]  /*0b70*/  IADD3 R0, PT, PT, R6, -0x1, RZ ;  /* 0xffffffff06007810 */ /* 0x000fc80007ffe0ff */
[----:B------:R-:W-:-:S13]  /*0b80*/  ISETP.GE.AND P0, PT, R0, R11, PT ;  /* 0x0000000b0000720c */ /* 0x000fda0003f06270 */
[----:B------:R-:W-:Y:S05]  /*0b90*/  @P0 BRA `(.L_x_266) ;  /* 0x0000000000500947 */ /* 0x000fea0003800000 */
[----:B------:R-:W0:Y:S01]  /*0ba0*/  LDCU UR4, c[0x0][0x390] ;  /* 0x00007200ff0477ac */ /* 0x000e220008000800 */
[----:B------:R-:W-:-:S04]  /*0bb0*/  LOP3.LUT R0, R5, 0x7fffff80, RZ, 0xc0, !PT ;  /* 0x7fffff8005007812 */ /* 0x000fc800078ec0ff */
[----:B------:R-:W-:-:S04]  /*0bc0*/  IADD3 R19, PT, PT, R7, R0, RZ ;  /* 0x0000000007137210 */ /* 0x000fc80007ffe0ff */
[----:B0-----:R-:W-:-:S13]  /*0bd0*/  ISETP.GE.AND P0, PT, R19, UR4, PT ;  /* 0x0000000413007c0c */ /* 0x001fda000bf06270 */
[----:B------:R-:W-:Y:S05]  /*0be0*/  @P0 BRA `(.L_x_266) ;  /* 0x00000000003c0947 */ /* 0x000fea0003800000 */
[----:B------:R-:W0:Y:S01]  /*0bf0*/  LDC.64 R16, c[0x0][0x380] ;  /* 0x0000e000ff107b82 */ /* 0x000e220000000a00 */
[----:B------:R-:W-:Y:S01]  /*0c00*/  PLOP3.LUT P0, PT, PT, PT, PT, 0x80, 0x8 ;  /* 0x000000000008781c */ /* 0x000fe20003f0f070 */
[----:B0-----:R-:W-:-:S05]  /*0c10*/  IMAD.WIDE R16, R19, 0x4, R16 ;  /* 0x0000000413107825 */ /* 0x001fca00078e0210 */
[----:B------:R-:W-:Y:S01]  /*0c20*/  @!PT LDS RZ, [RZ] ;  /* 0x00000000fffff984 */ /* 0x000fe20000000800 */
[----:B------:R-:W-:Y:S01]  /*0c30*/  @!PT LDS RZ, [RZ] ;  /* 0x00000000fffff984 */ /* 0x000fe20000000800 */
[----:B------:R-:W-:Y:S01]  /*0c40*/  @!PT LDS RZ, [RZ] ;  /* 0x00000000fffff984 */ /* 0x000fe20000000800 */
[----:B------:R0:W-:Y:S01]  /*0c50*/  LDGSTS.E [R9+0x200], desc[UR8][R16.64] ;  /* 0x0020000010097fae */ /* 0x0001e2000b9a1008 */
[----:B------:R-:W-:-:S06]  /*0c60*/  NOP ;  /* 0x0000000000007918 */ /* 0x000fcc0000000000 */
.L_x_267:
[----:B------:R-:W-:Y:S02]  /*0c70*/  PLOP3.LUT P2, PT, P2, P0, PT, 0xf2, 0x2f ;  /* 0x00000000002f781c */ /* 0x000fe40001741e72 */
[----:B------:R-:W-:-:S08]  /*0c80*/  @P0 R2UR P2, UR4, R14 ;  /* 0x000000000e0402ca */ /* 0x000fd00000040000 */
[----:B------:R-:W-:-:S05]  /*0c90*/  @P0 PLOP3.LUT P0, PT, P2, PT, PT, 0x80, 0x8 ;  /* 0x000000000008081c */ /* 0x000fca000170f070 */
[----:B------:R-:W-:Y:S01]  /*0ca0*/  @!P2 SYNCS.ARRIVE.TRANS64.RED.A0T1 RZ, [UR4+0x20], RZ ;  /* 0x000020ffffffa9a7 */ /* 0x000fe20008200404 */
[----:B------:R-:W-:Y:S07]  /*0cb0*/  @!P2 ARRIVES.LDGSTSBAR.64.TRANSCNT [UR4+0x20] ;  /* 0x00002000ff00a9b0 */ /* 0x000fee0008002a04 */
[----:B------:R-:W-:Y:S05]  /*0cc0*/  @P0 BRA.U.ANY `(.L_x_267) ;  /* 0xfffffffd00e80947 */ /* 0x000fea000393ffff */
[----:B------:R-:W-:Y:S01]  /*0cd0*/  NOP ;  /* 0x0000000000007918 */ /* 0x000fe20000000000 */
.L_x_266:
[----:B------:R-:W-:Y:S05]  /*0ce0*/  BSYNC B3 ;  /* 0x0000000000037941 */ /* 0x000fea0003800000 */
.L_x_254:
[----:B------:R-:W-:Y:S01]  /*0cf0*/  ISETP.NE.AND P0, PT, R13, RZ, PT ;  /* 0x000000ff0d00720c */ /* 0x000fe20003f05270 */
[----:B------:R-:W-:-:S12]  /*0d00*/  BSSY B3, `(.L_x_268) ;  /* 0x0000063000037945 */ /* 0x000fd80003800000 */
[----:B------:R-:W-:Y:S05]  /*0d10*/  @!P0 BRA `(.L_x_269) ;  /* 0x00000004002c8947 */ /* 0x000fea0003800000 */
[----:B0-----:R0:W1:Y:S01]  /*0d20*/  SYNCS.ARRIVE.TRANS64.A1T0 R16, [R14+URZ+0x20], RZ ;  /* 0x000020ff0e1079a7 */ /* 0x00106200081000ff */
[----:B------:R-:W-:Y:S01]  /*0d30*/  BSSY B1, `(.L_x_270) ;  /* 0x0000009000017945 */ /* 0x000fe20003800000 */
.L_x_273:
[----:B------:R-:W-:Y:S05]  /*0d40*/  YIELD ;  /* 0x0000000000007946 */ /* 0x000fea0003800000 */
[----:B-1----:R-:W1:Y:S01]  /*0d50*/  SYNCS.PHASECHK.TRANS64 P0, [R14+URZ+0x20], R17 ;  /* 0x000020110e0075a7 */ /* 0x002e6200080010ff */
[----:B------:R-:W-:Y:S04]  /*0d60*/  BSSY B2, `(.L_x_271) ;  /* 0x0000004000027945 */ /* 0x000fe80003800000 */
[----:B-1----:R-:W-:Y:S05]  /*0d70*/  @P0 BRA `(.L_x_272) ;  /* 0x0000000000080947 */ /* 0x002fea0003800000 */
[----:B------:R-:W-:Y:S05]  /*0d80*/  NANOSLEEP 0x32 ;  /* 0x000000320000795d */ /* 0x000fea0003800000 */
[----:B------:R-:W-:Y:S01]  /*0d90*/  NOP ;  /* 0x0000000000007918 */ /* 0x000fe20000000000 */
.L_x_272:
[----:B------:R-:W-:Y:S05]  /*0da0*/  BSYNC B2 ;  /* 0x0000000000027941 */ /* 0x000fea0003800000 */
.L_x_271:
[----:B------:R-:W-:Y:S05]  /*0db0*/  @!P0 BRA `(.L_x_273) ;  /* 0xfffffffc00e08947 */ /* 0x000fea000383ffff */
[----:B------:R-:W-:Y:S05]  /*0dc0*/  BSYNC B1 ;  /* 0x0000000000017941 */ /* 0x000fea0003800000 */
.L_x_270:
[----:B------:R-:W1:Y:S01]  /*0dd0*/  LDS R25, [R9+0x200] ;  /* 0x0002000009197984 */ /* 0x000e620000000800 */
        /* <DEDUP_REMOVED lines=16> */
[----:B------:R-:W-:-:S07]  /*0ee0*/  IMAD.MOV.U32 R2, RZ, RZ, R0 ;  /* 0x000000ffff027224 */ /* 0x000fce00078e0000 */
.L_x_275:
[----:B------:R-:W-:Y:S05]  /*0ef0*/  BSYNC.RECONVERGENT B4 ;  /* 0x0000000000047941 */ /* 0x000fea0003800200 */
.L_x_274:
        /* <DEDUP_REMOVED lines=18> */
[----:B------:R-:W-:-:S07]  /*1020*/  MOV R22, R0 ;  /* 0x0000000000167202 */ /* 0x000fce0000000f00 */
.L_x_277:
[----:B------:R-:W-:Y:S05]  /*1030*/  BSYNC.RECONVERGENT B4 ;  /* 0x0000000000047941 */ /* 0x000fea0003800200 */
.L_x_276:
        /* <DEDUP_REMOVED lines=19> */
.L_x_279:
[----:B------:R-:W-:Y:S05]  /*1170*/  BSYNC.RECONVERGENT B4 ;  /* 0x0000000000047941 */ /* 0x000fea0003800200 */
.L_x_278:
[----:B------:R-:W-:-:S04]  /*1180*/  FADD R17, R22, R17 ;  /* 0x0000001116117221 */ /* 0x000fc80000000000 */
[----:B------:R-:W-:-:S04]  /*1190*/  FFMA R0, R17, R17, R17 ;  /* 0x0000001111007223 */ /* 0x000fc80000000011 */
[----:B------:R-:W-:-:S04]  /*11a0*/  FADD R25, R25, R0 ;  /* 0x0000000019197221 */ /* 0x000fc80000000000 */
[----:B------:R-:W-:Y:S01]  /*11b0*/  FADD R10, R10, R25 ;  /* 0x000000190a0a7221 */ /* 0x000fe20000000000 */
[----:B------:R-:W-:Y:S06]  /*11c0*/  BRA `(.L_x_280) ;  /* 0x0000000000587947 */ /* 0x000fec0003800000 */
.L_x_269:
[----:B------:R-:W-:-:S13]  /*11d0*/  ISETP.GE.AND P0, PT, R6, R11, PT ;  /* 0x0000000b0600720c */ /* 0x000fda0003f06270 */
[----:B------:R-:W-:Y:S05]  /*11e0*/  @P0 BRA `(.L_x_280) ;  /* 0x0000000000500947 */ /* 0x000fea0003800000 */
[----:B------:R-:W1:Y:S01]  /*11f0*/  LDCU UR4, c[0x0][0x390] ;  /* 0x00007200ff0477ac */ /* 0x000e620008000800 */
[----:B------:R-:W-:-:S04]  /*1200*/  LOP3.LUT R0, R3, 0x7fffff80, RZ, 0xc0, !PT ;  /* 0x7fffff8003007812 */ /* 0x000fc800078ec0ff */
[----:B------:R-:W-:-:S04]  /*1210*/  IADD3 R19, PT, PT, R7, R0, RZ ;  /* 0x0000000007137210 */ /* 0x000fc80007ffe0ff */
[----:B-1----:R-:W-:-:S13]  /*1220*/  ISETP.GE.AND P0, PT, R19, UR4, PT ;  /* 0x0000000413007c0c */ /* 0x002fda000bf06270 */
[----:B------:R-:W-:Y:S05]  /*1230*/  @P0 BRA `(.L_x_280) ;  /* 0x00000000003c0947 */ /* 0x000fea0003800000 */
[----:B0-----:R-:W0:Y:S01]  /*1240*/  LDC.64 R16, c[0x0][0x380] ;  /* 0x0000e000ff107b82 */ /* 0x001e220000000a00 */
[----:B------:R-:W-:Y:S01]  /*1250*/  PLOP3.LUT P0, PT, PT, PT, PT, 0x80, 0x8 ;  /* 0x000000000008781c */ /* 0x000fe20003f0f070 */
[----:B0-----:R-:W-:-:S05]  /*1260*/  IMAD.WIDE R16, R19, 0x4, R16 ;  /* 0x0000000413107825 */ /* 0x001fca00078e0210 */
[----:B------:R-:W-:Y:S01]  /*1270*/  @!PT LDS RZ, [RZ] ;  /* 0x00000000fffff984 */ /* 0x000fe20000000800 */
[----:B------:R-:W-:Y:S01]  /*1280*/  @!PT LDS RZ, [RZ] ;  /* 0x00000000fffff984 */ /* 0x000fe20000000800 */
[----:B------:R-:W-:Y:S01]  /*1290*/  @!PT LDS RZ, [RZ] ;  /* 0x00000000fffff984 */ /* 0x000fe20000000800 */
[----:B------:R0:W-:Y:S01]  /*12a0*/  LDGSTS.E [R9], desc[UR8][R16.64] ;  /* 0x0000000010097fae */ /* 0x0001e2000b9a1008 */
[----:B------:R-:W-:-:S06]  /*12b0*/  NOP ;  /* 0x0000000000007918 */ /* 0x000fcc0000000000 */
.L_x_281:
[----:B------:R-:W-:Y:S02]  /*12c0*/  PLOP3.LUT P2, PT, P2, P0, PT, 0xf2, 0x2f ;  /* 0x00000000002f781c */ /* 0x000fe40001741e72 */
[----:B------:R-:W-:-:S08]  /*12d0*/  @P0 R2UR P2, UR4, R14 ;  /* 0x000000000e0402ca */ /* 0x000fd00000040000 */
[----:B------:R-:W-:-:S05]  /*12e0*/  @P0 PLOP3.LUT P0, PT, P2, PT, PT, 0x80, 0x8 ;  /* 0x000000000008081c */ /* 0x000fca000170f070 */
[----:B------:R-:W-:Y:S01]  /*12f0*/  @!P2 SYNCS.ARRIVE.TRANS64.RED.A0T1 RZ, [UR4], RZ ;  /* 0x000000ffffffa9a7 */ /* 0x000fe20008200404 */
[----:B------:R-:W-:Y:S07]  /*1300*/  @!P2 ARRIVES.LDGSTSBAR.64.TRANSCNT [UR4] ;  /* 0x00000000ff00a9b0 */ /* 0x000fee0008002a04 */
[----:B------:R-:W-:Y:S05]  /*1310*/  @P0 BRA.U.ANY `(.L_x_281) ;  /* 0xfffffffd00e80947 */ /* 0x000fea000393ffff */
[----:B------:R-:W-:Y:S01]  /*1320*/  NOP ;  /* 0x0000000000007918 */ /* 0x000fe20000000000 */
.L_x_280:
[----:B------:R-:W-:Y:S05]  /*1330*/  BSYNC B3 ;  /* 0x0000000000037941 */ /* 0x000fea0003800000 */
.L_x_268:
[----:B------:R-:W-:Y:S01]  /*1340*/  VIADD R6, R6, 0x2 ;  /* 0x0000000206067836 */ /* 0x000fe20000000000 */
[C---:B------:R-:W-:Y:S02]  /*1350*/  IADD3 R3, PT, PT, R8.reuse, R3, RZ ;  /* 0x0000000308037210 */ /* 0x040fe40007ffe0ff */
[----:B------:R-:W-:Y:S01]  /*1360*/  IADD3 R5, PT, PT, R8, R5, RZ ;  /* 0x0000000508057210 */ /* 0x000fe20007ffe0ff */
[----:B------:R-:W-:Y:S06]  /*1370*/  @P1 BRA `(.L_x_282) ;  /* 0xfffffff000b81947 */ /* 0x000fec000383ffff */
[----:B------:R-:W-:Y:S05]  /*1380*/  BSYNC B0 ;  /* 0x0000000000007941 */ /* 0x000fea0003800000 */
.L_x_253:
[----:B------:R-:W-:-:S07]  /*1390*/  VIADD R6, R6, 0xffffffff ;  /* 0xffffffff06067836 */ /* 0x000fce0000000000 */
.L_x_252:
[----:B------:R-:W-:Y:S01]  /*13a0*/  LOP3.LUT R0, R11, 0x1, RZ, 0xc0, !PT ;  /* 0x000000010b007812 */ /* 0x000fe200078ec0ff */
[----:B------:R-:W-:Y:S03]  /*13b0*/  BSSY B0, `(.L_x_251) ;  /* 0x0000074000007945 */ /* 0x000fe60003800000 */
[----:B------:R-:W-:-:S13]  /*13c0*/  ISETP.NE.U32.AND P0, PT, R0, 0x1, PT ;  /* 0x000000010000780c */ /* 0x000fda0003f05070 */
[----:B------:R-:W-:Y:S05]  /*13d0*/  @P0 BRA `(.L_x_283) ;  /* 0x0000000400c40947 */ /* 0x000fea0003800000 */
[----:B------:R-:W-:-:S13]  /*13e0*/  ISETP.NE.AND P0, PT, R13, RZ, PT ;  /* 0x000000ff0d00720c */ /* 0x000fda0003f05270 */
[----:B------:R-:W-:Y:S05]  /*13f0*/  @!P0 BRA `(.L_x_284) ;  /* 0x0000000400488947 */ /* 0x000fea0003800000 */
[----:B------:R-:W-:Y:S01]  /*1400*/  SHF.L.U32 R0, R6, 0x5, RZ ;  /* 0x0000000506007819 */ /* 0x000fe200000006ff */
[----:B------:R-:W-:Y:S03]  /*1410*/  BSSY B1, `(.L_x_285) ;  /* 0x000000c000017945 */ /* 0x000fe60003800000 */
[----:B------:R-:W-:-:S04]  /*1420*/  LOP3.LUT R3, R0, 0x20, RZ, 0xc, !PT ;  /* 0x0000002000037812 */ /* 0x000fc800078e0cff */
[----:B------:R-:W-:-:S04]  /*1430*/  IADD3 R5, PT, PT, R14, R3, RZ ;  /* 0x000000030e057210 */ /* 0x000fc80007ffe0ff */
[----:B------:R1:W2:Y:S03]  /*1440*/  SYNCS.ARRIVE.TRANS64.A1T0 R2, [R5+URZ], RZ ;  /* 0x000000ff050279a7 */ /* 0x0002a600081000ff */
.L_x_288:
[----:B------:R-:W-:Y:S05]  /*1450*/  YIELD ;  /* 0x0000000000007946 */ /* 0x000fea0003800000 */
[----:B--2---:R-:W2:Y:S01]  /*1460*/  SYNCS.PHASECHK.TRANS64 P0, [R5+URZ], R3 ;  /* 0x00000003050075a7 */ /* 0x004ea200080010ff */
[----:B------:R-:W-:Y:S04]  /*1470*/  BSSY B2, `(.L_x_286) ;  /* 0x0000004000027945 */ /* 0x000fe80003800000 */
[----:B--2---:R-:W-:Y:S05]  /*1480*/  @P0 BRA `(.L_x_287) ;  /* 0x0000000000080947 */ /* 0x004fea0003800000 */
[----:B------:R-:W-:Y:S05]  /*1490*/  NANOSLEEP 0x32 ;  /* 0x000000320000795d */ /* 0x000fea0003800000 */
[----:B------:R-:W-:Y:S01]  /*14a0*/  NOP ;  /* 0x0000000000007918 */ /* 0x000fe20000000000 */
.L_x_287:
[----:B------:R-:W-:Y:S05]  /*14b0*/  BSYNC B2 ;  /* 0x0000000000027941 */ /* 0x000fea0003800000 */
.L_x_286:
[----:B------:R-:W-:Y:S05]  /*14c0*/  @!P0 BRA `(.L_x_288) ;  /* 0xfffffffc00e08947 */ /* 0x000fea000383ffff */
[----:B------:R-:W-:Y:S05]  /*14d0*/  BSYNC B1 ;  /* 0x0000000000017941 */ /* 0x000fea0003800000 */
.L_x_285:
[----:B------:R-:W-:Y:S01]  /*14e0*/  IMAD.SHL.U32 R6, R6, 0x200, RZ ;  /* 0x0000020006067824 */ /* 0x000fe200078e00ff */
[----:B------:R-:W-:Y:S04]  /*14f0*/  BSSY.RECONVERGENT B3, `(.L_x_289) ;  /* 0x0000015000037945 */ /* 0x000fe80003800200 */
[----:B------:R-:W-:-:S04]  /*1500*/  LOP3.LUT R6, R6, 0x200, RZ, 0xc, !PT ;  /* 0x0000020006067812 */ /* 0x000fc800078e0cff */
[----:B------:R-:W-:-:S06]  /*1510*/  IADD3 R4, PT, PT, R9, R6, RZ ;  /* 0x0000000609047210 */ /* 0x000fcc0007ffe0ff */
[----:B------:R-:W2:Y:S02]  /*1520*/  LDS R4, [R4] ;  /* 0x0000000004047984 */ /* 0x000ea40000000800 */
[----:B--2---:R-:W-:-:S04]  /*1530*/  FFMA R3, R4, R4, R4 ;  /* 0x0000000404037223 */ /* 0x004fc80000000004 */
[----:B------:R-:W-:-:S04]  /*1540*/  FADD R3, RZ, R3 ;  /* 0x00000003ff037221 */ /* 0x000fc80000000000 */
[----:B-1----:R-:W-:Y:S01]  /*1550*/  FMUL R5, R3, R3 ;  /* 0x0000000303057220 */ /* 0x002fe20000400000 */
        /* <DEDUP_REMOVED lines=11> */
[----:B0-----:R-:W-:-:S07]  /*1610*/  MOV R16, 0x1630 ;  /* 0x0000163000107802 */ /* 0x001fce0000000f00 */
[----:B------:R-:W-:Y:S05]  /*1620*/  CALL.REL.NOINC `($__internal_5_$__cuda_sm3x_div_rn_noftz_f32_slowpath) ;  /* 0x0000000400587944 */ /* 0x000fea0003c00000 */
[----:B------:R-:W-:-:S07]  /*1630*/  IMAD.MOV.U32 R5, RZ, RZ, R0 ;  /* 0x000000ffff057224 */ /* 0x000fce00078e0000 */
.L_x_290:
[----:B------:R-:W-:Y:S05]  /*1640*/  BSYNC.RECONVERGENT B3 ;  /* 0x0000000000037941 */ /* 0x000fea0003800200 */
.L_x_289:
        /* <DEDUP_REMOVED lines=18> */
[----:B------:R-:W-:-:S07]  /*1770*/  MOV R5, R0 ;  /* 0x0000000000057202 */ /* 0x000fce0000000f00 */
.L_x_292:
[----:B------:R-:W-:Y:S05]  /*1780*/  BSYNC.RECONVERGENT B3 ;  /* 0x0000000000037941 */ /* 0x000fea0003800200 */
.L_x_291:
        /* <DEDUP_REMOVED lines=16> */
[----:B0-----:R-:W-:-:S07]  /*1890*/  MOV R16, 0x18b0 ;  /* 0x000018b000107802 */ /* 0x001fce0000000f00 */
[----:B------:R-:W-:Y:S05]  /*18a0*/  CALL.REL.NOINC `($__internal_5_$__cuda_sm3x_div_rn_noftz_f32_slowpath) ;  /* 0x0000000000b87944 */ /* 0x000fea0003c00000 */
[----:B------:R-:W-:-:S07]  /*18b0*/  MOV R5, R0 ;  /* 0x0000000000057202 */ /* 0x000fce0000000f00 */
.L_x_294:
[----:B------:R-:W-:Y:S05]  /*18c0*/  BSYNC.RECONVERGENT B3 ;  /* 0x0000000000037941 */ /* 0x000fea0003800200 */
.L_x_293:
[----:B------:R-:W-:-:S04]  /*18d0*/  FADD R5, R4, R5 ;  /* 0x0000000504057221 */ /* 0x000fc80000000000 */
[----:B------:R-:W-:-:S04]  /*18e0*/  FFMA R0, R5, R5, R5 ;  /* 0x0000000505007223 */ /* 0x000fc80000000005 */
[----:B------:R-:W-:-:S04]  /*18f0*/  FADD R3, R3, R0 ;  /* 0x0000000003037221 */ /* 0x000fc80000000000 */
[----:B------:R-:W-:Y:S01]  /*1900*/  FADD R10, R3, R10 ;  /* 0x0000000a030a7221 */ /* 0x000fe20000000000 */
[----:B------:R-:W-:Y:S06]  /*1910*/  BRA `(.L_x_283) ;  /* 0x0000000000747947 */ /* 0x000fec0003800000 */
.L_x_284:
[----:B------:R-:W-:-:S13]  /*1920*/  ISETP.GE.AND P0, PT, R6, R11, PT ;  /* 0x0000000b0600720c */ /* 0x000fda0003f06270 */
[----:B------:R-:W-:Y:S05]  /*1930*/  @P0 BRA `(.L_x_283) ;  /* 0x00000000006c0947 */ /* 0x000fea0003800000 */
[----:B------:R-:W1:Y:S01]  /*1940*/  LDCU UR4, c[0x0][0x390] ;  /* 0x00007200ff0477ac */ /* 0x000e620008000800 */
[----:B------:R-:W-:-:S05]  /*1950*/  IMAD R12, R12, R6, RZ ;  /* 0x000000060c0c7224 */ /* 0x000fca00078e02ff */
[----:B------:R-:W-:-:S04]  /*1960*/  LOP3.LUT R12, R12, 0x7fffff80, RZ, 0xc0, !PT ;  /* 0x7fffff800c0c7812 */ /* 0x000fc800078ec0ff */
[----:B------:R-:W-:-:S04]  /*1970*/  IADD3 R7, PT, PT, R7, R12, RZ ;  /* 0x0000000c07077210 */ /* 0x000fc80007ffe0ff */
[----:B-1----:R-:W-:-:S13]  /*1980*/  ISETP.GE.AND P0, PT, R7, UR4, PT ;  /* 0x0000000407007c0c */ /* 0x002fda000bf06270 */
[----:B------:R-:W-:Y:S05]  /*1990*/  @P0 BRA `(.L_x_283) ;  /* 0x0000000000540947 */ /* 0x000fea0003800000 */
[----:B------:R-:W1:Y:S01]  /*19a0*/  LDC.64 R2, c[0x0][0x380] ;  /* 0x0000e000ff027b82 */ /* 0x000e620000000a00 */
[C---:B------:R-:W-:Y:S01]  /*19b0*/  IMAD.SHL.U32 R0, R6.reuse, 0x200, RZ ;  /* 0x0000020006007824 */ /* 0x040fe200078e00ff */
[----:B------:R-:W-:Y:S02]  /*19c0*/  SHF.L.U32 R5, R6, 0x5, RZ ;  /* 0x0000000506057819 */ /* 0x000fe400000006ff */
[----:B------:R-:W-:Y:S02]  /*19d0*/  PLOP3.LUT P0, PT, PT, PT, PT, 0x80, 0x8 ;  /* 0x000000000008781c */ /* 0x000fe40003f0f070 */
[----:B------:R-:W-:Y:S02]  /*19e0*/  LOP3.LUT R0, R0, 0x200, RZ, 0xc0, !PT ;  /* 0x0000020000007812 */ /* 0x000fe400078ec0ff */
[----:B------:R-:W-:Y:S02]  /*19f0*/  LOP3.LUT R5, R5, 0x20, RZ, 0xc0, !PT ;  /* 0x0000002005057812 */ /* 0x000fe400078ec0ff */
[----:B0-----:R-:W-:-:S03]  /*1a00*/  IADD3 R9, PT, PT, R9, R0, RZ ;  /* 0x0000000009097210 */ /* 0x001fc60007ffe0ff */
[----:B------:R-:W-:Y:S02]  /*1a10*/  IMAD.IADD R5, R14, 0x1, R5 ;  /* 0x000000010e057824 */ /* 0x000fe400078e0205 */
[----:B-1----:R-:W-:-:S05]  /*1a20*/  IMAD.WIDE R2, R7, 0x4, R2 ;  /* 0x0000000407027825 */ /* 0x002fca00078e0202 */
[----:B------:R-:W-:Y:S01]  /*1a30*/  @!PT LDS RZ, [RZ] ;  /* 0x00000000fffff984 */ /* 0x000fe20000000800 */
[----:B------:R-:W-:Y:S01]  /*1a40*/  @!PT LDS RZ, [RZ] ;  /* 0x00000000fffff984 */ /* 0x000fe20000000800 */
[----:B------:R-:W-:Y:S01]  /*1a50*/  @!PT LDS RZ, [RZ] ;  /* 0x00000000fffff984 */ /* 0x000fe20000000800 */
[----:B------:R0:W-:Y:S01]  /*1a60*/  LDGSTS.E [R9], desc[UR8][R2.64] ;  /* 0x0000000002097fae */ /* 0x0001e2000b9a1008 */
[----:B------:R-:W-:Y:S01]  /*1a70*/  NOP ;  /* 0x0000000000007918 */ /* 0x000fe20000000000 */
.L_x_295:
[----:B------:R-:W-:Y:S02]  /*1a80*/  PLOP3.LUT P1, PT, P1, P0, PT, 0xf2, 0x2f ;  /* 0x00000000002f781c */ /* 0x000fe40000f21e72 */
[----:B------:R-:W-:-:S08]  /*1a90*/  @P0 R2UR P1, UR4, R5 ;  /* 0x00000000050402ca */ /* 0x000fd00000020000 */
[----:B------:R-:W-:-:S05]  /*1aa0*/  @P0 PLOP3.LUT P0, PT, P1, PT, PT, 0x80, 0x8 ;  /* 0x000000000008081c */ /* 0x000fca0000f0f070 */
[----:B------:R-:W-:Y:S01]  /*1ab0*/  @!P1 SYNCS.ARRIVE.TRANS64.RED.A0T1 RZ, [UR4], RZ ;  /* 0x000000ffffff99a7 */ /* 0x000fe20008200404 */
[----:B------:R-:W-:Y:S07]  /*1ac0*/  @!P1 ARRIVES.LDGSTSBAR.64.TRANSCNT [UR4] ;  /* 0x00000000ff0099b0 */ /* 0x000fee0008002a04 */
[----:B------:R-:W-:Y:S05]  /*1ad0*/  @P0 BRA.U.ANY `(.L_x_295) ;  /* 0xfffffffd00e80947 */ /* 0x000fea000393ffff */
[----:B------:R-:W-:Y:S01]  /*1ae0*/  NOP ;  /* 0x0000000000007918 */ /* 0x000fe20000000000 */
.L_x_283:
[----:B------:R-:W-:Y:S05]  /*1af0*/  BSYNC B0 ;  /* 0x0000000000007941 */ /* 0x000fea0003800000 */
.L_x_251:
        /* <DEDUP_REMOVED lines=9> */
        .weak           $__internal_5_$__cuda_sm3x_div_rn_noftz_f32_slowpath
        .type           $__internal_5_$__cuda_sm3x_div_rn_noftz_f32_slowpath,@function
        .size           $__internal_5_$__cuda_sm3x_div_rn_noftz_f32_slowpath,(.L_x_2212 - $__internal_5_$__cuda_sm3x_div_rn_noftz_f32_slowpath)
$__internal_5_$__cuda_sm3x_div_rn_noftz_f32_slowpath:
[----:B------:R-:W-:Y:S01]  /*1b90*/  SHF.R.U32.HI R2, RZ, 0x17, R20 ;  /* 0x00000017ff027819 */ /* 0x000fe20000011614 */
[----:B------:R-:W-:Y:S01]  /*1ba0*/  BSSY.RECONVERGENT B1, `(.L_x_296) ;  /* 0x0000062000017945 */ /* 0x000fe20003800200 */
[----:B------:R-:W-:Y:S02]  /*1bb0*/  SHF.R.U32.HI R21, RZ, 0x17, R0 ;  /* 0x00000017ff157819 */ /* 0x000fe40000011600 */
[----:B------:R-:W-:Y:S02]  /*1bc0*/  LOP3.LUT R2, R2, 0xff, RZ, 0xc0, !PT ;  /* 0x000000ff02027812 */ /* 0x000fe400078ec0ff */
[----:B------:R-:W-:Y:S02]  /*1bd0*/  LOP3.LUT R21, R21, 0xff, RZ, 0xc0, !PT ;  /* 0x000000ff15157812 */ /* 0x000fe400078ec0ff */
[----:B------:R-:W-:-:S03]  /*1be0*/  IADD3 R18, PT, PT, R2, -0x1, RZ ;  /* 0xffffffff02127810 */ /* 0x000fc60007ffe0ff */
[----:B------:R-:W-:Y:S01]  /*1bf0*/  VIADD R19, R21, 0xffffffff ;  /* 0xffffffff15137836 */ /* 0x000fe20000000000 */
        /* <DEDUP_REMOVED lines=27> */
.L_x_297:
[----:B------:R-:W-:Y:S01]  /*1db0*/  LEA R19, R2, 0xc0800000, 0x17 ;  /* 0xc080000002137811 */ /* 0x000fe200078eb8ff */
[----:B------:R-:W-:Y:S01]  /*1dc0*/  VIADD R21, R21, 0xffffff81 ;  /* 0xffffff8115157836 */ /* 0x000fe20000000000 */
[----:B------:R-:W-:Y:S02]  /*1dd0*/  BSSY.RECONVERGENT B2, `(.L_x_302) ;  /* 0x0000035000027945 */ /* 0x000fe40003800200 */
[----:B------:R-:W-:Y:S01]  /*1de0*/  IADD3 R26, PT, PT, -R19, R20, RZ ;  /* 0x00000014131a7210 */ /* 0x000fe20007ffe1ff */
[----:B------:R-:W-:-:S03]  /*1df0*/  IMAD R0, R21, -0x800000, R0 ;  /* 0xff80000015007824 */ /* 0x000fc600078e0200 */
[----:B------:R-:W0:Y:S01]  /*1e00*/  MUFU.RCP R18, R26 ;  /* 0x0000001a00127308 */ /* 0x000e220000001000 */
[----:B------:R-:W-:-:S04]  /*1e10*/  FADD.FTZ R19, -R26, -RZ ;  /* 0x800000ff1a137221 */ /* 0x000fc80000010100 */
[----:B0-----:R-:W-:-:S04]  /*1e20*/  FFMA R23, R18, R19, 1 ;  /* 0x3f80000012177423 */ /* 0x001fc80000000013 */
[----:B------:R-:W-:-:S04]  /*1e30*/  FFMA R23, R18, R23, R18 ;  /* 0x0000001712177223 */ /* 0x000fc80000000012 */
[----:B------:R-:W-:-:S04]  /*1e40*/  FFMA R18, R0, R23, RZ ;  /* 0x0000001700127223 */ /* 0x000fc800000000ff */
[----:B------:R-:W-:-:S04]  /*1e50*/  FFMA R20, R19, R18, R0 ;  /* 0x0000001213147223 */ /* 0x000fc80000000000 */
[----:B------:R-:W-:Y:S01]  /*1e60*/  FFMA R20, R23, R20, R18 ;  /* 0x0000001417147223 */ /* 0x000fe20000000012 */
[----:B------:R-:W-:-:S03]  /*1e70*/  IADD3 R18, PT, PT, R21, 0x7f, -R2 ;  /* 0x0000007f15127810 */ /* 0x000fc60007ffe802 */
[----:B------:R-:W-:Y:S01]  /*1e80*/  FFMA R19, R19, R20, R0 ;  /* 0x0000001413137223 */ /* 0x000fe20000000000 */
[----:B------:R-:W-:-:S03]  /*1e90*/  IADD3 R17, PT, PT, R18, R17, RZ ;  /* 0x0000001112117210 */ /* 0x000fc60007ffe0ff */
        /* <DEDUP_REMOVED lines=17> */
[C---:B------:R-:W-:Y:S02]  /*1fb0*/  IADD3 R19, PT, PT, R2.reuse, 0x20, RZ ;  /* 0x0000002002137810 */ /* 0x040fe40007ffe0ff */
[----:B------:R-:W-:Y:S02]  /*1fc0*/  LOP3.LUT R17, R17, 0x7fffff, RZ, 0xc0, !PT ;  /* 0x007fffff11117812 */ /* 0x000fe400078ec0ff */
[C---:B------:R-:W-:Y:S02]  /*1fd0*/  ISETP.NE.AND P3, PT, R2.reuse, RZ, PT ;  /* 0x000000ff0200720c */ /* 0x040fe40003f65270 */
[----:B------:R-:W-:Y:S02]  /*1fe0*/  LOP3.LUT R20, R17, 0x800000, RZ, 0xfc, !PT ;  /* 0x0080000011147812 */ /* 0x000fe400078efcff */
[----:B------:R-:W-:-:S02]  /*1ff0*/  ISETP.NE.AND P2, PT, R2, RZ, PT ;  /* 0x000000ff0200720c */ /* 0x000fc40003f45270 */
[----:B------:R-:W-:Y:S02]  /*2000*/  IADD3 R2, PT, PT, -R2, RZ, RZ ;  /* 0x000000ff02027210 */ /* 0x000fe40007ffe1ff */
[----:B------:R-:W-:Y:S02]  /*2010*/  SHF.L.U32 R19, R20, R19, RZ ;  /* 0x0000001314137219 */ /* 0x000fe400000006ff */
[----:B------:R-:W-:Y:S02]  /*2020*/  FSETP.NEU.FTZ.AND P0, PT, R18, R23, PT ;  /* 0x000000171200720b */ /* 0x000fe40003f1d000 */
[----:B------:R-:W-:Y:S02]  /*2030*/  SEL R17, R2, RZ, P3 ;  /* 0x000000ff02117207 */ /* 0x000fe40001800000 */
[----:B------:R-:W-:Y:S02]  /*2040*/  ISETP.NE.AND P2, PT, R19, RZ, P2 ;  /* 0x000000ff1300720c */ /* 0x000fe40001745270 */
[----:B------:R-:W-:-:S02]  /*2050*/  SHF.R.U32.HI R19, RZ, R17, R20 ;  /* 0x00000011ff137219 */ /* 0x000fc40000011614 */
[----:B------:R-:W-:Y:S02]  /*2060*/  PLOP3.LUT P0, PT, P0, P2, PT, 0xf8, 0x8f ;  /* 0x00000000008f781c */ /* 0x000fe40000705f70 */
[----:B------:R-:W-:Y:S02]  /*2070*/  SHF.R.U32.HI R17, RZ, 0x1, R19 ;  /* 0x00000001ff117819 */ /* 0x000fe40000011613 */
[----:B------:R-:W-:-:S04]  /*2080*/  SEL R2, RZ, 0x1, !P0 ;  /* 0x00000001ff027807 */ /* 0x000fc80004000000 */
[----:B------:R-:W-:-:S04]  /*2090*/  LOP3.LUT R2, R2, 0x1, R17, 0xf8, !PT ;  /* 0x0000000102027812 */ /* 0x000fc800078ef811 */
[----:B------:R-:W-:-:S05]  /*20a0*/  LOP3.LUT R2, R2, R19, RZ, 0xc0, !PT ;  /* 0x0000001302027212 */ /* 0x000fca00078ec0ff */
[----:B------:R-:W-:-:S05]  /*20b0*/  IMAD.IADD R17, R17, 0x1, R2 ;  /* 0x0000000111117824 */ /* 0x000fca00078e0202 */
[----:B------:R-:W-:Y:S01]  /*20c0*/  LOP3.LUT R0, R17, R0, RZ, 0xfc, !PT ;  /* 0x0000000011007212 */ /* 0x000fe200078efcff */
[----:B------:R-:W-:Y:S06]  /*20d0*/  BRA `(.L_x_305) ;  /* 0x0000000000107947 */ /* 0x000fec0003800000 */
.L_x_304:
[----:B------:R-:W-:-:S04]  /*20e0*/  LOP3.LUT R0, R0, 0x80000000, RZ, 0xc0, !PT ;  /* 0x8000000000007812 */ /* 0x000fc800078ec0ff */
[----:B------:R-:W-:Y:S01]  /*20f0*/  LOP3.LUT R0, R0, 0x7f800000, RZ, 0xfc, !PT ;  /* 0x7f80000000007812 */ /* 0x000fe200078efcff */
[----:B------:R-:W-:Y:S06]  /*2100*/  BRA `(.L_x_305) ;  /* 0x0000000000047947 */ /* 0x000fec0003800000 */
.L_x_303:
[----:B------:R-:W-:-:S07]  /*2110*/  LEA R0, R17, R0, 0x17 ;  /* 0x0000000011007211 */ /* 0x000fce00078eb8ff */
.L_x_305:
[----:B------:R-:W-:Y:S05]  /*2120*/  BSYNC.RECONVERGENT B2 ;  /* 0x0000000000027941 */ /* 0x000fea0003800200 */
.L_x_302:
[----:B------:R-:W-:Y:S05]  /*2130*/  BRA `(.L_x_306) ;  /* 0x0000000000207947 */ /* 0x000fea0003800000 */
.L_x_301:
[----:B------:R-:W-:-:S04]  /*2140*/  LOP3.LUT R0, R20, 0x80000000, R0, 0x48, !PT ;  /* 0x8000000014007812 */ /* 0x000fc800078e4800 */
[----:B------:R-:W-:Y:S01]  /*2150*/  LOP3.LUT R0, R0, 0x7f800000, RZ, 0xfc, !PT ;  /* 0x7f80000000007812 */ /* 0x000fe200078efcff */
[----:B------:R-:W-:Y:S06]  /*2160*/  BRA `(.L_x_306) ;  /* 0x0000000000147947 */ /* 0x000fec0003800000 */
.L_x_300:
[----:B------:R-:W-:Y:S01]  /*2170*/  LOP3.LUT R0, R20, 0x80000000, R0, 0x48, !PT ;  /* 0x8000000014007812 */ /* 0x000fe200078e4800 */
[----:B------:R-:W-:Y:S06]  /*2180*/  BRA `(.L_x_306) ;  /* 0x00000000000c7947 */ /* 0x000fec0003800000 */
.L_x_299:
[----:B------:R-:W0:Y:S01]  /*2190*/  MUFU.RSQ R0, -QNAN ;  /* 0xffc0000000007908 */ /* 0x000e220000001400 */
[----:B------:R-:W-:Y:S05]  /*21a0*/  BRA `(.L_x_306) ;  /* 0x0000000000047947 */ /* 0x000fea0003800000 */
.L_x_298:
[----:B------:R-:W-:-:S07]  /*21b0*/  FADD.FTZ R0, R0, R20 ;  /* 0x0000001400007221 */ /* 0x000fce0000010000 */
.L_x_306:
[----:B------:R-:W-:Y:S05]  /*21c0*/  BSYNC.RECONVERGENT B1 ;  /* 0x0000000000017941 */ /* 0x000fea0003800200 */
.L_x_296:
[----:B------:R-:W-:-:S04]  /*21d0*/  HFMA2 R17, -RZ, RZ, 0, 0 ;  /* 0x00000000ff117431 */ /* 0x000fc800000001ff */
[----:B0-----:R-:W-:Y:S05]  /*21e0*/  RET.REL.NODEC R16 `(_Z22warp_specialize_sharedILi2ELi4EEvPfS0_i) ;  /* 0xffffffdc10847950 */ /* 0x001fea0003c3ffff */
.L_x_307:
        /* <DEDUP_REMOVED lines=9> */
.L_x_2212:


//--------------------- .text._Z19warp_specialize_regILi4EEvPfS0_i --------------------------
	.section	.text._Z19warp_specialize_regILi4EEvPfS0_i,"ax",@progbits
	.align	128
        .global         _Z19warp_specialize_regILi4EEvPfS0_i
        .type           _Z19warp_specialize_regILi4EEvPfS0_i,@function
        .size           _Z19warp_specialize_regILi4EEvPfS0_i,(.L_x_2213 - _Z19warp_specialize_regILi4EEvPfS0_i)
        .other          _Z19warp_specialize_regILi4EEvPfS0_i,@"STO_CUDA_ENTRY STV_DEFAULT"
_Z19warp_specialize_regILi4EEvPfS0_i:
.text._Z19warp_specialize_regILi4EEvPfS0_i:
[----:B------:R-:W-:Y:S01]  /*0000*/  LDC R1, c[0x0][0x37c] ;  /* 0x0000df00ff017b82 */ /* 0x000fe20000000800 */
[----:B------:R-:W1:Y:S01]  /*0010*/  S2R R3, SR_TID.X ;  /* 0x0000000000037919 */ /* 0x000e620000002100 */
[----:B------:R-:W2:Y:S01]  /*0020*/  LDCU.64 UR8, c[0x0][0x358] ;  /* 0x00006b00ff0877ac */ /* 0x000ea20008000a00 */
[----:B------:R-:W-:Y:S01]  /*0030*/  BSSY.RECONVERGENT B0, `(.L_x_308) ;  /* 0x000001f000007945 */ /* 0x000fe20003800200 */
[----:B-1----:R-:W-:-:S13]  /*0040*/  LOP3.LUT P0, R4, R3, 0x20, RZ, 0xc0, !PT ;  /* 0x0000002003047812 */ /* 0x002fda000780c0ff */
[----:B--2---:R-:W-:Y:S05]  /*0050*/  @P0 BRA `(.L_x_309) ;  /* 0x0000000000700947 */ /* 0x004fea0003800000 */
[----:B------:R-:W1:Y:S01]  /*0060*/  S2R R8, SR_TID.Y ;  /* 0x0000000000087919 */ /* 0x000e620000002200 */
[----:B------:R-:W2:Y:S01]  /*0070*/  S2UR UR4, SR_CTAID.X ;  /* 0x00000000000479c3 */ /* 0x000ea20000002500 */
[----:B------:R-:W3:Y:S01]  /*0080*/  LDCU UR7, c[0x0][0x360] ;  /* 0x00006c00ff0777ac */ /* 0x000ee20008000800 */
[C---:B------:R-:W-:Y:S01]  /*0090*/  LOP3.LUT R0, R3.reuse, 0x3c0, RZ, 0xc0, !PT ;  /* 0x000003c003007812 */ /* 0x040fe200078ec0ff */
[----:B------:R-:W1:Y:S01]  /*00a0*/  S2R R5, SR_TID.Z ;  /* 0x0000000000057919 */ /* 0x000e620000002300 */
[----:B------:R-:W-:Y:S01]  /*00b0*/  SHF.L.U32 R2, R3, 0x2, RZ ;  /* 0x0000000203027819 */ /* 0x000fe200000006ff */
[----:B------:R-:W1:Y:S03]  /*00c0*/  LDCU UR10, c[0x0][0x364] ;  /* 0x00006c80ff0a77ac */ /* 0x000e660008000800 */
[----:B------:R-:W4:Y:S01]  /*00d0*/  S2UR UR6, SR_CgaCtaId ;  /* 0x00000000000679c3 */ /* 0x000f220000008800 */
[----:B------:R-:W-:Y:S01]  /*00e0*/  UMOV UR5, 0x400 ;  /* 0x0000040000057882 */ /* 0x000fe20000000000 */
[----:B------:R-:W-:-:S06]  /*00f0*/  LOP3.LUT R2, R2, 0xf00, RZ, 0xc0, !PT ;  /* 0x00000f0002027812 */ /* 0x000fcc00078ec0ff */
[----:B------:R-:W5:Y:S01]  /*0100*/  LDC.64 R6, c[0x0][0x380] ;  /* 0x0000e000ff067b82 */ /* 0x000f620000000a00 */
[----:B--2---:R-:W-:-:S04]  /*0110*/  USHF.L.U32 UR4, UR4, 0x7, URZ ;  /* 0x0000000704047899 */ /* 0x004fc800080006ff */
[----:B------:R-:W-:Y:S02]  /*0120*/  ULOP3.LUT UR4, UR4, 0x7fffff80, URZ, 0xc0, !UPT ;  /* 0x7fffff8004047892 */ /* 0x000fe4000f8ec0ff */
[----:B----4-:R-:W-:Y:S01]  /*0130*/  ULEA UR5, UR6, UR5, 0x18 ;  /* 0x0000000506057291 */ /* 0x010fe2000f8ec0ff */
[----:B-1----:R-:W-:-:S03]  /*0140*/  IMAD R8, R5, UR10, R8 ;  /* 0x0000000a05087c24 */ /* 0x002fc6000f8e0208 */
[----:B------:R-:W-:Y:S02]  /*0150*/  IADD3 R5, PT, PT, R0, UR4, RZ ;  /* 0x0000000400057c10 */ /* 0x000fe4000fffe0ff */
[----:B------:R-:W-:Y:S01]  /*0160*/  IADD3 R2, PT, PT, R2, UR5, RZ ;  /* 0x0000000502027c10 */ /* 0x000fe2000fffe0ff */
[----:B---3--:R-:W-:Y:S02]  /*0170*/  IMAD R8, R8, UR7, R3 ;  /* 0x0000000708087c24 */ /* 0x008fe4000f8e0203 */
[----:B-----5:R-:W-:-:S03]  /*0180*/  IMAD.WIDE R6, R5, 0x4, R6 ;  /* 0x0000000405067825 */ /* 0x020fc600078e0206 */
[----:B------:R-:W-:-:S04]  /*0190*/  LOP3.LUT R8, R8, 0x1f, RZ, 0xc0, !PT ;  /* 0x0000001f08087812 */ /* 0x000fc800078ec0ff */
[----:B------:R-:W-:-:S04]  /*01a0*/  VIMNMX.U32 R5, PT, PT, R8, 0x7, PT ;  /* 0x0000000708057848 */ /* 0x000fc80003fe0000 */
[C---:B------:R-:W-:Y:S01]  /*01b0*/  LEA R9, R5.reuse, R2, 0x2 ;  /* 0x0000000205097211 */ /* 0x040fe200078e10ff */
[----:B------:R-:W-:-:S05]  /*01c0*/  IMAD.WIDE.U32 R6, R5, 0x4, R6 ;  /* 0x0000000405067825 */ /* 0x000fca00078e0006 */
[----:B------:R-:W-:Y:S01]  /*01d0*/  @!PT LDS RZ, [RZ] ;  /* 0x00000000fffff984 */ /* 0x000fe20000000800 */
[----:B------:R-:W-:Y:S01]  /*01e0*/  @!PT LDS RZ, [RZ] ;  /* 0x00000000fffff984 */ /* 0x000fe20000000800 */
[----:B------:R-:W-:Y:S01]  /*01f0*/  @!PT LDS RZ, [RZ] ;  /* 0x00000000fffff984 */ /* 0x000fe20000000800 */
[----:B------:R1:W-:Y:S04]  /*0200*/  LDGSTS.E [R9], desc[UR8][R6.64] ;  /* 0x0000000006097fae */ /* 0x0003e8000b9a1008 */
[----:B------:R-:W0:Y:S02]  /*0210*/  LDGDEPBAR ;  /* 0x00000000000079af */ /* 0x000e240000000000 */
.L_x_309:
[----:B------:R-:W-:Y:S05]  /*0220*/  BSYNC.RECONVERGENT B0 ;  /* 0x0000000000007941 */ /* 0x000fea0003800200 */
.L_x_308:
[----:B------:R-:W2:Y:S08]  /*0230*/  LDC R5, c[0x0][0x370] ;  /* 0x0000dc00ff057b82 */ /* 0x000eb00000000800 */
[----:B-1----:R-:W1:Y:S01]  /*0240*/  LDC R9, c[0x0][0x390] ;  /* 0x0000e400ff097b82 */ /* 0x002e620000000800 */
[----:B--2---:R-:W-:-:S04]  /*0250*/  SHF.L.U32 R5, R5, 0x7, RZ ;  /* 0x0000000705057819 */ /* 0x004fc800000006ff */
[----:B------:R-:W-:-:S04]  /*0260*/  LOP3.LUT R0, R5, 0x7fffff80, RZ, 0xc0, !PT ;  /* 0x7fffff8005007812 */ /* 0x000fc800078ec0ff */
[-C--:B------:R-:W-:Y:S02]  /*0270*/  IABS R10, R0.reuse ;  /* 0x00000000000a7213 */ /* 0x080fe40000000000 */
[----:B-1----:R-:W-:Y:S02]  /*0280*/  IADD3 R2, PT, PT, R0, -0x1, R9 ;  /* 0xffffffff00027810 */ /* 0x002fe40007ffe009 */
[----:B------:R-:W1:Y:S01]  /*0290*/  I2F.RP R8, R10 ;  /* 0x0000000a00087306 */ /* 0x000e620000209400 */
[----:B------:R-:W-:-:S05]  /*02a0*/  IABS R12, R0 ;  /* 0x00000000000c7213 */ /* 0x000fca0000000000 */
[----:B------:R-:W-:Y:S02]  /*02b0*/  IMAD.MOV R12, RZ, RZ, -R12 ;  /* 0x000000ffff0c7224 */ /* 0x000fe400078e0a0c */
[----:B-1----:R-:W1:Y:S02]  /*02c0*/  MUFU.RCP R8, R8 ;  /* 0x0000000800087308 */ /* 0x002e640000001000 */
[----:B-1----:R-:W-:Y:S02]  /*02d0*/  IADD3 R6, PT, PT, R8, 0xffffffe, RZ ;  /* 0x0ffffffe08067810 */ /* 0x002fe40007ffe0ff */
[----:B------:R-:W-:-:S04]  /*02e0*/  IABS R8, R2 ;  /* 0x0000000200087213 */ /* 0x000fc80000000000 */
[----:B------:R1:W2:Y:S01]  /*02f0*/  F2I.FTZ.U32.TRUNC.NTZ R7, R6 ;  /* 0x0000000600077305 */ /* 0x0002a2000021f000 */
[----:B------:R-:W-:-:S04]  /*0300*/  LOP3.LUT R2, R2, 0x7fffff80, R5, 0x78, !PT ;  /* 0x7fffff8002027812 */ /* 0x000fc800078e7805 */
[----:B------:R-:W-:Y:S01]  /*0310*/  ISETP.GE.AND P2, PT, R2, RZ, PT ;  /* 0x000000ff0200720c */ /* 0x000fe20003f46270 */
[----:B-1----:R-:W-:Y:S01]  /*0320*/  HFMA2 R6, -RZ, RZ, 0, 0 ;  /* 0x00000000ff067431 */ /* 0x002fe200000001ff */
[----:B--2---:R-:W-:-:S05]  /*0330*/  IADD3 R11, PT, PT, RZ, -R7, RZ ;  /* 0x80000007ff0b7210 */ /* 0x004fca0007ffe0ff */
[----:B------:R-:W-:-:S04]  /*0340*/  IMAD R9, R11, R10, RZ ;  /* 0x0000000a0b097224 */ /* 0x000fc800078e02ff */
[----:B------:R-:W-:Y:S01]  /*0350*/  IMAD.HI.U32 R7, R7, R9, R6 ;  /* 0x0000000907077227 */ /* 0x000fe200078e0006 */
[----:B------:R-:W-:-:S05]  /*0360*/  MOV R9, R12 ;  /* 0x0000000c00097202 */ /* 0x000fca0000000f00 */
[----:B------:R-:W-:-:S04]  /*0370*/  IMAD.HI.U32 R6, R7, R8, RZ ;  /* 0x0000000807067227 */ /* 0x000fc800078e00ff */
[----:B------:R-:W-:Y:S02]  /*0380*/  IMAD R7, R6, R9, R8 ;  /* 0x0000000906077224 */ /* 0x000fe400078e0208 */
[----:B------:R-:W-:-:S03]  /*0390*/  IMAD.MOV.U32 R9, RZ, RZ, RZ ;  /* 0x000000ffff097224 */ /* 0x000fc600078e00ff */
[----:B------:R-:W-:-:S13]  /*03a0*/  ISETP.GT.U32.AND P1, PT, R10, R7, PT ;  /* 0x000000070a00720c */ /* 0x000fda0003f24070 */
[-C--:B------:R-:W-:Y:S02]  /*03b0*/  @!P1 IADD3 R7, PT, PT, R7, -R10.reuse, RZ ;  /* 0x8000000a07079210 */ /* 0x080fe40007ffe0ff */
[----:B------:R-:W-:Y:S02]  /*03c0*/  @!P1 IADD3 R6, PT, PT, R6, 0x1, RZ ;  /* 0x0000000106069810 */ /* 0x000fe40007ffe0ff */
[----:B------:R-:W-:Y:S02]  /*03d0*/  ISETP.GE.U32.AND P0, PT, R7, R10, PT ;  /* 0x0000000a0700720c */ /* 0x000fe40003f06070 */
[----:B------:R-:W-:-:S11]  /*03e0*/  ISETP.NE.AND P1, PT, R0, RZ, PT ;  /* 0x000000ff0000720c */ /* 0x000fd60003f25270 */
[----:B------:R-:W-:-:S04]  /*03f0*/  @P0 IADD3 R6, PT, PT, R6, 0x1, RZ ;  /* 0x0000000106060810 */ /* 0x000fc80007ffe0ff */
[----:B------:R-:W-:Y:S02]  /*0400*/  @!P2 IADD3 R6, PT, PT, -R6, RZ, RZ ;  /* 0x000000ff0606a210 */ /* 0x000fe40007ffe1ff */
[----:B------:R-:W-:-:S04]  /*0410*/  @!P1 LOP3.LUT R6, RZ, R0, RZ, 0x33, !PT ;  /* 0x00000000ff069212 */ /* 0x000fc800078e33ff */
[----:B------:R-:W-:-:S13]  /*0420*/  ISETP.GE.AND P0, PT, R6, 0x1, PT ;  /* 0x000000010600780c */ /* 0x000fda0003f06270 */
[----:B------:R-:W-:Y:S05]  /*0430*/  @!P0 BRA `(.L_x_310) ;  /* 0x0000001000648947 */ /* 0x000fea0003800000 */
[----:B------:R-:W1:Y:S01]  /*0440*/  S2R R0, SR_TID.Y ;  /* 0x0000000000007919 */ /* 0x000e620000002200 */
[----:B------:R-:W2:Y:S01]  /*0450*/  S2UR UR4, SR_CTAID.X ;  /* 0x00000000000479c3 */ /* 0x000ea20000002500 */
[----:B------:R-:W3:Y:S01]  /*0460*/  LDCU UR7, c[0x0][0x360] ;  /* 0x00006c00ff0777ac */ /* 0x000ee20008000800 */
[----:B------:R-:W-:Y:S01]  /*0470*/  ISETP.NE.AND P0, PT, R6, 0x1, PT ;  /* 0x000000010600780c */ /* 0x000fe20003f05270 */
[----:B------:R-:W1:Y:S01]  /*0480*/  S2R R7, SR_TID.Z ;  /* 0x0000000000077919 */ /* 0x000e620000002300 */
[----:B------:R-:W-:Y:S01]  /*0490*/  MOV R9, RZ ;  /* 0x000000ff00097202 */ /* 0x000fe20000000f00 */
[----:B------:R-:W1:Y:S01]  /*04a0*/  LDCU UR5, c[0x0][0x364] ;  /* 0x00006c80ff0577ac */ /* 0x000e620008000800 */
[----:B------:R-:W-:Y:S02]  /*04b0*/  MOV R10, RZ ;  /* 0x000000ff000a7202 */ /* 0x000fe40000000f00 */
[----:B------:R-:W4:Y:S01]  /*04c0*/  S2UR UR6, SR_CgaCtaId ;  /* 0x00000000000679c3 */ /* 0x000f220000008800 */
[----:B--2---:R-:W-:-:S04]  /*04d0*/  USHF.L.U32 UR4, UR4, 0x7, URZ ;  /* 0x0000000704047899 */ /* 0x004fc800080006ff */
[----:B------:R-:W-:-:S06]  /*04e0*/  ULOP3.LUT UR4, UR4, 0x7fffff80, URZ, 0xc0, !UPT ;  /* 0x7fffff8004047892 */ /* 0x000fcc000f8ec0ff */
[----:B------:R-:W-:Y:S01]  /*04f0*/  IADD3 R11, PT, PT, R3, UR4, RZ ;  /* 0x00000004030b7c10 */ /* 0x000fe2000fffe0ff */
[----:B-1----:R-:W-:Y:S01]  /*0500*/  IMAD R0, R7, UR5, R0 ;  /* 0x0000000507007c24 */ /* 0x002fe2000f8e0200 */
[----:B------:R-:W-:Y:S01]  /*0510*/  UMOV UR5, 0x400 ;  /* 0x0000040000057882 */ /* 0x000fe20000000000 */
[----:B------:R-:W-:Y:S01]  /*0520*/  SHF.L.U32 R7, R3, 0x2, RZ ;  /* 0x0000000203077819 */ /* 0x000fe200000006ff */
[----:B----4-:R-:W-:Y:S01]  /*0530*/  ULEA UR5, UR6, UR5, 0x18 ;  /* 0x0000000506057291 */ /* 0x010fe2000f8ec0ff */
[----:B---3--:R-:W-:Y:S02]  /*0540*/  IMAD R2, R0, UR7, R3 ;  /* 0x0000000700027c24 */ /* 0x008fe4000f8e0203 */
[----:B------:R-:W-:-:S03]  /*0550*/  LOP3.LUT R0, R7, 0xf80, RZ, 0xc0, !PT ;  /* 0x00000f8007007812 */ /* 0x000fc600078ec0ff */
[----:B------:R-:W-:Y:S02]  /*0560*/  LOP3.LUT R2, R2, 0x1f, RZ, 0xc0, !PT ;  /* 0x0000001f02027812 */ /* 0x000fe400078ec0ff */
[----:B------:R-:W-:Y:S02]  /*0570*/  IADD3 R13, PT, PT, R0, UR5, RZ ;  /* 0x00000005000d7c10 */ /* 0x000fe4000fffe0ff */
[----:B------:R-:W-:-:S04]  /*0580*/  VIMNMX.U32 R8, PT, PT, R2, 0x7, PT ;  /* 0x0000000702087848 */ /* 0x000fc80003fe0000 */
[----:B------:R-:W-:Y:S01]  /*0590*/  LEA R12, R8, R13, 0x2 ;  /* 0x0000000d080c7211 */ /* 0x000fe200078e10ff */
[----:B------:R-:W-:Y:S06]  /*05a0*/  @!P0 BRA `(.L_x_311) ;  /* 0x0000000800a88947 */ /* 0x000fec0003800000 */
[----:B------:R-:W1:Y:S01]  /*05b0*/  LDC.64 R16, c[0x0][0x380] ;  /* 0x0000e000ff107b82 */ /* 0x000e620000000a00 */
[----:B------:R-:W-:Y:S01]  /*05c0*/  LOP3.LUT R10, R6, 0x7ffffffe, RZ, 0xc0, !PT ;  /* 0x7ffffffe060a7812 */ /* 0x000fe200078ec0ff */
[----:B------:R-:W-:Y:S01]  /*05d0*/  HFMA2 R9, -RZ, RZ, 0, 0 ;  /* 0x00000000ff097431 */ /* 0x000fe200000001ff */
[----:B------:R-:W-:Y:S01]  /*05e0*/  BSSY B0, `(.L_x_311) ;  /* 0x00000a6000007945 */ /* 0x000fe20003800000 */
[----:B------:R-:W-:Y:S01]  /*05f0*/  IMAD.MOV.U32 R14, RZ, RZ, RZ ;  /* 0x000000ffff0e7224 */ /* 0x000fe200078e00ff */
[----:B------:R-:W-:Y:S02]  /*0600*/  MOV R18, R5 ;  /* 0x0000000500127202 */ /* 0x000fe40000000f00 */
[----:B------:R-:W-:Y:S01]  /*0610*/  IADD3 R13, PT, PT, -R10, RZ, RZ ;  /* 0x000000ff0a0d7210 */ /* 0x000fe20007ffe1ff */
[----:B-1----:R-:W-:-:S07]  /*0620*/  IMAD.WIDE.U32 R16, R8, 0x4, R16 ;  /* 0x0000000408107825 */ /* 0x002fce00078e0010 */
.L_x_332:
[----:B------:R-:W-:Y:S01]  /*0630*/  ISETP.NE.AND P0, PT, R4, RZ, PT ;  /* 0x000000ff0400720c */ /* 0x000fe20003f05270 */
[----:B------:R-:W-:Y:S01]  /*0640*/  BSSY B3, `(.L_x_312) ;  /* 0x000004e000037945 */ /* 0x000fe20003800000 */
[----:B------:R-:W-:-:S04]  /*0650*/  IADD3 R13, PT, PT, R13, 0x2, RZ ;  /* 0x000000020d0d7810 */ /* 0x000fc80007ffe0ff */
[----:B------:R-:W-:-:S07]  /*0660*/  ISETP.NE.AND P2, PT, R13, RZ, PT ;  /* 0x000000ff0d00720c */ /* 0x000fce0003f45270 */
[----:B-1----:R-:W-:Y:S06]  /*0670*/  @P0 BRA `(.L_x_313) ;  /* 0x0000000400080947 */ /* 0x002fec0003800000 */
[----:B------:R-:W-:Y:S01]  /*0680*/  UMOV UR4, 0xffffffff ;  /* 0xffffffff00047882 */ /* 0x000fe20000000000 */
[----:B------:R-:W-:-:S04]  /*0690*/  DEPBAR.LE SB0, 0x1 ;  /* 0x000080400000791a */ /* 0x000fc80000000000 */
[----:B------:R-:W-:Y:S05]  /*06a0*/  BRA.DIV UR4, `(.L_x_314) ;  /* 0x0000000e04f47947 */ /* 0x000fea000b800000 */
[----:B------:R-:W-:Y:S01]  /*06b0*/  NOP ;  /* 0x0000000000007918 */ /* 0x000fe20000000000 */
.L_x_344:
[----:B------:R-:W1:Y:S01]  /*06c0*/  LDS R22, [R7+UR5] ;  /* 0x0000000507167984 */ /* 0x000e620008000800 */
[----:B------:R-:W-:Y:S01]  /*06d0*/  BSSY.RECONVERGENT B4, `(.L_x_315) ;  /* 0x0000011000047945 */ /* 0x000fe20003800200 */
        /* <DEDUP_REMOVED lines=14> */
[----:B------:R-:W-:Y:S05]  /*07c0*/  CALL.REL.NOINC `($__internal_6_$__cuda_sm3x_div_rn_noftz_f32_slowpath) ;  /* 0x0000001000007944 */ /* 0x000fea0003c00000 */
[----:B------:R-:W-:-:S07]  /*07d0*/  MOV R15, R0 ;  /* 0x00000000000f7202 */ /* 0x000fce0000000f00 */
.L_x_316:
[----:B------:R-:W-:Y:S05]  /*07e0*/  BSYNC.RECONVERGENT B4 ;  /* 0x0000000000047941 */ /* 0x000fea0003800200 */
.L_x_315:
        /* <DEDUP_REMOVED lines=18> */
.L_x_318:
[----:B------:R-:W-:Y:S05]  /*0910*/  BSYNC.RECONVERGENT B4 ;  /* 0x0000000000047941 */ /* 0x000fea0003800200 */
.L_x_317:
        /* <DEDUP_REMOVED lines=18> */
.L_x_320:
[----:B------:R-:W-:Y:S05]  /*0a40*/  BSYNC.RECONVERGENT B4 ;  /* 0x0000000000047941 */ /* 0x000fea0003800200 */
.L_x_319:
[----:B------:R-:W-:-:S04]  /*0a50*/  FADD R15, R22, R15 ;  /* 0x0000000f160f7221 */ /* 0x000fc80000000000 */
[----:B------:R-:W-:-:S04]  /*0a60*/  FFMA R0, R15, R15, R15 ;  /* 0x0000000f0f007223 */ /* 0x000fc8000000000f */
[----:B------:R-:W-:-:S04]  /*0a70*/  FADD R0, R23, R0 ;  /* 0x0000000017007221 */ /* 0x000fc80000000000 */
[----:B------:R-:W-:Y:S01]  /*0a80*/  FADD R9, R9, R0 ;  /* 0x0000000009097221 */ /* 0x000fe20000000000 */
[----:B------:R-:W-:Y:S06]  /*0a90*/  BRA `(.L_x_321) ;  /* 0x0000000000207947 */ /* 0x000fec0003800000 */
.L_x_313:
[----:B------:R-:W-:-:S04]  /*0aa0*/  LOP3.LUT R0, R14, 0x7fffff80, RZ, 0xc0, !PT ;  /* 0x7fffff800e007812 */ /* 0x000fc800078ec0ff */
[----:B------:R-:W-:-:S05]  /*0ab0*/  IADD3 R21, PT, PT, R11, R0, RZ ;  /* 0x000000000b157210 */ /* 0x000fca0007ffe0ff */
[----:B------:R-:W-:-:S05]  /*0ac0*/  IMAD.WIDE R20, R21, 0x4, R16 ;  /* 0x0000000415147825 */ /* 0x000fca00078e0210 */
[----:B------:R-:W-:Y:S01]  /*0ad0*/  @!PT LDS RZ, [RZ] ;  /* 0x00000000fffff984 */ /* 0x000fe20000000800 */
[----:B------:R-:W-:Y:S01]  /*0ae0*/  @!PT LDS RZ, [RZ] ;  /* 0x00000000fffff984 */ /* 0x000fe20000000800 */
[----:B------:R-:W-:Y:S01]  /*0af0*/  @!PT LDS RZ, [RZ] ;  /* 0x00000000fffff984 */ /* 0x000fe20000000800 */
[----:B------:R1:W-:Y:S04]  /*0b00*/  LDGSTS.E [R12], desc[UR8][R20.64] ;  /* 0x00000000140c7fae */ /* 0x0003e8000b9a1008 */
[----:B------:R-:W0:Y:S02]  /*0b10*/  LDGDEPBAR ;  /* 0x00000000000079af */ /* 0x000e240000000000 */
.L_x_321:
[----:B------:R-:W-:Y:S05]  /*0b20*/  BSYNC B3 ;  /* 0x0000000000037941 */ /* 0x000fea0003800000 */
.L_x_312:
[----:B------:R-:W-:Y:S01]  /*0b30*/  ISETP.NE.AND P0, PT, R4, RZ, PT ;  /* 0x000000ff0400720c */ /* 0x000fe20003f05270 */
[----:B------:R-:W-:-:S12]  /*0b40*/  BSSY B3, `(.L_x_322) ;  /* 0x000004c000037945 */ /* 0x000fd80003800000 */
[----:B------:R-:W-:Y:S05]  /*0b50*/  @P0 BRA `(.L_x_323) ;  /* 0x0000000000240947 */ /* 0x000fea0003800000 */
[----:B------:R-:W-:-:S05]  /*0b60*/  LOP3.LUT R0, R18, 0x7fffff80, RZ, 0xc0, !PT ;  /* 0x7fffff8012007812 */ /* 0x000fca00078ec0ff */
[----:B-1----:R-:W-:-:S04]  /*0b70*/  IMAD.IADD R21, R11, 0x1, R0 ;  /* 0x000000010b157824 */ /* 0x002fc800078e0200 */
[----:B------:R-:W-:-:S05]  /*0b80*/  IMAD.WIDE R20, R21, 0x4, R16 ;  /* 0x0000000415147825 */ /* 0x000fca00078e0210 */
[----:B------:R-:W-:Y:S01]  /*0b90*/  @!PT LDS RZ, [RZ] ;  /* 0x00000000fffff984 */ /* 0x000fe20000000800 */
[----:B------:R-:W-:Y:S01]  /*0ba0*/  @!PT LDS RZ, [RZ] ;  /* 0x00000000fffff984 */ /* 0x000fe20000000800 */
[----:B------:R-:W-:Y:S01]  /*0bb0*/  @!PT LDS RZ, [RZ] ;  /* 0x00000000fffff984 */ /* 0x000fe20000000800 */
[----:B------:R1:W-:Y:S04]  /*0bc0*/  LDGSTS.E [R12], desc[UR8][R20.64] ;  /* 0x00000000140c7fae */ /* 0x0003e8000b9a1008 */
[----:B------:R-:W0:Y:S01]  /*0bd0*/  LDGDEPBAR ;  /* 0x00000000000079af */ /* 0x000e220000000000 */
[----:B------:R-:W-:Y:S05]  /*0be0*/  BRA `(.L_x_324) ;  /* 0x0000000400047947 */ /* 0x000fea0003800000 */
.L_x_323:
[----:B------:R-:W-:Y:S01]  /*0bf0*/  UMOV UR4, 0xffffffff ;  /* 0xffffffff00047882 */ /* 0x000fe20000000000 */
[----:B------:R-:W-:-:S04]  /*0c00*/  DEPBAR.LE SB0, 0x1 ;  /* 0x000080400000791a */ /* 0x000fc80000000000 */
[----:B------:R-:W-:Y:S05]  /*0c10*/  BRA.DIV UR4, `(.L_x_325) ;  /* 0x0000000a04b47947 */ /* 0x000fea000b800000 */
[----:B------:R-:W-:Y:S01]  /*0c20*/  NOP ;  /* 0x0000000000007918 */ /* 0x000fe20000000000 */
.L_x_347:
[----:B------:R-:W2:Y:S01]  /*0c30*/  LDS R22, [R7+UR5] ;  /* 0x0000000507167984 */ /* 0x000ea20008000800 */
[----:B------:R-:W-:Y:S01]  /*0c40*/  BSSY.RECONVERGENT B4, `(.L_x_326) ;  /* 0x0000011000047945 */ /* 0x000fe20003800200 */
[----:B--2---:R-:W-:-:S04]  /*0c50*/  FFMA R23, R22, R22, R22 ;  /* 0x0000001616177223 */ /* 0x004fc80000000016 */
[----:B------:R-:W-:-:S04]  /*0c60*/  FADD R23, RZ, R23 ;  /* 0x00000017ff177221 */ /* 0x000fc80000000000 */
[----:B------:R-:W-:Y:S01]  /*0c70*/  FMUL R15, R23, R23 ;  /* 0x00000017170f7220 */ /* 0x000fe20000400000 */
[----:B------:R-:W-:-:S03]  /*0c80*/  FADD R0, R22, R23 ;  /* 0x0000001716007221 */ /* 0x000fc60000000000 */
[----:B------:R-:W-:-:S04]  /*0c90*/  FFMA R25, R22, R22, R15 ;  /* 0x0000001616197223 */ /* 0x000fc8000000000f */
[----:B------:R-:W2:Y:S08]  /*0ca0*/  MUFU.RCP R2, R25 ;  /* 0x0000001900027308 */ /* 0x000eb00000001000 */
[----:B------:R-:W3:Y:S01]  /*0cb0*/  FCHK P0, R0, R25 ;  /* 0x0000001900007302 */ /* 0x000ee20000000000 */
[----:B--2---:R-:W-:-:S04]  /*0cc0*/  FFMA R15, -R25, R2, 1 ;  /* 0x3f800000190f7423 */ /* 0x004fc80000000102 */
[----:B------:R-:W-:-:S04]  /*0cd0*/  FFMA R15, R2, R15, R2 ;  /* 0x0000000f020f7223 */ /* 0x000fc80000000002 */
[----:B------:R-:W-:-:S04]  /*0ce0*/  FFMA R2, R0, R15, RZ ;  /* 0x0000000f00027223 */ /* 0x000fc800000000ff */
[----:B------:R-:W-:-:S04]  /*0cf0*/  FFMA R19, -R25, R2, R0 ;  /* 0x0000000219137223 */ /* 0x000fc80000000100 */
[----:B------:R-:W-:Y:S01]  /*0d00*/  FFMA R15, R15, R19, R2 ;  /* 0x000000130f0f7223 */ /* 0x000fe20000000002 */
[----:B---3--:R-:W-:Y:S06]  /*0d10*/  @!P0 BRA `(.L_x_327) ;  /* 0x00000000000c8947 */ /* 0x008fec0003800000 */
[----:B------:R-:W-:-:S07]  /*0d20*/  MOV R2, 0xd40 ;  /* 0x00000d4000027802 */ /* 0x000fce0000000f00 */
[----:B-1----:R-:W-:Y:S05]  /*0d30*/  CALL.REL.NOINC `($__internal_6_$__cuda_sm3x_div_rn_noftz_f32_slowpath) ;  /* 0x0000000800a47944 */ /* 0x002fea0003c00000 */
[----:B------:R-:W-:-:S07]  /*0d40*/  MOV R15, R0 ;  /* 0x00000000000f7202 */ /* 0x000fce0000000f00 */
.L_x_327:
[----:B------:R-:W-:Y:S05]  /*0d50*/  BSYNC.RECONVERGENT B4 ;  /* 0x0000000000047941 */ /* 0x000fea0003800200 */
.L_x_326:
[----:B------:R-:W-:Y:S01]  /*0d60*/  FADD R22, R22, R15 ;  /* 0x0000000f16167221 */ /* 0x000fe20000000000 */
[----:B------:R-:W-:Y:S03]  /*0d70*/  BSSY.RECONVERGENT B4, `(.L_x_328) ;  /* 0x0000011000047945 */ /* 0x000fe60003800200 */
[----:B------:R-:W-:-:S04]  /*0d80*/  FFMA R0, R22, R22, R22 ;  /* 0x0000001616007223 */ /* 0x000fc80000000016 */
[----:B------:R-:W-:-:S04]  /*0d90*/  FADD R23, R23, R0 ;  /* 0x0000000017177221 */ /* 0x000fc80000000000 */
        /* <DEDUP_REMOVED lines=14> */
.L_x_329:
[----:B------:R-:W-:Y:S05]  /*0e80*/  BSYNC.RECONVERGENT B4 ;  /* 0x0000000000047941 */ /* 0x000fea0003800200 */
.L_x_328:
        /* <DEDUP_REMOVED lines=18> */
.L_x_331:
[----:B------:R-:W-:Y:S05]  /*0fb0*/  BSYNC.RECONVERGENT B4 ;  /* 0x0000000000047941 */ /* 0x000fea0003800200 */
.L_x_330:
[----:B------:R-:W-:-:S04]  /*0fc0*/  FADD R15, R22, R15 ;  /* 0x0000000f160f7221 */ /* 0x000fc80000000000 */
[----:B------:R-:W-:-:S04]  /*0fd0*/  FFMA R0, R15, R15, R15 ;  /* 0x0000000f0f007223 */ /* 0x000fc8000000000f */
[----:B------:R-:W-:-:S04]  /*0fe0*/  FADD R0, R23, R0 ;  /* 0x0000000017007221 */ /* 0x000fc80000000000 */
[----:B------:R-:W-:-:S07]  /*0ff0*/  FADD R9, R9, R0 ;  /* 0x0000000009097221 */ /* 0x000fce0000000000 */
.L_x_324:
[----:B------:R-:W-:Y:S05]  /*1000*/  BSYNC B3 ;  /* 0x0000000000037941 */ /* 0x000fea0003800000 */
.L_x_322:
[C---:B------:R-:W-:Y:S02]  /*1010*/  IADD3 R18, PT, PT, R5.reuse, R18, RZ ;  /* 0x0000001205127210 */ /* 0x040fe40007ffe0ff */
[----:B------:R-:W-:Y:S01]  /*1020*/  IADD3 R14, PT, PT, R5, R14, RZ ;  /* 0x0000000e050e7210 */ /* 0x000fe20007ffe0ff */
[----:B------:R-:W-:Y:S06]  /*1030*/  @P2 BRA `(.L_x_332) ;  /* 0xfffffff4007c2947 */ /* 0x000fec000383ffff */
[----:B------:R-:W-:Y:S05]  /*1040*/  BSYNC B0 ;  /* 0x0000000000007941 */ /* 0x000fea0003800000 */
.L_x_311:
[----:B------:R-:W-:Y:S01]  /*1050*/  LOP3.LUT R6, R6, 0x1, RZ, 0xc0, !PT ;  /* 0x0000000106067812 */ /* 0x000fe200078ec0ff */
[----:B------:R-:W-:Y:S03]  /*1060*/  BSSY B0, `(.L_x_310) ;  /* 0x0000056000007945 */ /* 0x000fe60003800000 */
[----:B------:R-:W-:-:S13]  /*1070*/  ISETP.NE.U32.AND P0, PT, R6, 0x1, PT ;  /* 0x000000010600780c */ /* 0x000fda0003f05070 */
[----:B------:R-:W-:Y:S05]  /*1080*/  @P0 BRA `(.L_x_333) ;  /* 0x00000004004c0947 */ /* 0x000fea0003800000 */
[----:B------:R-:W-:Y:S02]  /*1090*/  IADD3 R0, PT, PT, R10, 0x1, RZ ;  /* 0x000000010a007810 */ /* 0x000fe40007ffe0ff */
[----:B------:R-:W-:Y:S02]  /*10a0*/  LEA.HI R10, R3, R10, RZ, 0x1b ;  /* 0x0000000a030a7211 */ /* 0x000fe400078fd8ff */
[----:B------:R-:W-:Y:S02]  /*10b0*/  SHF.R.U32.HI R0, RZ, 0x1, R0 ;  /* 0x00000001ff007819 */ /* 0x000fe40000011600 */
[----:B------:R-:W-:-:S03]  /*10c0*/  LOP3.LUT R10, R10, 0x1, RZ, 0xc0, !PT ;  /* 0x000000010a0a7812 */ /* 0x000fc600078ec0ff */
[----:B------:R-:W-:Y:S01]  /*10d0*/  IMAD R0, R5, R0, RZ ;  /* 0x0000000005007224 */ /* 0x000fe200078e02ff */
[----:B------:R-:W-:-:S04]  /*10e0*/  ISETP.NE.U32.AND P0, PT, R10, 0x1, PT ;  /* 0x000000010a00780c */ /* 0x000fc80003f05070 */
[----:B------:R-:W-:-:S04]  /*10f0*/  LOP3.LUT R0, R0, 0x7fffff80, RZ, 0xc0, !PT ;  /* 0x7fffff8000007812 */ /* 0x000fc800078ec0ff */
[----:B------:R-:W-:-:S05]  /*1100*/  IADD3 R11, PT, PT, R11, R0, RZ ;  /* 0x000000000b0b7210 */ /* 0x000fca0007ffe0ff */
[----:B------:R-:W-:Y:S05]  /*1110*/  @P0 BRA `(.L_x_334) ;  /* 0x0000000000240947 */ /* 0x000fea0003800000 */
[----:B------:R-:W2:Y:S02]  /*1120*/  LDC.64 R4, c[0x0][0x380] ;  /* 0x0000e000ff047b82 */ /* 0x000ea40000000a00 */
[----:B--2---:R-:W-:-:S04]  /*1130*/  IMAD.WIDE R4, R11, 0x4, R4 ;  /* 0x000000040b047825 */ /* 0x004fc800078e0204 */
[----:B------:R-:W-:-:S05]  /*1140*/  IMAD.WIDE.U32 R4, R8, 0x4, R4 ;  /* 0x0000000408047825 */ /* 0x000fca00078e0004 */
[----:B------:R-:W-:Y:S01]  /*1150*/  @!PT LDS RZ, [RZ] ;  /* 0x00000000fffff984 */ /* 0x000fe20000000800 */
[----:B------:R-:W-:Y:S01]  /*1160*/  @!PT LDS RZ, [RZ] ;  /* 0x00000000fffff984 */ /* 0x000fe20000000800 */
[----:B------:R-:W-:Y:S01]  /*1170*/  @!PT LDS RZ, [RZ] ;  /* 0x00000000fffff984 */ /* 0x000fe20000000800 */
[----:B------:R2:W-:Y:S04]  /*1180*/  LDGSTS.E [R12], desc[UR8][R4.64] ;  /* 0x00000000040c7fae */ /* 0x0005e8000b9a1008 */
[----:B------:R-:W0:Y:S01]  /*1190*/  LDGDEPBAR ;  /* 0x00000000000079af */ /* 0x000e220000000000 */
[----:B------:R-:W-:Y:S05]  /*11a0*/  BRA `(.L_x_333) ;  /* 0x0000000400047947 */ /* 0x000fea0003800000 */
.L_x_334:
[----:B------:R-:W-:Y:S01]  /*11b0*/  UMOV UR4, 0xffffffff ;  /* 0xffffffff00047882 */ /* 0x000fe20000000000 */
[----:B------:R-:W-:-:S04]  /*11c0*/  DEPBAR.LE SB0, 0x1 ;  /* 0x000080400000791a */ /* 0x000fc80000000000 */
[----:B------:R-:W-:Y:S05]  /*11d0*/  BRA.DIV UR4, `(.L_x_335) ;  /* 0x0000000604607947 */ /* 0x000fea000b800000 */
[----:B------:R-:W-:Y:S01]  /*11e0*/  NOP ;  /* 0x0000000000007918 */ /* 0x000fe20000000000 */
.L_x_350:
[----:B------:R-:W2:Y:S01]  /*11f0*/  LDS R5, [R7+UR5] ;  /* 0x0000000507057984 */ /* 0x000ea20008000800 */
[----:B------:R-:W-:Y:S01]  /*1200*/  BSSY.RECONVERGENT B3, `(.L_x_336) ;  /* 0x0000011000037945 */ /* 0x000fe20003800200 */
[----:B--2---:R-:W-:-:S04]  /*1210*/  FFMA R4, R5, R5, R5 ;  /* 0x0000000505047223 */ /* 0x004fc80000000005 */
[----:B------:R-:W-:-:S04]  /*1220*/  FADD R4, RZ, R4 ;  /* 0x00000004ff047221 */ /* 0x000fc80000000000 */
[----:B------:R-:W-:-:S04]  /*1230*/  FMUL R0, R4, R4 ;  /* 0x0000000404007220 */ /* 0x000fc80000400000 */
[C---:B------:R-:W-:Y:S01]  /*1240*/  FFMA R25, R5.reuse, R5, R0 ;  /* 0x0000000505197223 */ /* 0x040fe20000000000 */
[----:B------:R-:W-:-:S03]  /*1250*/  FADD R0, R5, R4 ;  /* 0x0000000405007221 */ /* 0x000fc60000000000 */
        /* <DEDUP_REMOVED lines=10> */
[----:B------:R-:W-:-:S07]  /*1300*/  IMAD.MOV.U32 R2, RZ, RZ, R0 ;  /* 0x000000ffff027224 */ /* 0x000fce00078e0000 */
.L_x_337:
[----:B------:R-:W-:Y:S05]  /*1310*/  BSYNC.RECONVERGENT B3 ;  /* 0x0000000000037941 */ /* 0x000fea0003800200 */
.L_x_336:
[----:B------:R-:W-:Y:S01]  /*1320*/  FADD R5, R5, R2 ;  /* 0x0000000205057221 */ /* 0x000fe20000000000 */
[----:B------:R-:W-:Y:S03]  /*1330*/  BSSY.RECONVERGENT B3, `(.L_x_338) ;  /* 0x0000011000037945 */ /* 0x000fe60003800200 */
[----:B------:R-:W-:-:S04]  /*1340*/  FFMA R7, R5, R5, R5 ;  /* 0x0000000505077223 */ /* 0x000fc80000000005 */
[----:B------:R-:W-:-:S04]  /*1350*/  FADD R4, R4, R7 ;  /* 0x0000000704047221 */ /* 0x000fc80000000000 */
        /* <DEDUP_REMOVED lines=14> */
.L_x_339:
[----:B------:R-:W-:Y:S05]  /*1440*/  BSYNC.RECONVERGENT B3 ;  /* 0x0000000000037941 */ /* 0x000fea0003800200 */
.L_x_338:
        /* <DEDUP_REMOVED lines=18> */
.L_x_341:
[----:B------:R-:W-:Y:S05]  /*1570*/  BSYNC.RECONVERGENT B3 ;  /* 0x0000000000037941 */ /* 0x000fea0003800200 */
.L_x_340:
[----:B------:R-:W-:-:S04]  /*1580*/  FADD R2, R5, R2 ;  /* 0x0000000205027221 */ /* 0x000fc80000000000 */
[----:B------:R-:W-:-:S04]  /*1590*/  FFMA R5, R2, R2, R2 ;  /* 0x0000000202057223 */ /* 0x000fc80000000002 */
[----:B------:R-:W-:-:S04]  /*15a0*/  FADD R4, R4, R5 ;  /* 0x0000000504047221 */ /* 0x000fc80000000000 */
[----:B------:R-:W-:-:S07]  /*15b0*/  FADD R9, R4, R9 ;  /* 0x0000000904097221 */ /* 0x000fce0000000000 */
.L_x_333:
[----:B------:R-:W-:Y:S05]  /*15c0*/  BSYNC B0 ;  /* 0x0000000000007941 */ /* 0x000fea0003800000 */
.L_x_310:
[----:B------:R-:W3:Y:S01]  /*15d0*/  S2UR UR4, SR_CTAID.X ;  /* 0x00000000000479c3 */ /* 0x000ee20000002500 */
[----:B------:R-:W4:Y:S01]  /*15e0*/  LDCU UR6, c[0x0][0x390] ;  /* 0x00007200ff0677ac */ /* 0x000f220008000800 */
[----:B---3--:R-:W-:-:S04]  /*15f0*/  USHF.L.U32 UR4, UR4, 0x7, URZ ;  /* 0x0000000704047899 */ /* 0x008fc800080006ff */
[----:B------:R-:W-:-:S06]  /*1600*/  ULOP3.LUT UR4, UR4, 0x7fffff80, URZ, 0xc0, !UPT ;  /* 0x7fffff8004047892 */ /* 0x000fcc000f8ec0ff */
[----:B--2---:R-:W-:-:S04]  /*1610*/  IADD3 R5, PT, PT, R3, UR4, RZ ;  /* 0x0000000403057c10 */ /* 0x004fc8000fffe0ff */
[----:B----4-:R-:W-:-:S13]  /*1620*/  ISETP.GE.AND P0, PT, R5, UR6, PT ;  /* 0x0000000605007c0c */ /* 0x010fda000bf06270 */
[----:B------:R-:W-:Y:S05]  /*1630*/  @P0 EXIT ;  /* 0x000000000000094d */ /* 0x000fea0003800000 */
[----:B------:R-:W2:Y:S02]  /*1640*/  LDC.64 R2, c[0x0][0x388] ;  /* 0x0000e200ff027b82 */ /* 0x000ea40000000a00 */
[----:B--2---:R-:W-:-:S05]  /*1650*/  IMAD.WIDE R2, R5, 0x4, R2 ;  /* 0x0000000405027825 */ /* 0x004fca00078e0202 */
[----:B------:R-:W-:Y:S01]  /*1660*/  STG.E desc[UR8][R2.64], R9 ;  /* 0x0000000902007986 */ /* 0x000fe2000c101908 */
[----:B------:R-:W-:Y:S05]  /*1670*/  EXIT ;  /* 0x000000000000794d */ /* 0x000fea0003800000 */
.L_x_314:
[----:B------:R-:W-:Y:S01]  /*1680*/  BSSY B1, `(.L_x_342) ;  /* 0x0000005000017945 */ /* 0x000fe20003800000 */
[----:B------:R-:W-:-:S07]  /*1690*/  MOV R0, 0xffffffff ;  /* 0xffffffff00007802 */ /* 0x000fce0000000f00 */
[----:B------:R-:W-:Y:S05]  /*16a0*/  WARPSYNC.COLLECTIVE R0, `(.L_x_343) ;  /* 0x0000000000087348 */ /* 0x000fea0003c00000 */
[----:B------:R-:W-:Y:S01]  /*16b0*/  NOP ;  /* 0x0000000000007918 */ /* 0x000fe20000000000 */
[----:B------:R-:W-:Y:S05]  /*16c0*/  ENDCOLLECTIVE ;  /* 0x000000000000791b */ /* 0x000fea0003800000 */
.L_x_343:
[----:B------:R-:W-:Y:S05]  /*16d0*/  BSYNC B1 ;  /* 0x0000000000017941 */ /* 0x000fea0003800000 */
.L_x_342:
[----:B------:R-:W-:Y:S05]  /*16e0*/  BRA `(.L_x_344) ;  /* 0xffffffec00f47947 */ /* 0x000fea000383ffff */
.L_x_325:
[----:B------:R-:W-:Y:S01]  /*16f0*/  BSSY B1, `(.L_x_345) ;  /* 0x0000005000017945 */ /* 0x000fe20003800000 */
[----:B------:R-:W-:-:S07]  /*1700*/  MOV R0, 0xffffffff ;  /* 0xffffffff00007802 */ /* 0x000fce0000000f00 */
[----:B-1----:R-:W-:Y:S05]  /*1710*/  WARPSYNC.COLLECTIVE R0, `(.L_x_346) ;  /* 0x0000000000087348 */ /* 0x002fea0003c00000 */
[----:B------:R-:W-:Y:S01]  /*1720*/  NOP ;  /* 0x0000000000007918 */ /* 0x000fe20000000000 */
[----:B-1----:R-:W-:Y:S05]  /*1730*/  ENDCOLLECTIVE ;  /* 0x000000000000791b */ /* 0x002fea0003800000 */
.L_x_346:
[----:B------:R-:W-:Y:S05]  /*1740*/  BSYNC B1 ;  /* 0x0000000000017941 */ /* 0x000fea0003800000 */
.L_x_345:
[----:B------:R-:W-:Y:S05]  /*1750*/  BRA `(.L_x_347) ;  /* 0xfffffff400347947 */ /* 0x000fea000383ffff */
.L_x_335:
[----:B------:R-:W-:Y:S01]  /*1760*/  BSSY B1, `(.L_x_348) ;  /* 0x0000005000017945 */ /* 0x000fe20003800000 */
[----:B------:R-:W-:-:S07]  /*1770*/  MOV R0, 0xffffffff ;  /* 0xffffffff00007802 */ /* 0x000fce0000000f00 */
[----:B-1----:R-:W-:Y:S05]  /*1780*/  WARPSYNC.COLLECTIVE R0, `(.L_x_349) ;  /* 0x0000000000087348 */ /* 0x002fea0003c00000 */
[----:B------:R-:W-:Y:S01]  /*1790*/  NOP ;  /* 0x0000000000007918 */ /* 0x000fe20000000000 */
[----:B-1----:R-:W-:Y:S05]  /*17a0*/  ENDCOLLECTIVE ;  /* 0x000000000000791b */ /* 0x002fea0003800000 */
.L_x_349:
[----:B------:R-:W-:Y:S05]  /*17b0*/  BSYNC B1 ;  /* 0x0000000000017941 */ /* 0x000fea0003800000 */
.L_x_348:
[----:B------:R-:W-:Y:S05]  /*17c0*/  BRA `(.L_x_350) ;  /* 0xfffffff800887947 */ /* 0x000fea000383ffff */
        .weak           $__internal_6_$__cuda_sm3x_div_rn_noftz_f32_slowpath
        .type           $__internal_6_$__cuda_sm3x_div_rn_noftz_f32_slowpath,@function
        .size           $__internal_6_$__cuda_sm3x_div_rn_noftz_f32_slowpath,(.L_x_2213 - $__internal_6_$__cuda_sm3x_div_rn_noftz_f32_slowpath)
$__internal_6_$__cuda_sm3x_div_rn_noftz_f32_slowpath:
        /* <DEDUP_REMOVED lines=30> */
[----:B------:R-:W-:Y:S01]  /*19b0*/  @!P0 FFMA R0, R0, 1.84467440737095516160e+19, RZ ;  /* 0x5f80000000008823 */ /* 0x000fe200000000ff */
[----:B------:R-:W-:Y:S01]  /*19c0*/  @!P0 MOV R21, 0xffffffc0 ;  /* 0xffffffc000158802 */ /* 0x000fe20000000f00 */
[----:B------:R-:W-:-:S03]  /*19d0*/  @!P1 FFMA R25, R25, 1.84467440737095516160e+19, RZ ;  /* 0x5f80000019199823 */ /* 0x000fc600000000ff */
[----:B------:R-:W-:-:S07]  /*19e0*/  @!P1 IADD3 R21, PT, PT, R21, 0x40, RZ ;  /* 0x0000004015159810 */ /* 0x000fce0007ffe0ff */
.L_x_352:
[----:B------:R-:W-:Y:S01]  /*19f0*/  LEA R24, R20, 0xc0800000, 0x17 ;  /* 0xc080000014187811 */ /* 0x000fe200078eb8ff */
[----:B------:R-:W-:Y:S01]  /*1a00*/  BSSY.RECONVERGENT B2, `(.L_x_357) ;  /* 0x0000036000027945 */ /* 0x000fe20003800200 */
[----:B------:R-:W-:Y:S02]  /*1a10*/  IADD3 R19, PT, PT, R19, -0x7f, RZ ;  /* 0xffffff8113137810 */ /* 0x000fe40007ffe0ff */
[----:B------:R-:W-:Y:S02]  /*1a20*/  IADD3 R27, PT, PT, -R24, R25, RZ ;  /* 0x00000019181b7210 */ /* 0x000fe40007ffe1ff */
[C---:B------:R-:W-:Y:S01]  /*1a30*/  IADD3 R20, PT, PT, R19.reuse, 0x7f, -R20 ;  /* 0x0000007f13147810 */ /* 0x040fe20007ffe814 */
[----:B------:R-:W-:Y:S01]  /*1a40*/  IMAD R0, R19, -0x800000, R0 ;  /* 0xff80000013007824 */ /* 0x000fe200078e0200 */
[----:B------:R-:W1:Y:S01]  /*1a50*/  MUFU.RCP R24, R27 ;  /* 0x0000001b00187308 */ /* 0x000e620000001000 */
[----:B------:R-:W-:Y:S01]  /*1a60*/  FADD.FTZ R15, -R27, -RZ ;  /* 0x800000ff1b0f7221 */ /* 0x000fe20000010100 */
[----:B------:R-:W-:-:S03]  /*1a70*/  IADD3 R21, PT, PT, R20, R21, RZ ;  /* 0x0000001514157210 */ /* 0x000fc60007ffe0ff */
        /* <DEDUP_REMOVED lines=9> */
[----:B------:R-:W-:-:S05]  /*1b10*/  IMAD.IADD R19, R20, 0x1, R21 ;  /* 0x0000000114137824 */ /* 0x000fca00078e0215 */
        /* <DEDUP_REMOVED lines=28> */
[----:B------:R-:W-:-:S04]  /*1ce0*/  LOP3.LUT R20, R15, R20, RZ, 0xc0, !PT ;  /* 0x000000140f147212 */ /* 0x000fc800078ec0ff */
[----:B------:R-:W-:-:S04]  /*1cf0*/  IADD3 R19, PT, PT, R19, R20, RZ ;  /* 0x0000001413137210 */ /* 0x000fc80007ffe0ff */
[----:B------:R-:W-:Y:S01]  /*1d00*/  LOP3.LUT R0, R19, R0, RZ, 0xfc, !PT ;  /* 0x0000000013007212 */ /* 0x000fe200078efcff */
[----:B------:R-:W-:Y:S06]  /*1d10*/  BRA `(.L_x_360) ;  /* 0x0000000000107947 */ /* 0x000fec0003800000 */
.L_x_359:
[----:B------:R-:W-:-:S04]  /*1d20*/  LOP3.LUT R0, R0, 0x80000000, RZ, 0xc0, !PT ;  /* 0x8000000000007812 */ /* 0x000fc800078ec0ff */
[----:B------:R-:W-:Y:S01]  /*1d30*/  LOP3.LUT R0, R0, 0x7f800000, RZ, 0xfc, !PT ;  /* 0x7f80000000007812 */ /* 0x000fe200078efcff */
[----:B------:R-:W-:Y:S06]  /*1d40*/  BRA `(.L_x_360) ;  /* 0x0000000000047947 */ /* 0x000fec0003800000 */
.L_x_358:
[----:B------:R-:W-:-:S07]  /*1d50*/  LEA R0, R21, R0, 0x17 ;  /* 0x0000000015007211 */ /* 0x000fce00078eb8ff */
.L_x_360:
[----:B------:R-:W-:Y:S05]  /*1d60*/  BSYNC.RECONVERGENT B2 ;  /* 0x0000000000027941 */ /* 0x000fea0003800200 */
.L_x_357:
[----:B------:R-:W-:Y:S05]  /*1d70*/  BRA `(.L_x_361) ;  /* 0x0000000000207947 */ /* 0x000fea0003800000 */
.L_x_356:
[----:B------:R-:W-:-:S04]  /*1d80*/  LOP3.LUT R0, R25, 0x80000000, R0, 0x48, !PT ;  /* 0x8000000019007812 */ /* 0x000fc800078e4800 */
[----:B------:R-:W-:Y:S01]  /*1d90*/  LOP3.LUT R0, R0, 0x7f800000, RZ, 0xfc, !PT ;  /* 0x7f80000000007812 */ /* 0x000fe200078efcff */
[----:B------:R-:W-:Y:S06]  /*1da0*/  BRA `(.L_x_361) ;  /* 0x0000000000147947 */ /* 0x000fec0003800000 */
.L_x_355:
[----:B------:R-:W-:Y:S01]  /*1db0*/  LOP3.LUT R0, R25, 0x80000000, R0, 0x48, !PT ;  /* 0x8000000019007812 */ /* 0x000fe200078e4800 */
[----:B------:R-:W-:Y:S06]  /*1dc0*/  BRA `(.L_x_361) ;  /* 0x00000000000c7947 */ /* 0x000fec0003800000 */
.L_x_354:
[----:B------:R-:W1:Y:S01]  /*1dd0*/  MUFU.RSQ R0, -QNAN ;  /* 0xffc0000000007908 */ /* 0x000e620000001400 */
[----:B------:R-:W-:Y:S05]  /*1de0*/  BRA `(.L_x_361) ;  /* 0x0000000000047947 */ /* 0x000fea0003800000 */
.L_x_353:
[----:B------:R-:W-:-:S07]  /*1df0*/  FADD.FTZ R0, R0, R25 ;  /* 0x0000001900007221 */ /* 0x000fce0000010000 */
.L_x_361:
[----:B------:R-:W-:Y:S05]  /*1e00*/  BSYNC.RECONVERGENT B1 ;  /* 0x0000000000017941 */ /* 0x000fea0003800200 */
.L_x_351:
[----:B------:R-:W-:Y:S01]  /*1e10*/  HFMA2 R21, -RZ, RZ, 0, 0 ;  /* 0x00000000ff157431 */ /* 0x000fe200000001ff */
[----:B------:R-:W-:-:S04]  /*1e20*/  MOV R20, R2 ;  /* 0x0000000200147202 */ /* 0x000fc80000000f00 */
[----:B-1----:R-:W-:Y:S05]  /*1e30*/  RET.REL.NODEC R20 `(_Z19warp_specialize_regILi4EEvPfS0_i) ;  /* 0xffffffe014707950 */ /* 0x002fea0003c3ffff */
.L_x_362:
        /* <DEDUP_REMOVED lines=12> */
.L_x_2213:


//--------------------- .text._Z15shared_pipelineILi4ELi4EEvPfS0_i --------------------------
	.section	.text._Z15shared_pipelineILi4ELi4EEvPfS0_i,"ax",@progbits
	.align	128
        .global         _Z15shared_pipelineILi4ELi4EEvPfS0_i
        .type           _Z15shared_pipelineILi4ELi4EEvPfS0_i,@function
        .size           _Z15shared_pipelineILi4ELi4EEvPfS0_i,(.L_x_2214 - _Z15shared_pipelineILi4ELi4EEvPfS0_i)
        .other          _Z15shared_pipelineILi4ELi4EEvPfS0_i,@"STO_CUDA_ENTRY STV_DEFAULT"
_Z15shared_pipelineILi4ELi4EEvPfS0_i:
.text._Z15shared_pipelineILi4ELi4EEvPfS0_i:
[----:B------:R-:W-:Y:S08]  /*0000*/  LDC R1, c[0x0][0x37c] ;  /* 0x0000df00ff017b82 */ /* 0x000ff00000000800 */
[----:B------:R-:W1:Y:S01]  /*0010*/  LDC R15, c[0x0][0x370] ;  /* 0x0000dc00ff0f7b82 */ /* 0x000e620000000800 */
[----:B------:R-:W2:Y:S01]  /*0020*/  S2R R0, SR_CTAID.X ;  /* 0x0000000000007919 */ /* 0x000ea20000002500 */
[----:B------:R-:W3:Y:S01]  /*0030*/  LDCU.64 UR8, c[0x0][0x358] ;  /* 0x00006b00ff0877ac */ /* 0x000ee20008000a00 */
[----:B------:R-:W4:Y:S01]  /*0040*/  S2R R17, SR_TID.X ;  /* 0x0000000000117919 */ /* 0x000f220000002100 */
[----:B------:R-:W-:-:S04]  /*0050*/  UMOV UR4, 0x400 ;  /* 0x0000040000047882 */ /* 0x000fc80000000000 */
[----:B------:R-:W5:Y:S08]  /*0060*/  LDC R9, c[0x0][0x390] ;  /* 0x0000e400ff097b82 */ /* 0x000f700000000800 */
[----:B------:R-:W3:Y:S01]  /*0070*/  S2UR UR5, SR_CgaCtaId ;  /* 0x00000000000579c3 */ /* 0x000ee20000008800 */
[C---:B-1----:R-:W-:Y:S02]  /*0080*/  SHF.L.U32 R8, R15.reuse, 0x8, RZ ;  /* 0x000000080f087819 */ /* 0x042fe400000006ff */
[----:B------:R-:W-:-:S02]  /*0090*/  SHF.L.U32 R14, R15, 0x9, RZ ;  /* 0x000000090f0e7819 */ /* 0x000fc400000006ff */
[----:B------:R-:W-:-:S04]  /*00a0*/  IABS R12, R8 ;  /* 0x00000008000c7213 */ /* 0x000fc80000000000 */
[----:B------:R-:W1:Y:S01]  /*00b0*/  I2F.RP R4, R12 ;  /* 0x0000000c00047306 */ /* 0x000e620000209400 */
[----:B-----5:R-:W-:Y:S02]  /*00c0*/  IADD3 R21, PT, PT, R8, -0x1, R9 ;  /* 0xffffffff08157810 */ /* 0x020fe40007ffe009 */
[C---:B--2---:R-:W-:Y:S02]  /*00d0*/  IADD3 R5, PT, PT, R0.reuse, R15, RZ ;  /* 0x0000000f00057210 */ /* 0x044fe40007ffe0ff */
[----:B----4-:R-:W-:Y:S02]  /*00e0*/  LEA R13, R0, R17, 0x8 ;  /* 0x00000011000d7211 */ /* 0x010fe400078e40ff */
[----:B------:R-:W-:Y:S01]  /*00f0*/  IABS R23, R21 ;  /* 0x0000001500177213 */ /* 0x000fe20000000000 */
[----:B---3--:R-:W-:Y:S01]  /*0100*/  ULEA UR4, UR5, UR4, 0x18 ;  /* 0x0000000405047291 */ /* 0x008fe2000f8ec0ff */
[----:B------:R-:W-:Y:S02]  /*0110*/  ISETP.GE.AND P4, PT, R13, R9, PT ;  /* 0x000000090d00720c */ /* 0x000fe40003f86270 */
[----:B------:R-:W-:-:S02]  /*0120*/  LEA R18, R5, R14, 0x8 ;  /* 0x0000000e05127211 */ /* 0x000fc400078e40ff */
[C---:B------:R-:W-:Y:S01]  /*0130*/  IADD3 R20, PT, PT, R13.reuse, R8, RZ ;  /* 0x000000080d147210 */ /* 0x040fe20007ffe0ff */
[----:B-1----:R-:W1:Y:S01]  /*0140*/  MUFU.RCP R4, R4 ;  /* 0x0000000400047308 */ /* 0x002e620000001000 */
[----:B------:R-:W-:Y:S01]  /*0150*/  IADD3 R19, PT, PT, R13, R14, RZ ;  /* 0x0000000e0d137210 */ /* 0x000fe20007ffe0ff */
[----:B------:R-:W-:Y:S01]  /*0160*/  IMAD.IADD R18, R18, 0x1, R17 ;  /* 0x0000000112127824 */ /* 0x000fe200078e0211 */
[-C--:B------:R-:W-:Y:S02]  /*0170*/  ISETP.GE.AND P5, PT, R20, R9.reuse, PT ;  /* 0x000000091400720c */ /* 0x080fe40003fa6270 */
[----:B------:R-:W-:-:S03]  /*0180*/  ISETP.GE.AND P1, PT, R19, R9, PT ;  /* 0x000000091300720c */ /* 0x000fc60003f26270 */
[----:B------:R-:W2:Y:S01]  /*0190*/  @!P4 LDC.64 R10, c[0x0][0x380] ;  /* 0x0000e000ff0acb82 */ /* 0x000ea20000000a00 */
[----:B------:R-:W-:Y:S02]  /*01a0*/  ISETP.GE.AND P0, PT, R18, R9, PT ;  /* 0x000000091200720c */ /* 0x000fe40003f06270 */
[----:B------:R-:W-:-:S04]  /*01b0*/  LOP3.LUT R21, R21, R8, RZ, 0x3c, !PT ;  /* 0x0000000815157212 */ /* 0x000fc800078e3cff */
[----:B------:R-:W-:Y:S02]  /*01c0*/  ISETP.GE.AND P3, PT, R21, RZ, PT ;  /* 0x000000ff1500720c */ /* 0x000fe40003f66270 */
[----:B-1----:R-:W-:-:S04]  /*01d0*/  IADD3 R2, PT, PT, R4, 0xffffffe, RZ ;  /* 0x0ffffffe04027810 */ /* 0x002fc80007ffe0ff */
[----:B------:R1:W3:Y:S01]  /*01e0*/  F2I.FTZ.U32.TRUNC.NTZ R3, R2 ;  /* 0x0000000200037305 */ /* 0x0002e2000021f000 */
[----:B------:R-:W4:Y:S01]  /*01f0*/  @!P0 LDC.64 R4, c[0x0][0x380] ;  /* 0x0000e000ff048b82 */ /* 0x000f220000000a00 */
[----:B-1----:R-:W-:Y:S02]  /*0200*/  IMAD.MOV.U32 R2, RZ, RZ, RZ ;  /* 0x000000ffff027224 */ /* 0x002fe400078e00ff */
[----:B--2---:R-:W-:Y:S01]  /*0210*/  @!P4 IMAD.WIDE R10, R13, 0x4, R10 ;  /* 0x000000040d0ac825 */ /* 0x004fe200078e020a */
[----:B---3--:R-:W-:-:S05]  /*0220*/  IADD3 R7, PT, PT, RZ, -R3, RZ ;  /* 0x80000003ff077210 */ /* 0x008fca0007ffe0ff */
[----:B------:R-:W-:-:S04]  /*0230*/  IMAD R7, R7, R12, RZ ;  /* 0x0000000c07077224 */ /* 0x000fc800078e02ff */
[----:B------:R-:W-:Y:S01]  /*0240*/  IMAD.HI.U32 R3, R3, R7, R2 ;  /* 0x0000000703037227 */ /* 0x000fe200078e0002 */
[----:B------:R-:W-:Y:S01]  /*0250*/  IABS R2, R8 ;  /* 0x0000000800027213 */ /* 0x000fe20000000000 */
[----:B------:R-:W1:Y:S02]  /*0260*/  @!P5 LDC.64 R6, c[0x0][0x380] ;  /* 0x0000e000ff06db82 */ /* 0x000e640000000a00 */
[----:B----4-:R-:W-:Y:S01]  /*0270*/  @!P0 IMAD.WIDE R4, R18, 0x4, R4 ;  /* 0x0000000412048825 */ /* 0x010fe200078e0204 */
[----:B------:R-:W-:-:S03]  /*0280*/  IADD3 R2, PT, PT, RZ, -R2, RZ ;  /* 0x80000002ff027210 */ /* 0x000fc60007ffe0ff */
[----:B------:R-:W-:-:S04]  /*0290*/  IMAD.HI.U32 R16, R3, R23, RZ ;  /* 0x0000001703107227 */ /* 0x000fc800078e00ff */
[----:B------:R-:W-:Y:S02]  /*02a0*/  IMAD R23, R16, R2, R23 ;  /* 0x0000000210177224 */ /* 0x000fe400078e0217 */
[----:B------:R-:W2:Y:S03]  /*02b0*/  @!P1 LDC.64 R2, c[0x0][0x380] ;  /* 0x0000e000ff029b82 */ /* 0x000ea60000000a00 */
[----:B------:R-:W-:Y:S01]  /*02c0*/  ISETP.GT.U32.AND P6, PT, R12, R23, PT ;  /* 0x000000170c00720c */ /* 0x000fe20003fc4070 */
[----:B-1----:R-:W-:-:S12]  /*02d0*/  @!P5 IMAD.WIDE R6, R20, 0x4, R6 ;  /* 0x000000041406d825 */ /* 0x002fd800078e0206 */
[-C--:B------:R-:W-:Y:S02]  /*02e0*/  @!P6 IADD3 R23, PT, PT, R23, -R12.reuse, RZ ;  /* 0x8000000c1717e210 */ /* 0x080fe40007ffe0ff */
[----:B------:R-:W-:Y:S02]  /*02f0*/  @!P6 IADD3 R16, PT, PT, R16, 0x1, RZ ;  /* 0x000000011010e810 */ /* 0x000fe40007ffe0ff */
[----:B------:R-:W-:Y:S02]  /*0300*/  ISETP.GE.U32.AND P2, PT, R23, R12, PT ;  /* 0x0000000c1700720c */ /* 0x000fe40003f46070 */
[----:B------:R-:W-:Y:S01]  /*0310*/  LEA R12, R17, UR4, 0x2 ;  /* 0x00000004110c7c11 */ /* 0x000fe2000f8e10ff */
[----:B--2---:R-:W-:-:S04]  /*0320*/  @!P1 IMAD.WIDE R2, R19, 0x4, R2 ;  /* 0x0000000413029825 */ /* 0x004fc800078e0202 */
[----:B------:R-:W-:Y:S01]  /*0330*/  @!PT LDS RZ, [RZ] ;  /* 0x00000000fffff984 */ /* 0x000fe20000000800 */
[----:B------:R-:W-:Y:S01]  /*0340*/  @!PT LDS RZ, [RZ] ;  /* 0x00000000fffff984 */ /* 0x000fe20000000800 */
[----:B------:R-:W-:Y:S01]  /*0350*/  @!PT LDS RZ, [RZ] ;  /* 0x00000000fffff984 */ /* 0x000fe20000000800 */
[----:B------:R1:W-:Y:S01]  /*0360*/  @!P4 LDGSTS.E [R12], desc[UR8][R10.64] ;  /* 0x000000000a0ccfae */ /* 0x0003e2000b9a1008 */
[----:B------:R-:W-:-:S03]  /*0370*/  ISETP.NE.AND P4, PT, R8, RZ, PT ;  /* 0x000000ff0800720c */ /* 0x000fc60003f85270 */
[----:B------:R-:W0:Y:S02]  /*0380*/  LDGDEPBAR ;  /* 0x00000000000079af */ /* 0x000e240000000000 */
[----:B------:R-:W-:Y:S02]  /*0390*/  @P2 IADD3 R16, PT, PT, R16, 0x1, RZ ;  /* 0x0000000110102810 */ /* 0x000fe40007ffe0ff */
[----:B------:R2:W-:Y:S02]  /*03a0*/  @!P5 LDGSTS.E [R12+0x400], desc[UR8][R6.64] ;  /* 0x00400000060cdfae */ /* 0x0005e4000b9a1008 */
[----:B------:R-:W-:Y:S02]  /*03b0*/  @!P3 IADD3 R16, PT, PT, -R16, RZ, RZ ;  /* 0x000000ff1010b210 */ /* 0x000fe40007ffe1ff */
[----:B------:R-:W0:Y:S01]  /*03c0*/  LDGDEPBAR ;  /* 0x00000000000079af */ /* 0x000e220000000000 */
[----:B-1----:R-:W-:Y:S01]  /*03d0*/  HFMA2 R11, -RZ, RZ, 0, 0 ;  /* 0x00000000ff0b7431 */ /* 0x002fe200000001ff */
[----:B------:R-:W-:-:S02]  /*03e0*/  @!P4 LOP3.LUT R16, RZ, R8, RZ, 0x33, !PT ;  /* 0x00000008ff10c212 */ /* 0x000fc400078e33ff */
[----:B------:R2:W-:Y:S04]  /*03f0*/  @!P1 LDGSTS.E [R12+0x800], desc[UR8][R2.64] ;  /* 0x00800000020c9fae */ /* 0x0005e8000b9a1008 */
[----:B------:R-:W0:Y:S04]  /*0400*/  LDGDEPBAR ;  /* 0x00000000000079af */ /* 0x000e280000000000 */
[----:B------:R2:W-:Y:S01]  /*0410*/  @!P0 LDGSTS.E [R12+0xc00], desc[UR8][R4.64] ;  /* 0x00c00000040c8fae */ /* 0x0005e2000b9a1008 */
[----:B------:R-:W-:-:S03]  /*0420*/  ISETP.GT.AND P0, PT, R16, RZ, PT ;  /* 0x000000ff1000720c */ /* 0x000fc60003f04270 */
[----:B------:R-:W0:Y:S10]  /*0430*/  LDGDEPBAR ;  /* 0x00000000000079af */ /* 0x000e340000000000 */
[----:B--2---:R-:W-:Y:S05]  /*0440*/  @!P0 BRA `(.L_x_363) ;  /* 0x0000001000648947 */ /* 0x004fea0003800000 */
[----:B------:R-:W-:Y:S01]  /*0450*/  VIADD R2, R16, 0x3 ;  /* 0x0000000310027836 */ /* 0x000fe20000000000 */
[----:B------:R-:W-:Y:S01]  /*0460*/  UMOV UR4, 0x4 ;  /* 0x0000000400047882 */ /* 0x000fe20000000000 */
[----:B------:R-:W-:-:S03]  /*0470*/  MOV R11, RZ ;  /* 0x000000ff000b7202 */ /* 0x000fc60000000f00 */
[C---:B------:R-:W-:Y:S02]  /*0480*/  ISETP.GE.AND P0, PT, R2.reuse, 0x5, PT ;  /* 0x000000050200780c */ /* 0x040fe40003f06270 */
[----:B------:R-:W-:-:S04]  /*0490*/  VIMNMX R10, PT, PT, R2, 0x4, !PT ;  /* 0x00000004020a7848 */ /* 0x000fc80007fe0100 */
[----:B------:R-:W-:-:S07]  /*04a0*/  IADD3 R10, PT, PT, R10, -0x3, RZ ;  /* 0xfffffffd0a0a7810 */ /* 0x000fce0007ffe0ff */
[----:B------:R-:W-:Y:S05]  /*04b0*/  @!P0 BRA `(.L_x_364) ;  /* 0x0000000800dc8947 */ /* 0x000fea0003800000 */
[----:B------:R-:W1:Y:S01]  /*04c0*/  LDC R9, c[0x0][0x390] ;  /* 0x0000e400ff097b82 */ /* 0x000e620000000800 */
[C---:B------:R-:W-:Y:S01]  /*04d0*/  SHF.L.U32 R2, R15.reuse, 0xa, RZ ;  /* 0x0000000a0f027819 */ /* 0x040fe200000006ff */
[----:B------:R-:W-:Y:S01]  /*04e0*/  IMAD R7, R15, 0x500, R17 ;  /* 0x000005000f077824 */ /* 0x000fe200078e0211 */
[----:B------:R-:W-:Y:S01]  /*04f0*/  IADD3 R3, PT, PT, R8, R17, RZ ;  /* 0x0000001108037210 */ /* 0x000fe20007ffe0ff */
[----:B------:R-:W2:Y:S01]  /*0500*/  LDCU UR7, c[0x0][0x390] ;  /* 0x00007200ff0777ac */ /* 0x000ea20008000800 */
[----:B------:R-:W-:Y:S01]  /*0510*/  LOP3.LUT R17, R17, R2, RZ, 0xfc, !PT ;  /* 0x0000000211117212 */ /* 0x000fe200078efcff */
[----:B------:R-:W-:Y:S01]  /*0520*/  IMAD R7, R0, 0x100, R7 ;  /* 0x0000010000077824 */ /* 0x000fe200078e0207 */
[----:B------:R-:W-:Y:S01]  /*0530*/  LOP3.LUT R4, R10, 0xfffffffe, RZ, 0xc0, !PT ;  /* 0xfffffffe0a047812 */ /* 0x000fe200078ec0ff */
[----:B------:R-:W-:Y:S01]  /*0540*/  UMOV UR4, 0x5 ;  /* 0x0000000500047882 */ /* 0x000fe20000000000 */
[C---:B------:R-:W-:Y:S02]  /*0550*/  LEA R8, R0.reuse, R3, 0x8 ;  /* 0x0000000300087211 */ /* 0x040fe400078e40ff */
[----:B------:R-:W-:-:S02]  /*0560*/  LEA R6, R0, R17, 0x8 ;  /* 0x0000001100067211 */ /* 0x000fc400078e40ff */
[----:B------:R-:W-:Y:S02]  /*0570*/  MOV R11, RZ ;  /* 0x000000ff000b7202 */ /* 0x000fe40000000f00 */
[----:B------:R-:W-:Y:S02]  /*0580*/  MOV R5, R13 ;  /* 0x0000000d00057202 */ /* 0x000fe40000000f00 */
[----:B------:R-:W-:-:S07]  /*0590*/  IADD3 R4, PT, PT, -R4, RZ, RZ ;  /* 0x000000ff04047210 */ /* 0x000fce0007ffe1ff */
.L_x_381:
[----:B--2---:R-:W-:Y:S01]  /*05a0*/  ISETP.GE.AND P0, PT, R5, UR7, PT ;  /* 0x0000000705007c0c */ /* 0x004fe2000bf06270 */
[----:B------:R-:W-:Y:S01]  /*05b0*/  USHF.L.U32 UR6, UR4, 0xa, URZ ;  /* 0x0000000a04067899 */ /* 0x000fe200080006ff */
[----:B------:R-:W-:-:S04]  /*05c0*/  DEPBAR.LE SB0, 0x3 ;  /* 0x000080c00000791a */ /* 0x000fc80000000000 */
[----:B------:R-:W-:Y:S01]  /*05d0*/  UIADD3 UR5, UPT, UPT, UR6, -0x400, URZ ;  /* 0xfffffc0006057890 */ /* 0x000fe2000fffe0ff */
[----:B------:R-:W-:Y:S03]  /*05e0*/  BSSY.RECONVERGENT B2, `(.L_x_365) ;  /* 0x0000044000027945 */ /* 0x000fe60003800200 */
[----:B------:R-:W-:-:S06]  /*05f0*/  ULOP3.LUT UR5, UR5, 0x800, URZ, 0xc0, !UPT ;  /* 0x0000080005057892 */ /* 0x000fcc000f8ec0ff */
[----:B------:R-:W-:Y:S01]  /*0600*/  IADD3 R24, PT, PT, R12, UR5, RZ ;  /* 0x000000050c187c10 */ /* 0x000fe2000fffe0ff */
[----:B------:R-:W-:Y:S06]  /*0610*/  @P0 BRA `(.L_x_366) ;  /* 0x0000000400000947 */ /* 0x000fec0003800000 */
        /* <DEDUP_REMOVED lines=15> */
[----:B------:R-:W-:Y:S01]  /*0710*/  IMAD.MOV.U32 R20, RZ, RZ, R19 ;  /* 0x000000ffff147224 */ /* 0x000fe200078e0013 */
[----:B------:R-:W-:-:S07]  /*0720*/  MOV R16, 0x740 ;  /* 0x0000074000107802 */ /* 0x000fce0000000f00 */
[----:B-1----:R-:W-:Y:S05]  /*0730*/  CALL.REL.NOINC `($__internal_7_$__cuda_sm3x_div_rn_noftz_f32_slowpath) ;  /* 0x0000000c00c07944 */ /* 0x002fea0003c00000 */
[----:B------:R-:W-:-:S07]  /*0740*/  MOV R17, R0 ;  /* 0x0000000000117202 */ /* 0x000fce0000000f00 */
.L_x_368:
[----:B------:R-:W-:Y:S05]  /*0750*/  BSYNC.RECONVERGENT B3 ;  /* 0x0000000000037941 */ /* 0x000fea0003800200 */
.L_x_367:
        /* <DEDUP_REMOVED lines=15> */
[----:B------:R-:W-:Y:S02]  /*0850*/  MOV R20, R19 ;  /* 0x0000001300147202 */ /* 0x000fe40000000f00 */
[----:B------:R-:W-:-:S07]  /*0860*/  MOV R16, 0x880 ;  /* 0x0000088000107802 */ /* 0x000fce0000000f00 */
[----:B-1----:R-:W-:Y:S05]  /*0870*/  CALL.REL.NOINC `($__internal_7_$__cuda_sm3x_div_rn_noftz_f32_slowpath) ;  /* 0x0000000c00707944 */ /* 0x002fea0003c00000 */
[----:B------:R-:W-:-:S07]  /*0880*/  MOV R17, R0 ;  /* 0x0000000000117202 */ /* 0x000fce0000000f00 */
.L_x_370:
[----:B------:R-:W-:Y:S05]  /*0890*/  BSYNC.RECONVERGENT B3 ;  /* 0x0000000000037941 */ /* 0x000fea0003800200 */
.L_x_369:
        /* <DEDUP_REMOVED lines=19> */
.L_x_372:
[----:B------:R-:W-:Y:S05]  /*09d0*/  BSYNC.RECONVERGENT B3 ;  /* 0x0000000000037941 */ /* 0x000fea0003800200 */
.L_x_371:
[----:B------:R-:W-:-:S04]  /*09e0*/  FADD R17, R22, R17 ;  /* 0x0000001116117221 */ /* 0x000fc80000000000 */
[----:B------:R-:W-:-:S04]  /*09f0*/  FFMA R0, R17, R17, R17 ;  /* 0x0000001111007223 */ /* 0x000fc80000000011 */
[----:B------:R-:W-:-:S04]  /*0a00*/  FADD R0, R3, R0 ;  /* 0x0000000003007221 */ /* 0x000fc80000000000 */
[----:B------:R-:W-:-:S07]  /*0a10*/  FADD R11, R11, R0 ;  /* 0x000000000b0b7221 */ /* 0x000fce0000000000 */
.L_x_366:
[----:B------:R-:W-:Y:S05]  /*0a20*/  BSYNC.RECONVERGENT B2 ;  /* 0x0000000000027941 */ /* 0x000fea0003800200 */
.L_x_365:
[----:B------:R-:W-:Y:S01]  /*0a30*/  ISETP.GE.AND P0, PT, R6, UR7, PT ;  /* 0x0000000706007c0c */ /* 0x000fe2000bf06270 */
[----:B------:R-:W-:Y:S01]  /*0a40*/  ULOP3.LUT UR5, UR6, 0xc00, URZ, 0xc0, !UPT ;  /* 0x00000c0006057892 */ /* 0x000fe2000f8ec0ff */
[----:B------:R-:W-:Y:S05]  /*0a50*/  BSSY.RECONVERGENT B2, `(.L_x_373) ;  /* 0x000004c000027945 */ /* 0x000fea0003800200 */
[----:B------:R-:W-:-:S06]  /*0a60*/  VIADD R3, R12, UR5 ;  /* 0x000000050c037c36 */ /* 0x000fcc0008000000 */
[----:B------:R-:W2:Y:S02]  /*0a70*/  @!P0 LDC.64 R16, c[0x0][0x380] ;  /* 0x0000e000ff108b82 */ /* 0x000ea40000000a00 */
[----:B--2---:R-:W-:-:S05]  /*0a80*/  @!P0 IMAD.WIDE R16, R6, 0x4, R16 ;  /* 0x0000000406108825 */ /* 0x004fca00078e0210 */
[----:B------:R-:W-:Y:S01]  /*0a90*/  @!PT LDS RZ, [RZ] ;  /* 0x00000000fffff984 */ /* 0x000fe20000000800 */
[----:B------:R-:W-:Y:S01]  /*0aa0*/  @!PT LDS RZ, [RZ] ;  /* 0x00000000fffff984 */ /* 0x000fe20000000800 */
[----:B------:R-:W-:Y:S01]  /*0ab0*/  @!PT LDS RZ, [RZ] ;  /* 0x00000000fffff984 */ /* 0x000fe20000000800 */
[----:B------:R2:W-:Y:S01]  /*0ac0*/  @!P0 LDGSTS.E [R24], desc[UR8][R16.64] ;  /* 0x0000000010188fae */ /* 0x0005e2000b9a1008 */
[----:B------:R-:W-:-:S03]  /*0ad0*/  ISETP.GE.AND P0, PT, R8, UR7, PT ;  /* 0x0000000708007c0c */ /* 0x000fc6000bf06270 */
[----:B------:R-:W0:Y:S01]  /*0ae0*/  LDGDEPBAR ;  /* 0x00000000000079af */ /* 0x000e220000000000 */
[----:B------:R-:W-:-:S09]  /*0af0*/  DEPBAR.LE SB0, 0x3 ;  /* 0x000080c00000791a */ /* 0x000fd20000000000 */
[----:B--2---:R-:W-:Y:S05]  /*0b00*/  @P0 BRA `(.L_x_374) ;  /* 0x0000000400000947 */ /* 0x004fea0003800000 */
        /* <DEDUP_REMOVED lines=19> */
.L_x_376:
[----:B------:R-:W-:Y:S05]  /*0c40*/  BSYNC.RECONVERGENT B3 ;  /* 0x0000000000037941 */ /* 0x000fea0003800200 */
.L_x_375:
        /* <DEDUP_REMOVED lines=19> */
.L_x_378:
[----:B------:R-:W-:Y:S05]  /*0d80*/  BSYNC.RECONVERGENT B3 ;  /* 0x0000000000037941 */ /* 0x000fea0003800200 */
.L_x_377:
        /* <DEDUP_REMOVED lines=18> */
[----:B------:R-:W-:-:S07]  /*0eb0*/  IMAD.MOV.U32 R17, RZ, RZ, R0 ;  /* 0x000000ffff117224 */ /* 0x000fce00078e0000 */
.L_x_380:
[----:B------:R-:W-:Y:S05]  /*0ec0*/  BSYNC.RECONVERGENT B3 ;  /* 0x0000000000037941 */ /* 0x000fea0003800200 */
.L_x_379:
[----:B------:R-:W-:-:S04]  /*0ed0*/  FADD R17, R22, R17 ;  /* 0x0000001116117221 */ /* 0x000fc80000000000 */
[----:B------:R-:W-:-:S04]  /*0ee0*/  FFMA R0, R17, R17, R17 ;  /* 0x0000001111007223 */ /* 0x000fc80000000011 */
[----:B------:R-:W-:-:S04]  /*0ef0*/  FADD R0, R25, R0 ;  /* 0x0000000019007221 */ /* 0x000fc80000000000 */
[----:B------:R-:W-:-:S07]  /*0f00*/  FADD R11, R11, R0 ;  /* 0x000000000b0b7221 */ /* 0x000fce0000000000 */
.L_x_374:
[----:B------:R-:W-:Y:S05]  /*0f10*/  BSYNC.RECONVERGENT B2 ;  /* 0x0000000000027941 */ /* 0x000fea0003800200 */
.L_x_373:
[----:B-1----:R-:W-:Y:S01]  /*0f20*/  ISETP.GE.AND P0, PT, R7, R9, PT ;  /* 0x000000090700720c */ /* 0x002fe20003f06270 */
[----:B------:R-:W-:Y:S01]  /*0f30*/  UIADD3 UR4, UPT, UPT, UR4, 0x2, URZ ;  /* 0x0000000204047890 */ /* 0x000fe2000fffe0ff */
[----:B------:R-:W-:Y:S02]  /*0f40*/  IADD3 R4, PT, PT, R4, 0x2, RZ ;  /* 0x0000000204047810 */ /* 0x000fe40007ffe0ff */
[C---:B------:R-:W-:Y:S02]  /*0f50*/  IADD3 R8, PT, PT, R14.reuse, R8, RZ ;  /* 0x000000080e087210 */ /* 0x040fe40007ffe0ff */
[C---:B------:R-:W-:Y:S02]  /*0f60*/  IADD3 R6, PT, PT, R14.reuse, R6, RZ ;  /* 0x000000060e067210 */ /* 0x040fe40007ffe0ff */
[----:B------:R-:W-:-:S05]  /*0f70*/  IADD3 R5, PT, PT, R14, R5, RZ ;  /* 0x000000050e057210 */ /* 0x000fca0007ffe0ff */
[----:B------:R-:W1:Y:S02]  /*0f80*/  @!P0 LDC.64 R16, c[0x0][0x380] ;  /* 0x0000e000ff108b82 */ /* 0x000e640000000a00 */
[----:B-1----:R-:W-:Y:S01]  /*0f90*/  @!P0 IMAD.WIDE R16, R7, 0x4, R16 ;  /* 0x0000000407108825 */ /* 0x002fe200078e0210 */
[----:B------:R-:W-:-:S04]  /*0fa0*/  IADD3 R7, PT, PT, R14, R7, RZ ;  /* 0x000000070e077210 */ /* 0x000fc80007ffe0ff */
[----:B------:R-:W-:Y:S01]  /*0fb0*/  @!PT LDS RZ, [RZ] ;  /* 0x00000000fffff984 */ /* 0x000fe20000000800 */
[----:B------:R-:W-:Y:S01]  /*0fc0*/  @!PT LDS RZ, [RZ] ;  /* 0x00000000fffff984 */ /* 0x000fe20000000800 */
[----:B------:R-:W-:Y:S01]  /*0fd0*/  @!PT LDS RZ, [RZ] ;  /* 0x00000000fffff984 */ /* 0x000fe20000000800 */
[----:B------:R3:W-:Y:S01]  /*0fe0*/  @!P0 LDGSTS.E [R3], desc[UR8][R16.64] ;  /* 0x0000000010038fae */ /* 0x0007e2000b9a1008 */
[----:B------:R-:W-:-:S03]  /*0ff0*/  ISETP.NE.AND P0, PT, R4, RZ, PT ;  /* 0x000000ff0400720c */ /* 0x000fc60003f05270 */
[----:B------:R-:W0:Y:S10]  /*1000*/  LDGDEPBAR ;  /* 0x00000000000079af */ /* 0x000e340000000000 */
[----:B---3--:R-:W-:Y:S05]  /*1010*/  @P0 BRA `(.L_x_381) ;  /* 0xfffffff400600947 */ /* 0x008fea000383ffff */
[----:B------:R-:W-:-:S12]  /*1020*/  UIADD3 UR4, UPT, UPT, UR4, -0x1, URZ ;  /* 0xffffffff04047890 */ /* 0x000fd8000fffe0ff */
.L_x_364:
[----:B------:R-:W-:-:S04]  /*1030*/  LOP3.LUT R10, R10, 0x1, RZ, 0xc0, !PT ;  /* 0x000000010a0a7812 */ /* 0x000fc800078ec0ff */
[----:B------:R-:W-:-:S13]  /*1040*/  ISETP.NE.U32.AND P0, PT, R10, 0x1, PT ;  /* 0x000000010a00780c */ /* 0x000fda0003f05070 */
[----:B------:R-:W-:Y:S05]  /*1050*/  @P0 BRA `(.L_x_363) ;  /* 0x0000000400600947 */ /* 0x000fea0003800000 */
[----:B------:R-:W-:Y:S01]  /*1060*/  UIADD3 UR5, UPT, UPT, UR4, 0xfffffc, URZ ;  /* 0x00fffffc04057890 */ /* 0x000fe2000fffe0ff */
[----:B------:R-:W-:-:S04]  /*1070*/  DEPBAR.LE SB0, 0x3 ;  /* 0x000080c00000791a */ /* 0x000fc80000000000 */
[----:B------:R-:W-:Y:S01]  /*1080*/  BSSY.RECONVERGENT B2, `(.L_x_382) ;  /* 0x0000049000027945 */ /* 0x000fe20003800200 */
[----:B------:R-:W-:Y:S01]  /*1090*/  IMAD R0, R15, UR5, RZ ;  /* 0x000000050f007c24 */ /* 0x000fe2000f8e02ff */
[----:B------:R-:W-:-:S03]  /*10a0*/  USHF.L.U32 UR5, UR4, 0xa, URZ ;  /* 0x0000000a04057899 */ /* 0x000fc600080006ff */
[----:B------:R-:W-:Y:S01]  /*10b0*/  IMAD R0, R0, 0x100, R13 ;  /* 0x0000010000007824 */ /* 0x000fe200078e020d */
[----:B------:R-:W-:-:S04]  /*10c0*/  ULOP3.LUT UR5, UR5, 0xc00, URZ, 0xc0, !UPT ;  /* 0x00000c0005057892 */ /* 0x000fc8000f8ec0ff */
[----:B------:R-:W-:Y:S02]  /*10d0*/  ISETP.GE.AND P0, PT, R0, R9, PT ;  /* 0x000000090000720c */ /* 0x000fe40003f06270 */
[----:B------:R-:W-:Y:S02]  /*10e0*/  IADD3 R3, PT, PT, R12, UR5, RZ ;  /* 0x000000050c037c10 */ /* 0x000fe4000fffe0ff */
[----:B------:R-:W-:-:S09]  /*10f0*/  LEA R15, R15, R0, 0xa ;  /* 0x000000000f0f7211 */ /* 0x000fd200078e50ff */
[----:B------:R-:W-:Y:S05]  /*1100*/  @P0 BRA `(.L_x_383) ;  /* 0x0000000400000947 */ /* 0x000fea0003800000 */
[----:B------:R-:W1:Y:S01]  /*1110*/  LDS R5, [R12+UR5] ;  /* 0x000000050c057984 */ /* 0x000e620008000800 */
        /* <DEDUP_REMOVED lines=16> */
[----:B------:R-:W-:Y:S05]  /*1220*/  CALL.REL.NOINC `($__internal_7_$__cuda_sm3x_div_rn_noftz_f32_slowpath) ;  /* 0x0000000400047944 */ /* 0x000fea0003c00000 */
[----:B------:R-:W-:-:S07]  /*1230*/  MOV R2, R0 ;  /* 0x0000000000027202 */ /* 0x000fce0000000f00 */
.L_x_385:
[----:B------:R-:W-:Y:S05]  /*1240*/  BSYNC.RECONVERGENT B3 ;  /* 0x0000000000037941 */ /* 0x000fea0003800200 */
.L_x_384:
        /* <DEDUP_REMOVED lines=18> */
[----:B------:R-:W-:-:S07]  /*1370*/  IMAD.MOV.U32 R2, RZ, RZ, R0 ;  /* 0x000000ffff027224 */ /* 0x000fce00078e0000 */
.L_x_387:
[----:B------:R-:W-:Y:S05]  /*1380*/  BSYNC.RECONVERGENT B3 ;  /* 0x0000000000037941 */ /* 0x000fea0003800200 */
.L_x_386:
        /* <DEDUP_REMOVED lines=19> */
.L_x_389:
[----:B------:R-:W-:Y:S05]  /*14c0*/  BSYNC.RECONVERGENT B3 ;  /* 0x0000000000037941 */ /* 0x000fea0003800200 */
.L_x_388:
[----:B------:R-:W-:-:S04]  /*14d0*/  FADD R2, R5, R2 ;  /* 0x0000000205027221 */ /* 0x000fc80000000000 */
[----:B------:R-:W-:-:S04]  /*14e0*/  FFMA R5, R2, R2, R2 ;  /* 0x0000000202057223 */ /* 0x000fc80000000002 */
[----:B------:R-:W-:-:S04]  /*14f0*/  FADD R4, R4, R5 ;  /* 0x0000000504047221 */ /* 0x000fc80000000000 */
[----:B------:R-:W-:-:S07]  /*1500*/  FADD R11, R4, R11 ;  /* 0x0000000b040b7221 */ /* 0x000fce0000000000 */
.L_x_383:
[----:B------:R-:W-:Y:S05]  /*1510*/  BSYNC.RECONVERGENT B2 ;  /* 0x0000000000027941 */ /* 0x000fea0003800200 */
.L_x_382:
[----:B------:R-:W1:Y:S01]  /*1520*/  LDC R9, c[0x0][0x390] ;  /* 0x0000e400ff097b82 */ /* 0x000e620000000800 */
[----:B------:R-:W-:Y:S01]  /*1530*/  BSSY.RECONVERGENT B0, `(.L_x_390) ;  /* 0x0000009000007945 */ /* 0x000fe20003800200 */
[----:B-1----:R-:W-:-:S13]  /*1540*/  ISETP.GE.AND P0, PT, R15, R9, PT ;  /* 0x000000090f00720c */ /* 0x002fda0003f06270 */
[----:B------:R-:W-:Y:S05]  /*1550*/  @P0 BRA `(.L_x_391) ;  /* 0x0000000000180947 */ /* 0x000fea0003800000 */
[----:B------:R-:W1:Y:S02]  /*1560*/  LDC.64 R4, c[0x0][0x380] ;  /* 0x0000e000ff047b82 */ /* 0x000e640000000a00 */
[----:B-1----:R-:W-:-:S05]  /*1570*/  IMAD.WIDE R4, R15, 0x4, R4 ;  /* 0x000000040f047825 */ /* 0x002fca00078e0204 */
[----:B------:R-:W-:Y:S01]  /*1580*/  @!PT LDS RZ, [RZ] ;  /* 0x00000000fffff984 */ /* 0x000fe20000000800 */
[----:B------:R-:W-:Y:S01]  /*1590*/  @!PT LDS RZ, [RZ] ;  /* 0x00000000fffff984 */ /* 0x000fe20000000800 */
[----:B------:R-:W-:Y:S01]  /*15a0*/  @!PT LDS RZ, [RZ] ;  /* 0x00000000fffff984 */ /* 0x000fe20000000800 */
[----:B------:R1:W-:Y:S02]  /*15b0*/  LDGSTS.E [R3], desc[UR8][R4.64] ;  /* 0x0000000004037fae */ /* 0x0003e4000b9a1008 */
.L_x_391:
[----:B------:R-:W-:Y:S05]  /*15c0*/  BSYNC.RECONVERGENT B0 ;  /* 0x0000000000007941 */ /* 0x000fea0003800200 */
.L_x_390:
[----:B------:R-:W0:Y:S02]  /*15d0*/  LDGDEPBAR ;  /* 0x00000000000079af */ /* 0x000e240000000000 */
.L_x_363:
[----:B------:R-:W-:-:S13]  /*15e0*/  ISETP.GE.AND P0, PT, R13, R9, PT ;  /* 0x000000090d00720c */ /* 0x000fda0003f06270 */
[----:B------:R-:W-:Y:S05]  /*15f0*/  @P0 EXIT ;  /* 0x000000000000094d */ /* 0x000fea0003800000 */
[----:B-1----:R-:W1:Y:S02]  /*1600*/  LDC.64 R2, c[0x0][0x388] ;  /* 0x0000e200ff027b82 */ /* 0x002e640000000a00 */
[----:B-1----:R-:W-:-:S05]  /*1610*/  IMAD.WIDE R2, R13, 0x4, R2 ;  /* 0x000000040d027825 */ /* 0x002fca00078e0202 */
[----:B------:R-:W-:Y:S01]  /*1620*/  STG.E desc[UR8][R2.64], R11 ;  /* 0x0000000b02007986 */ /* 0x000fe2000c101908 */
[----:B------:R-:W-:Y:S05]  /*1630*/  EXIT ;  /* 0x000000000000794d */ /* 0x000fea0003800000 */
        .weak           $__internal_7_$__cuda_sm3x_div_rn_noftz_f32_slowpath
        .type           $__internal_7_$__cuda_sm3x_div_rn_noftz_f32_slowpath,@function
        .size           $__internal_7_$__cuda_sm3x_div_rn_noftz_f32_slowpath,(.L_x_2214 - $__internal_7_$__cuda_sm3x_div_rn_noftz_f32_slowpath)
$__internal_7_$__cuda_sm3x_div_rn_noftz_f32_slowpath:
[----:B------:R-:W-:Y:S01]  /*1640*/  SHF.R.U32.HI R2, RZ, 0x17, R20 ;  /* 0x00000017ff027819 */ /* 0x000fe20000011614 */
[----:B------:R-:W-:Y:S01]  /*1650*/  BSSY.RECONVERGENT B0, `(.L_x_392) ;  /* 0x0000062000007945 */ /* 0x000fe20003800200 */
[----:B------:R-:W-:Y:S02]  /*1660*/  SHF.R.U32.HI R21, RZ, 0x17, R0 ;  /* 0x00000017ff157819 */ /* 0x000fe40000011600 */
[----:B------:R-:W-:Y:S02]  /*1670*/  LOP3.LUT R2, R2, 0xff, RZ, 0xc0, !PT ;  /* 0x000000ff02027812 */ /* 0x000fe400078ec0ff */
[----:B------:R-:W-:Y:S02]  /*1680*/  LOP3.LUT R21, R21, 0xff, RZ, 0xc0, !PT ;  /* 0x000000ff15157812 */ /* 0x000fe400078ec0ff */
[----:B------:R-:W-:Y:S02]  /*1690*/  IADD3 R18, PT, PT, R2, -0x1, RZ ;  /* 0xffffffff02127810 */ /* 0x000fe40007ffe0ff */
[----:B------:R-:W-:-:S02]  /*16a0*/  IADD3 R19, PT, PT, R21, -0x1, RZ ;  /* 0xffffffff15137810 */ /* 0x000fc40007ffe0ff */
        /* <DEDUP_REMOVED lines=22> */
[----:B------:R-:W-:Y:S01]  /*1810*/  @P0 IMAD.MOV.U32 R17, RZ, RZ, RZ ;  /* 0x000000ffff110224 */ /* 0x000fe200078e00ff */
[----:B------:R-:W-:Y:S01]  /*1820*/  @!P0 MOV R17, 0xffffffc0 ;  /* 0xffffffc000118802 */ /* 0x000fe20000000f00 */
[----:B------:R-:W-:Y:S01]  /*1830*/  @!P0 FFMA R0, R0, 1.84467440737095516160e+19, RZ ;  /* 0x5f80000000008823 */ /* 0x000fe200000000ff */
[----:B------:R-:W-:Y:S02]  /*1840*/  @!P1 FFMA R20, R20, 1.84467440737095516160e+19, RZ ;  /* 0x5f80000014149823 */ /* 0x000fe400000000ff */
[----:B------:R-:W-:-:S07]  /*1850*/  @!P1 IADD3 R17, PT, PT, R17, 0x40, RZ ;  /* 0x0000004011119810 */ /* 0x000fce0007ffe0ff */
.L_x_393:
[----:B------:R-:W-:Y:S01]  /*1860*/  LEA R19, R2, 0xc0800000, 0x17 ;  /* 0xc080000002137811 */ /* 0x000fe200078eb8ff */
[----:B------:R-:W-:Y:S01]  /*1870*/  BSSY.RECONVERGENT B1, `(.L_x_398) ;  /* 0x0000036000017945 */ /* 0x000fe20003800200 */
[----:B------:R-:W-:Y:S02]  /*1880*/  IADD3 R21, PT, PT, R21, -0x7f, RZ ;  /* 0xffffff8115157810 */ /* 0x000fe40007ffe0ff */
[----:B------:R-:W-:-:S03]  /*1890*/  IADD3 R26, PT, PT, -R19, R20, RZ ;  /* 0x00000014131a7210 */ /* 0x000fc60007ffe1ff */
[----:B------:R-:W-:Y:S01]  /*18a0*/  IMAD R0, R21, -0x800000, R0 ;  /* 0xff80000015007824 */ /* 0x000fe200078e0200 */
[----:B------:R-:W1:Y:S01]  /*18b0*/  MUFU.RCP R18, R26 ;  /* 0x0000001a00127308 */ /* 0x000e620000001000 */
[----:B------:R-:W-:-:S04]  /*18c0*/  FADD.FTZ R19, -R26, -RZ ;  /* 0x800000ff1a137221 */ /* 0x000fc80000010100 */
[----:B-1----:R-:W-:-:S04]  /*18d0*/  FFMA R23, R18, R19, 1 ;  /* 0x3f80000012177423 */ /* 0x002fc80000000013 */
        /* <DEDUP_REMOVED lines=43> */
.L_x_400:
[----:B------:R-:W-:-:S04]  /*1b90*/  LOP3.LUT R0, R0, 0x80000000, RZ, 0xc0, !PT ;  /* 0x8000000000007812 */ /* 0x000fc800078ec0ff */
[----:B------:R-:W-:Y:S01]  /*1ba0*/  LOP3.LUT R0, R0, 0x7f800000, RZ, 0xfc, !PT ;  /* 0x7f80000000007812 */ /* 0x000fe200078efcff */
[----:B------:R-:W-:Y:S06]  /*1bb0*/  BRA `(.L_x_401) ;  /* 0x0000000000047947 */ /* 0x000fec0003800000 */
.L_x_399:
[----:B------:R-:W-:-:S07]  /*1bc0*/  LEA R0, R17, R0, 0x17 ;  /* 0x0000000011007211 */ /* 0x000fce00078eb8ff */
.L_x_401:
[----:B------:R-:W-:Y:S05]  /*1bd0*/  BSYNC.RECONVERGENT B1 ;  /* 0x0000000000017941 */ /* 0x000fea0003800200 */
.L_x_398:
[----:B------:R-:W-:Y:S05]  /*1be0*/  BRA `(.L_x_402) ;  /* 0x0000000000207947 */ /* 0x000fea0003800000 */
.L_x_397:
[----:B------:R-:W-:-:S04]  /*1bf0*/  LOP3.LUT R0, R20, 0x80000000, R0, 0x48, !PT ;  /* 0x8000000014007812 */ /* 0x000fc800078e4800 */
[----:B------:R-:W-:Y:S01]  /*1c00*/  LOP3.LUT R0, R0, 0x7f800000, RZ, 0xfc, !PT ;  /* 0x7f80000000007812 */ /* 0x000fe200078efcff */
[----:B------:R-:W-:Y:S06]  /*1c10*/  BRA `(.L_x_402) ;  /* 0x0000000000147947 */ /* 0x000fec0003800000 */
.L_x_396:
[----:B------:R-:W-:Y:S01]  /*1c20*/  LOP3.LUT R0, R20, 0x80000000, R0, 0x48, !PT ;  /* 0x8000000014007812 */ /* 0x000fe200078e4800 */
[----:B------:R-:W-:Y:S06]  /*1c30*/  BRA `(.L_x_402) ;  /* 0x00000000000c7947 */ /* 0x000fec0003800000 */
.L_x_395:
[----:B------:R-:W1:Y:S01]  /*1c40*/  MUFU.RSQ R0, -QNAN ;  /* 0xffc0000000007908 */ /* 0x000e620000001400 */
[----:B------:R-:W-:Y:S05]  /*1c50*/  BRA `(.L_x_402) ;  /* 0x0000000000047947 */ /* 0x000fea0003800000 */
.L_x_394:
[----:B------:R-:W-:-:S07]  /*1c60*/  FADD.FTZ R0, R0, R20 ;  /* 0x0000001400007221 */ /* 0x000fce0000010000 */
.L_x_402:
[----:B------:R-:W-:Y:S05]  /*1c70*/  BSYNC.RECONVERGENT B0 ;  /* 0x0000000000007941 */ /* 0x000fea0003800200 */
.L_x_392:
[----:B------:R-:W-:-:S04]  /*1c80*/  HFMA2 R17, -RZ, RZ, 0, 0 ;  /* 0x00000000ff117431 */ /* 0x000fc800000001ff */
[----:B-1----:R-:W-:Y:S05]  /*1c90*/  RET.REL.NODEC R16 `(_Z15shared_pipelineILi4ELi4EEvPfS0_i) ;  /* 0xffffffe010d87950 */ /* 0x002fea0003c3ffff */
.L_x_403:
        /* <DEDUP_REMOVED lines=14> */
.L_x_2214:


//--------------------- .text._Z15shared_pipelineILi3ELi4EEvPfS0_i --------------------------
	.section	.text._Z15shared_pipelineILi3ELi4EEvPfS0_i,"ax",@progbits
	.align	128
        .global         _Z15shared_pipelineILi3ELi4EEvPfS0_i
        .type           _Z15shared_pipelineILi3ELi4EEvPfS0_i,@function
        .size           _Z15shared_pipelineILi3ELi4EEvPfS0_i,(.L_x_2215 - _Z15shared_pipelineILi3ELi4EEvPfS0_i)
        .other          _Z15shared_pipelineILi3ELi4EEvPfS0_i,@"STO_CUDA_ENTRY STV_DEFAULT"
_Z15shared_pipelineILi3ELi4EEvPfS0_i:
.text._Z15shared_pipelineILi3ELi4EEvPfS0_i:
[----:B------:R-:W-:Y:S01]  /*0000*/  LDC R1, c[0x0][0x37c] ;  /* 0x0000df00ff017b82 */ /* 0x000fe20000000800 */
[----:B------:R-:W1:Y:S01]  /*0010*/  LDCU UR14, c[0x0][0x370] ;  /* 0x00006e00ff0e77ac */ /* 0x000e620008000800 */
[----:B------:R-:W2:Y:S01]  /*0020*/  S2R R7, SR_TID.X ;  /* 0x0000000000077919 */ /* 0x000ea20000002100 */
[----:B------:R-:W3:Y:S01]  /*0030*/  LDCU UR9, c[0x0][0x390] ;  /* 0x00007200ff0977ac */ /* 0x000ee20008000800 */
[----:B------:R-:W2:Y:S01]  /*0040*/  S2R R0, SR_CTAID.X ;  /* 0x0000000000007919 */ /* 0x000ea20000002500 */
[----:B------:R-:W4:Y:S01]  /*0050*/  LDCU.64 UR12, c[0x0][0x358] ;  /* 0x00006b00ff0c77ac */ /* 0x000f220008000a00 */
[----:B-1----:R-:W-:-:S04]  /*0060*/  USHF.L.U32 UR8, UR14, 0x8, URZ ;  /* 0x000000080e087899 */ /* 0x002fc800080006ff */
[----:B---3--:R-:W-:Y:S02]  /*0070*/  UIADD3 UR6, UPT, UPT, UR8, -0x1, UR9 ;  /* 0xffffffff08067890 */ /* 0x008fe4000fffe009 */
[----:B------:R-:W-:-:S04]  /*0080*/  MOV R6, UR8 ;  /* 0x0000000800067c02 */ /* 0x000fc80008000f00 */
[-C--:B------:R-:W-:Y:S02]  /*0090*/  IABS R2, R6.reuse ;  /* 0x0000000600027213 */ /* 0x080fe40000000000 */
[----:B------:R-:W-:Y:S01]  /*00a0*/  MOV R8, UR6 ;  /* 0x0000000600087c02 */ /* 0x000fe20008000f00 */
[----:B------:R-:W-:Y:S01]  /*00b0*/  ULOP3.LUT UR6, UR6, UR8, URZ, 0x3c, !UPT ;  /* 0x0000000806067292 */ /* 0x000fe2000f8e3cff */
[----:B------:R-:W1:Y:S01]  /*00c0*/  I2F.RP R3, R2 ;  /* 0x0000000200037306 */ /* 0x000e620000209400 */
[----:B------:R-:W-:-:S04]  /*00d0*/  IABS R6, R6 ;  /* 0x0000000600067213 */ /* 0x000fc80000000000 */
[----:B------:R-:W-:-:S03]  /*00e0*/  IADD3 R17, PT, PT, RZ, -R6, RZ ;  /* 0x80000006ff117210 */ /* 0x000fc60007ffe0ff */
[----:B-1----:R-:W1:Y:S02]  /*00f0*/  MUFU.RCP R3, R3 ;  /* 0x0000000300037308 */ /* 0x002e640000001000 */
[----:B-1----:R-:W-:-:S06]  /*0100*/  IADD3 R4, PT, PT, R3, 0xffffffe, RZ ;  /* 0x0ffffffe03047810 */ /* 0x002fcc0007ffe0ff */
[----:B------:R1:W3:Y:S02]  /*0110*/  F2I.FTZ.U32.TRUNC.NTZ R5, R4 ;  /* 0x0000000400057305 */ /* 0x0002e4000021f000 */
[----:B-1----:R-:W-:Y:S01]  /*0120*/  HFMA2 R4, -RZ, RZ, 0, 0 ;  /* 0x00000000ff047431 */ /* 0x002fe200000001ff */
[----:B---3--:R-:W-:Y:S02]  /*0130*/  R2UR UR5, R5 ;  /* 0x00000000050572ca */ /* 0x008fe400000e0000 */
[----:B------:R-:W-:Y:S02]  /*0140*/  IADD3 R9, PT, PT, RZ, -R5, RZ ;  /* 0x80000005ff097210 */ /* 0x000fe40007ffe0ff */
[----:B------:R-:W-:Y:S02]  /*0150*/  R2UR UR4, R4 ;  /* 0x00000000040472ca */ /* 0x000fe400000e0000 */
[----:B------:R-:W-:Y:S01]  /*0160*/  IABS R4, R8 ;  /* 0x0000000800047213 */ /* 0x000fe20000000000 */
[----:B------:R-:W-:-:S03]  /*0170*/  IMAD R3, R9, R2, RZ ;  /* 0x0000000209037224 */ /* 0x000fc600078e02ff */
[----:B------:R-:W-:-:S07]  /*0180*/  R2UR UR7, R4 ;  /* 0x00000000040772ca */ /* 0x000fce00000e0000 */
[----:B------:R-:W-:-:S05]  /*0190*/  IMAD.HI.U32 R3, R5, R3, UR4 ;  /* 0x0000000405037e27 */ /* 0x000fca000f8e0003 */
[----:B------:R-:W-:Y:S02]  /*01a0*/  R2UR UR4, R3 ;  /* 0x00000000030472ca */ /* 0x000fe400000e0000 */
[----:B------:R-:W-:Y:S02]  /*01b0*/  MOV R4, UR7 ;  /* 0x0000000700047c02 */ /* 0x000fe40008000f00 */
[----:B--2---:R-:W-:-:S04]  /*01c0*/  LEA R3, R0, R7, 0x8 ;  /* 0x0000000700037211 */ /* 0x004fc800078e40ff */
[C---:B------:R-:W-:Y:S02]  /*01d0*/  IADD3 R5, PT, PT, R3.reuse, UR8, RZ ;  /* 0x0000000803057c10 */ /* 0x040fe4000fffe0ff */
[----:B------:R-:W-:Y:S02]  /*01e0*/  ISETP.GE.AND P0, PT, R3, UR9, PT ;  /* 0x0000000903007c0c */ /* 0x000fe4000bf06270 */
[----:B------:R-:W-:Y:S01]  /*01f0*/  ISETP.GE.AND P1, PT, R5, UR9, PT ;  /* 0x0000000905007c0c */ /* 0x000fe2000bf26270 */
[----:B------:R-:W-:Y:S01]  /*0200*/  UIMAD.WIDE.U32 UR4, UR4, UR7, URZ ;  /* 0x00000007040472a5 */ /* 0x000fe2000f8e00ff */
[----:B------:R-:W1:Y:S05]  /*0210*/  S2UR UR7, SR_CgaCtaId ;  /* 0x00000000000779c3 */ /* 0x000e6a0000008800 */
[----:B------:R-:W-:Y:S01]  /*0220*/  IMAD R17, R17, UR5, R4 ;  /* 0x0000000511117c24 */ /* 0x000fe2000f8e0204 */
[----:B------:R-:W-:Y:S01]  /*0230*/  MOV R4, UR14 ;  /* 0x0000000e00047c02 */ /* 0x000fe20008000f00 */
[----:B------:R-:W-:-:S02]  /*0240*/  UMOV UR4, 0x400 ;  /* 0x0000040000047882 */ /* 0x000fc40000000000 */
[----:B------:R-:W2:Y:S01]  /*0250*/  @!P0 LDC.64 R8, c[0x0][0x380] ;  /* 0x0000e000ff088b82 */ /* 0x000ea20000000a00 */
[----:B------:R-:W-:Y:S02]  /*0260*/  ISETP.GT.U32.AND P3, PT, R2, R17, PT ;  /* 0x000000110200720c */ /* 0x000fe40003f64070 */
[----:B------:R-:W-:-:S04]  /*0270*/  LEA R15, R4, R3, 0x9 ;  /* 0x00000003040f7211 */ /* 0x000fc800078e48ff */
[----:B------:R-:W-:Y:S01]  /*0280*/  ISETP.GE.AND P2, PT, R15, UR9, PT ;  /* 0x000000090f007c0c */ /* 0x000fe2000bf46270 */
[----:B------:R-:W3:Y:S06]  /*0290*/  @!P1 LDC.64 R10, c[0x0][0x380] ;  /* 0x0000e000ff0a9b82 */ /* 0x000eec0000000a00 */
[----:B------:R-:W-:Y:S01]  /*02a0*/  VOTEU.ANY UP0, P3 ;  /* 0x0000000000ff7886 */ /* 0x000fe20001800100 */
[----:B------:R-:W-:Y:S01]  /*02b0*/  PLOP3.LUT P3, PT, PT, PT, UP0, 0x80, 0x8 ;  /* 0x000000000008781c */ /* 0x000fe20003f6f008 */
[----:B-1----:R-:W-:-:S03]  /*02c0*/  ULEA UR4, UR7, UR4, 0x18 ;  /* 0x0000000407047291 */ /* 0x002fc6000f8ec0ff */
[----:B------:R-:W-:Y:S01]  /*02d0*/  @!UP0 UIADD3 UR5, UPT, UPT, UR5, 0x1, URZ ;  /* 0x0000000105058890 */ /* 0x000fe2000fffe0ff */
[----:B------:R-:W1:Y:S01]  /*02e0*/  @!P2 LDC.64 R12, c[0x0][0x380] ;  /* 0x0000e000ff0cab82 */ /* 0x000e620000000a00 */
[----:B------:R-:W-:Y:S01]  /*02f0*/  UISETP.GE.AND UP0, UPT, UR6, URZ, UPT ;  /* 0x000000ff0600728c */ /* 0x000fe2000bf06270 */
[----:B------:R-:W-:Y:S01]  /*0300*/  LEA R4, R7, UR4, 0x2 ;  /* 0x0000000407047c11 */ /* 0x000fe2000f8e10ff */
[----:B--2---:R-:W-:-:S05]  /*0310*/  @!P0 IMAD.WIDE R8, R3, 0x4, R8 ;  /* 0x0000000403088825 */ /* 0x004fca00078e0208 */
[-C--:B------:R-:W-:Y:S01]  /*0320*/  @!P3 IADD3 R17, PT, PT, R17, -R2.reuse, RZ ;  /* 0x800000021111b210 */ /* 0x080fe20007ffe0ff */
[----:B------:R-:W-:Y:S01]  /*0330*/  @!PT LDS RZ, [RZ] ;  /* 0x00000000fffff984 */ /* 0x000fe20000000800 */
[----:B------:R-:W-:Y:S01]  /*0340*/  @!PT LDS RZ, [RZ] ;  /* 0x00000000fffff984 */ /* 0x000fe20000000800 */
[----:B------:R-:W-:Y:S01]  /*0350*/  @!PT LDS RZ, [RZ] ;  /* 0x00000000fffff984 */ /* 0x000fe20000000800 */
[----:B----4-:R2:W-:Y:S03]  /*0360*/  @!P0 LDGSTS.E [R4], desc[UR12][R8.64] ;  /* 0x0000000008048fae */ /* 0x0105e6000b9a100c */
[----:B------:R-:W-:Y:S01]  /*0370*/  ISETP.GE.U32.AND P3, PT, R17, R2, PT ;  /* 0x000000021100720c */ /* 0x000fe20003f66070 */
[----:B---3--:R-:W-:Y:S01]  /*0380*/  @!P1 IMAD.WIDE R10, R5, 0x4, R10 ;  /* 0x00000004050a9825 */ /* 0x008fe200078e020a */
[----:B------:R-:W0:Y:S04]  /*0390*/  LDGDEPBAR ;  /* 0x00000000000079af */ /* 0x000e280000000000 */
[----:B------:R3:W-:Y:S01]  /*03a0*/  @!P1 LDGSTS.E [R4+0x400], desc[UR12][R10.64] ;  /* 0x004000000a049fae */ /* 0x0007e2000b9a100c */
[----:B--2---:R-:W-:-:S03]  /*03b0*/  MOV R8, RZ ;  /* 0x000000ff00087202 */ /* 0x004fc60000000f00 */
[----:B------:R-:W0:Y:S01]  /*03c0*/  LDGDEPBAR ;  /* 0x00000000000079af */ /* 0x000e220000000000 */
[----:B-1----:R-:W-:Y:S02]  /*03d0*/  @!P2 IMAD.WIDE R12, R15, 0x4, R12 ;  /* 0x000000040f0ca825 */ /* 0x002fe400078e020c */
[----:B------:R-:W-:-:S03]  /*03e0*/  VOTEU.ANY UP1, P3 ;  /* 0x0000000000ff7886 */ /* 0x000fc60001820100 */
[----:B------:R3:W-:Y:S02]  /*03f0*/  @!P2 LDGSTS.E [R4+0x800], desc[UR12][R12.64] ;  /* 0x008000000c04afae */ /* 0x0007e4000b9a100c */
[----:B------:R-:W-:Y:S02]  /*0400*/  @UP1 UIADD3 UR5, UPT, UPT, UR5, 0x1, URZ ;  /* 0x0000000105051890 */ /* 0x000fe4000fffe0ff */
[----:B------:R-:W-:Y:S01]  /*0410*/  UISETP.NE.AND UP1, UPT, UR8, URZ, UPT ;  /* 0x000000ff0800728c */ /* 0x000fe2000bf25270 */
[----:B------:R-:W0:Y:S01]  /*0420*/  LDGDEPBAR ;  /* 0x00000000000079af */ /* 0x000e220000000000 */
[----:B------:R-:W-:-:S09]  /*0430*/  @!UP0 UIADD3 UR5, UPT, UPT, -UR5, URZ, URZ ;  /* 0x000000ff05058290 */ /* 0x000fd2000fffe1ff */
[----:B------:R-:W-:-:S04]  /*0440*/  @!UP1 ULOP3.LUT UR5, URZ, UR8, URZ, 0x33, !UPT ;  /* 0x00000008ff059292 */ /* 0x000fc8000f8e33ff */
[----:B------:R-:W-:-:S09]  /*0450*/  UISETP.GT.AND UP0, UPT, UR5, URZ, UPT ;  /* 0x000000ff0500728c */ /* 0x000fd2000bf04270 */
[----:B---3--:R-:W-:Y:S05]  /*0460*/  BRA.U !UP0, `(.L_x_404) ;  /* 0x0000001108c47547 */ /* 0x008fea000b800000 */
[----:B------:R-:W-:Y:S01]  /*0470*/  UIADD3 UR4, UPT, UPT, UR5, 0x2, URZ ;  /* 0x0000000205047890 */ /* 0x000fe2000fffe0ff */
[----:B------:R-:W-:Y:S01]  /*0480*/  MOV R5, RZ ;  /* 0x000000ff00057202 */ /* 0x000fe20000000f00 */
[----:B------:R-:W-:Y:S02]  /*0490*/  UMOV UR6, 0x3 ;  /* 0x0000000300067882 */ /* 0x000fe40000000000 */
[----:B------:R-:W-:-:S04]  /*04a0*/  UISETP.LT.AND UP0, UPT, UR4, 0x3, UPT ;  /* 0x000000030400788c */ /* 0x000fc8000bf01270 */
[----:B------:R-:W-:Y:S02]  /*04b0*/  USEL UR10, UR4, 0x3, !UP0 ;  /* 0x00000003040a7887 */ /* 0x000fe4000c000000 */
[----:B------:R-:W-:-:S09]  /*04c0*/  UISETP.GE.AND UP0, UPT, UR4, 0x4, UPT ;  /* 0x000000040400788c */ /* 0x000fd2000bf06270 */
[----:B------:R-:W-:Y:S05]  /*04d0*/  BRA.U !UP0, `(.L_x_405) ;  /* 0x0000000d08247547 */ /* 0x000fea000b800000 */
[----:B------:R-:W1:Y:S01]  /*04e0*/  LDC.64 R14, c[0x0][0x380] ;  /* 0x0000e000ff0e7b82 */ /* 0x000e620000000a00 */
[----:B------:R-:W-:Y:S02]  /*04f0*/  USHF.L.U32 UR4, UR14, 0xa, URZ ;  /* 0x0000000a0e047899 */ /* 0x000fe400080006ff */
[----:B------:R-:W-:Y:S01]  /*0500*/  MOV R2, UR14 ;  /* 0x0000000e00027c02 */ /* 0x000fe20008000f00 */
[----:B------:R-:W-:Y:S01]  /*0510*/  HFMA2 R13, -RZ, RZ, 0, 5.9604644775390625e-08 ;  /* 0x00000001ff0d7431 */ /* 0x000fe200000001ff */
[C---:B------:R-:W-:Y:S01]  /*0520*/  IADD3 R5, PT, PT, R7.reuse, UR8, RZ ;  /* 0x0000000807057c10 */ /* 0x040fe2000fffe0ff */
[----:B------:R-:W2:Y:S01]  /*0530*/  LDCU UR9, c[0x0][0x390] ;  /* 0x00007200ff0977ac */ /* 0x000ea20008000800 */
[----:B------:R-:W-:Y:S01]  /*0540*/  IADD3 R10, PT, PT, R4, 0x1000, RZ ;  /* 0x00001000040a7810 */ /* 0x000fe20007ffe0ff */
[----:B------:R-:W-:Y:S01]  /*0550*/  IMAD R9, R2, 0x300, R7 ;  /* 0x0000030002097824 */ /* 0x000fe200078e0207 */
[----:B------:R-:W-:Y:S01]  /*0560*/  LOP3.LUT R7, R7, UR4, RZ, 0xfc, !PT ;  /* 0x0000000407077c12 */ /* 0x000fe2000f8efcff */
[----:B------:R-:W-:Y:S01]  /*0570*/  ULOP3.LUT UR4, UR10, 0x7ffffffe, URZ, 0xc0, !UPT ;  /* 0x7ffffffe0a047892 */ /* 0x000fe2000f8ec0ff */
[----:B------:R-:W-:-:S02]  /*0580*/  IMAD R6, R0, 0x100, R5 ;  /* 0x0000010000067824 */ /* 0x000fc400078e0205 */
[----:B------:R-:W-:Y:S01]  /*0590*/  HFMA2 R5, -RZ, RZ, 0, 0 ;  /* 0x00000000ff057431 */ /* 0x000fe200000001ff */
[C---:B------:R-:W-:Y:S01]  /*05a0*/  LEA R8, R0.reuse, R9, 0x8 ;  /* 0x0000000900087211 */ /* 0x040fe200078e40ff */
[----:B------:R-:W-:Y:S01]  /*05b0*/  UIADD3 UR5, UPT, UPT, -UR4, URZ, URZ ;  /* 0x000000ff04057290 */ /* 0x000fe2000fffe1ff */
[----:B------:R-:W-:Y:S01]  /*05c0*/  LEA R7, R0, R7, 0x8 ;  /* 0x0000000700077211 */ /* 0x000fe200078e40ff */
[----:B------:R-:W-:Y:S01]  /*05d0*/  UMOV UR8, 0x2 ;  /* 0x0000000200087882 */ /* 0x000fe20000000000 */
[C---:B------:R-:W-:Y:S01]  /*05e0*/  IADD3 R9, PT, PT, R4.reuse, 0x400, RZ ;  /* 0x0000040004097810 */ /* 0x040fe20007ffe0ff */
[----:B------:R-:W-:Y:S01]  /*05f0*/  UMOV UR11, 0x4 ;  /* 0x00000004000b7882 */ /* 0x000fe20000000000 */
[----:B------:R-:W-:Y:S01]  /*0600*/  IADD3 R11, PT, PT, R4, 0xc00, RZ ;  /* 0x00000c00040b7810 */ /* 0x000fe20007ffe0ff */
[----:B------:R-:W-:Y:S01]  /*0610*/  UMOV UR4, URZ ;  /* 0x000000ff00047c82 */ /* 0x000fe20008000000 */
[----:B------:R-:W-:Y:S02]  /*0620*/  MOV R12, 0x3 ;  /* 0x00000003000c7802 */ /* 0x000fe40000000f00 */
[----:B------:R-:W-:-:S02]  /*0630*/  MOV R16, R3 ;  /* 0x0000000300107202 */ /* 0x000fc40000000f00 */
[----:B--2---:R-:W-:-:S07]  /*0640*/  MOV R17, R4 ;  /* 0x0000000400117202 */ /* 0x004fce0000000f00 */
.L_x_424:
[----:B------:R-:W-:Y:S01]  /*0650*/  ISETP.GE.AND P0, PT, R16, UR9, PT ;  /* 0x0000000910007c0c */ /* 0x000fe2000bf06270 */
[----:B------:R-:W-:-:S04]  /*0660*/  DEPBAR.LE SB0, 0x2 ;  /* 0x000080800000791a */ /* 0x000fc80000000000 */
[----:B------:R-:W-:Y:S08]  /*0670*/  BSSY.RECONVERGENT B2, `(.L_x_406) ;  /* 0x0000040000027945 */ /* 0x000ff00003800200 */
[----:B--2---:R-:W-:Y:S05]  /*0680*/  @P0 BRA `(.L_x_407) ;  /* 0x0000000000f80947 */ /* 0x004fea0003800000 */
[----:B------:R-:W-:Y:S01]  /*0690*/  UIMAD.WIDE.U32 UR6, UR4, -0x55555555, URZ ;  /* 0xaaaaaaab040678a5 */ /* 0x000fe2000f8e00ff */
[----:B------:R-:W-:Y:S03]  /*06a0*/  BSSY.RECONVERGENT B3, `(.L_x_408) ;  /* 0x0000014000037945 */ /* 0x000fe60003800200 */
[----:B------:R-:W-:-:S06]  /*06b0*/  USHF.R.U32.HI UR7, URZ, 0x1, UR7 ;  /* 0x00000001ff077899 */ /* 0x000fcc0008011607 */
[----:B------:R-:W-:-:S05]  /*06c0*/  MOV R0, UR7 ;  /* 0x0000000700007c02 */ /* 0x000fca0008000f00 */
[----:B------:R-:W-:-:S06]  /*06d0*/  IMAD R23, R0, -0xc00, R17 ;  /* 0xfffff40000177824 */ /* 0x000fcc00078e0211 */
[----:B------:R-:W2:Y:S02]  /*06e0*/  LDS R23, [R23] ;  /* 0x0000000017177984 */ /* 0x000ea40000000800 */
        /* <DEDUP_REMOVED lines=14> */
[----:B-1----:R-:W-:Y:S05]  /*07d0*/  CALL.REL.NOINC `($__internal_8_$__cuda_sm3x_div_rn_noftz_f32_slowpath) ;  /* 0x0000001000007944 */ /* 0x002fea0003c00000 */
.L_x_409:
[----:B------:R-:W-:Y:S05]  /*07e0*/  BSYNC.RECONVERGENT B3 ;  /* 0x0000000000037941 */ /* 0x000fea0003800200 */
.L_x_408:
        /* <DEDUP_REMOVED lines=17> */
.L_x_411:
[----:B------:R-:W-:Y:S05]  /*0900*/  BSYNC.RECONVERGENT B3 ;  /* 0x0000000000037941 */ /* 0x000fea0003800200 */
.L_x_410:
        /* <DEDUP_REMOVED lines=17> */
.L_x_413:
[----:B------:R-:W-:Y:S05]  /*0a20*/  BSYNC.RECONVERGENT B3 ;  /* 0x0000000000037941 */ /* 0x000fea0003800200 */
.L_x_412:
[----:B------:R-:W-:-:S04]  /*0a30*/  FADD R0, R23, R0 ;  /* 0x0000000017007221 */ /* 0x000fc80000000000 */
[----:B------:R-:W-:-:S04]  /*0a40*/  FFMA R19, R0, R0, R0 ;  /* 0x0000000000137223 */ /* 0x000fc80000000000 */
[----:B------:R-:W-:-:S04]  /*0a50*/  FADD R22, R22, R19 ;  /* 0x0000001316167221 */ /* 0x000fc80000000000 */
[----:B------:R-:W-:-:S07]  /*0a60*/  FADD R5, R5, R22 ;  /* 0x0000001605057221 */ /* 0x000fce0000000000 */
.L_x_407:
[----:B------:R-:W-:Y:S05]  /*0a70*/  BSYNC.RECONVERGENT B2 ;  /* 0x0000000000027941 */ /* 0x000fea0003800200 */
.L_x_406:
[----:B------:R-:W-:Y:S01]  /*0a80*/  ISETP.GE.AND P0, PT, R8, UR9, PT ;  /* 0x0000000908007c0c */ /* 0x000fe2000bf06270 */
[----:B------:R-:W-:-:S12]  /*0a90*/  BSSY.RECONVERGENT B0, `(.L_x_414) ;  /* 0x000000a000007945 */ /* 0x000fd80003800200 */
[----:B------:R-:W-:Y:S05]  /*0aa0*/  @P0 BRA `(.L_x_415) ;  /* 0x0000000000200947 */ /* 0x000fea0003800000 */
[----:B------:R-:W-:-:S04]  /*0ab0*/  IMAD.HI.U32 R0, R12, -0x55555555, RZ ;  /* 0xaaaaaaab0c007827 */ /* 0x000fc800078e00ff */
[----:B-1----:R-:W-:Y:S01]  /*0ac0*/  IMAD.WIDE R18, R8, 0x4, R14 ;  /* 0x0000000408127825 */ /* 0x002fe200078e020e */
[----:B------:R-:W-:-:S05]  /*0ad0*/  SHF.R.U32.HI R0, RZ, 0x1, R0 ;  /* 0x00000001ff007819 */ /* 0x000fca0000011600 */
[----:B------:R-:W-:-:S05]  /*0ae0*/  IMAD R21, R0, -0xc00, R11 ;  /* 0xfffff40000157824 */ /* 0x000fca00078e020b */
[----:B------:R-:W-:Y:S01]  /*0af0*/  @!PT LDS RZ, [RZ] ;  /* 0x00000000fffff984 */ /* 0x000fe20000000800 */
[----:B------:R-:W-:Y:S01]  /*0b00*/  @!PT LDS RZ, [RZ] ;  /* 0x00000000fffff984 */ /* 0x000fe20000000800 */
[----:B------:R-:W-:Y:S01]  /*0b10*/  @!PT LDS RZ, [RZ] ;  /* 0x00000000fffff984 */ /* 0x000fe20000000800 */
[----:B------:R2:W-:Y:S02]  /*0b20*/  LDGSTS.E [R21], desc[UR12][R18.64] ;  /* 0x0000000012157fae */ /* 0x0005e4000b9a100c */
.L_x_415:
[----:B------:R-:W-:Y:S05]  /*0b30*/  BSYNC.RECONVERGENT B0 ;  /* 0x0000000000007941 */ /* 0x000fea0003800200 */
.L_x_414:
[----:B------:R-:W0:Y:S01]  /*0b40*/  LDGDEPBAR ;  /* 0x00000000000079af */ /* 0x000e220000000000 */
[----:B------:R-:W-:Y:S01]  /*0b50*/  ISETP.GE.AND P0, PT, R6, UR9, PT ;  /* 0x0000000906007c0c */ /* 0x000fe2000bf06270 */
[----:B------:R-:W-:Y:S01]  /*0b60*/  BSSY.RECONVERGENT B2, `(.L_x_416) ;  /* 0x0000040000027945 */ /* 0x000fe20003800200 */
[----:B------:R-:W-:-:S11]  /*0b70*/  DEPBAR.LE SB0, 0x2 ;  /* 0x000080800000791a */ /* 0x000fd60000000000 */
[----:B------:R-:W-:Y:S05]  /*0b80*/  @P0 BRA `(.L_x_417) ;  /* 0x0000000000f40947 */ /* 0x000fea0003800000 */
[----:B------:R-:W-:Y:S01]  /*0b90*/  IMAD.HI.U32 R0, R13, -0x55555555, RZ ;  /* 0xaaaaaaab0d007827 */ /* 0x000fe200078e00ff */
[----:B------:R-:W-:Y:S04]  /*0ba0*/  BSSY.RECONVERGENT B3, `(.L_x_418) ;  /* 0x0000013000037945 */ /* 0x000fe80003800200 */
[----:B------:R-:W-:-:S05]  /*0bb0*/  SHF.R.U32.HI R0, RZ, 0x1, R0 ;  /* 0x00000001ff007819 */ /* 0x000fca0000011600 */
[----:B------:R-:W-:-:S05]  /*0bc0*/  IMAD R0, R0, -0xc00, R9 ;  /* 0xfffff40000007824 */ /* 0x000fca00078e0209 */
[----:B------:R-:W3:Y:S02]  /*0bd0*/  LDS R22, [R0] ;  /* 0x0000000000167984 */ /* 0x000ee40000000800 */
[----:B---3--:R-:W-:-:S04]  /*0be0*/  FFMA R23, R22, R22, R22 ;  /* 0x0000001616177223 */ /* 0x008fc80000000016 */
[----:B------:R-:W-:-:S04]  /*0bf0*/  FADD R23, RZ, R23 ;  /* 0x00000017ff177221 */ /* 0x000fc80000000000 */
[----:B--2---:R-:W-:Y:S01]  /*0c00*/  FMUL R19, R23, R23 ;  /* 0x0000001717137220 */ /* 0x004fe20000400000 */
        /* <DEDUP_REMOVED lines=12> */
.L_x_419:
[----:B------:R-:W-:Y:S05]  /*0cd0*/  BSYNC.RECONVERGENT B3 ;  /* 0x0000000000037941 */ /* 0x000fea0003800200 */
.L_x_418:
        /* <DEDUP_REMOVED lines=17> */
.L_x_421:
[----:B------:R-:W-:Y:S05]  /*0df0*/  BSYNC.RECONVERGENT B3 ;  /* 0x0000000000037941 */ /* 0x000fea0003800200 */
.L_x_420:
        /* <DEDUP_REMOVED lines=17> */
.L_x_423:
[----:B------:R-:W-:Y:S05]  /*0f10*/  BSYNC.RECONVERGENT B3 ;  /* 0x0000000000037941 */ /* 0x000fea0003800200 */
.L_x_422:
[----:B------:R-:W-:-:S04]  /*0f20*/  FADD R0, R22, R0 ;  /* 0x0000000016007221 */ /* 0x000fc80000000000 */
[----:B------:R-:W-:-:S04]  /*0f30*/  FFMA R0, R0, R0, R0 ;  /* 0x0000000000007223 */ /* 0x000fc80000000000 */
[----:B------:R-:W-:-:S04]  /*0f40*/  FADD R0, R23, R0 ;  /* 0x0000000017007221 */ /* 0x000fc80000000000 */
[----:B------:R-:W-:-:S07]  /*0f50*/  FADD R5, R5, R0 ;  /* 0x0000000005057221 */ /* 0x000fce0000000000 */
.L_x_417:
[----:B------:R-:W-:Y:S05]  /*0f60*/  BSYNC.RECONVERGENT B2 ;  /* 0x0000000000027941 */ /* 0x000fea0003800200 */
.L_x_416:
[----:B------:R-:W-:Y:S01]  /*0f70*/  ISETP.GE.AND P0, PT, R7, UR9, PT ;  /* 0x0000000907007c0c */ /* 0x000fe2000bf06270 */
[----:B------:R-:W-:Y:S01]  /*0f80*/  UIADD3 UR5, UPT, UPT, UR5, 0x2, URZ ;  /* 0x0000000205057890 */ /* 0x000fe2000fffe0ff */
[----:B------:R-:W-:Y:S01]  /*0f90*/  MOV R0, UR11 ;  /* 0x0000000b00007c02 */ /* 0x000fe20008000f00 */
[----:B------:R-:W-:Y:S01]  /*0fa0*/  IMAD.U32 R23, RZ, RZ, UR14 ;  /* 0x0000000eff177e24 */ /* 0x000fe2000f8e00ff */
[----:B------:R-:W-:Y:S01]  /*0fb0*/  MOV R25, UR14 ;  /* 0x0000000e00197c02 */ /* 0x000fe20008000f00 */
[----:B------:R-:W-:Y:S01]  /*0fc0*/  UISETP.NE.AND UP0, UPT, UR5, -0x2, UPT ;  /* 0xfffffffe0500788c */ /* 0x000fe2000bf05270 */
[----:B------:R-:W-:Y:S01]  /*0fd0*/  IADD3 R12, PT, PT, R12, 0x2, RZ ;  /* 0x000000020c0c7810 */ /* 0x000fe20007ffe0ff */
[----:B------:R-:W-:Y:S01]  /*0fe0*/  UIADD3 UR8, UPT, UPT, UR8, 0x2, URZ ;  /* 0x0000000208087890 */ /* 0x000fe2000fffe0ff */
[----:B------:R-:W-:Y:S01]  /*0ff0*/  LEA R6, R23, R6, 0x9 ;  /* 0x0000000617067211 */ /* 0x000fe200078e48ff */
[----:B------:R-:W-:Y:S01]  /*1000*/  UIADD3 UR4, UPT, UPT, UR4, 0x2, URZ ;  /* 0x0000000204047890 */ /* 0x000fe2000fffe0ff */
[----:B------:R-:W-:Y:S01]  /*1010*/  LEA R16, R25, R16, 0x9 ;  /* 0x0000001019107211 */ /* 0x000fe200078e48ff */
[----:B------:R-:W-:Y:S01]  /*1020*/  UIADD3 UR11, UPT, UPT, UR11, 0x2, URZ ;  /* 0x000000020b0b7890 */ /* 0x000fe2000fffe0ff */
[----:B------:R-:W-:Y:S01]  /*1030*/  LEA R8, R23, R8, 0x9 ;  /* 0x0000000817087211 */ /* 0x000fe200078e48ff */
[----:B--2---:R-:W2:Y:S01]  /*1040*/  @!P0 LDC.64 R18, c[0x0][0x380] ;  /* 0x0000e000ff128b82 */ /* 0x004ea20000000a00 */
[----:B------:R-:W-:Y:S01]  /*1050*/  @!P0 IMAD.HI.U32 R0, R0, -0x55555555, RZ ;  /* 0xaaaaaaab00008827 */ /* 0x000fe200078e00ff */
[----:B------:R-:W-:-:S02]  /*1060*/  IADD3 R9, PT, PT, R9, 0x800, RZ ;  /* 0x0000080009097810 */ /* 0x000fc40007ffe0ff */
[----:B------:R-:W-:Y:S02]  /*1070*/  IADD3 R13, PT, PT, R13, 0x2, RZ ;  /* 0x000000020d0d7810 */ /* 0x000fe40007ffe0ff */
[----:B------:R-:W-:Y:S02]  /*1080*/  @!P0 SHF.R.U32.HI R21, RZ, 0x1, R0 ;  /* 0x00000001ff158819 */ /* 0x000fe40000011600 */
[----:B------:R-:W-:Y:S02]  /*1090*/  MOV R0, UR14 ;  /* 0x0000000e00007c02 */ /* 0x000fe40008000f00 */
[----:B------:R-:W-:Y:S01]  /*10a0*/  IADD3 R17, PT, PT, R17, 0x800, RZ ;  /* 0x0000080011117810 */ /* 0x000fe20007ffe0ff */
[----:B------:R-:W-:Y:S01]  /*10b0*/  @!P0 IMAD R21, R21, -0xc00, R10 ;  /* 0xfffff40015158824 */ /* 0x000fe200078e020a */
[----:B------:R-:W-:Y:S02]  /*10c0*/  IADD3 R11, PT, PT, R11, 0x800, RZ ;  /* 0x000008000b0b7810 */ /* 0x000fe40007ffe0ff */
[----:B------:R-:W-:Y:S01]  /*10d0*/  IADD3 R10, PT, PT, R10, 0x800, RZ ;  /* 0x000008000a0a7810 */ /* 0x000fe20007ffe0ff */
[----:B--2---:R-:W-:Y:S01]  /*10e0*/  @!P0 IMAD.WIDE R18, R7, 0x4, R18 ;  /* 0x0000000407128825 */ /* 0x004fe200078e0212 */
[----:B------:R-:W-:-:S04]  /*10f0*/  LEA R7, R0, R7, 0x9 ;  /* 0x0000000700077211 */ /* 0x000fc800078e48ff */
[----:B------:R-:W-:Y:S01]  /*1100*/  @!PT LDS RZ, [RZ] ;  /* 0x00000000fffff984 */ /* 0x000fe20000000800 */
[----:B------:R-:W-:Y:S01]  /*1110*/  @!PT LDS RZ, [RZ] ;  /* 0x00000000fffff984 */ /* 0x000fe20000000800 */
[----:B------:R-:W-:Y:S01]  /*1120*/  @!PT LDS RZ, [RZ] ;  /* 0x00000000fffff984 */ /* 0x000fe20000000800 */
[----:B------:R2:W-:Y:S04]  /*1130*/  @!P0 LDGSTS.E [R21], desc[UR12][R18.64] ;  /* 0x0000000012158fae */ /* 0x0005e8000b9a100c */
[----:B------:R-:W0:Y:S01]  /*1140*/  LDGDEPBAR ;  /* 0x00000000000079af */ /* 0x000e220000000000 */
[----:B------:R-:W-:Y:S05]  /*1150*/  BRA.U UP0, `(.L_x_424) ;  /* 0xfffffff5003c7547 */ /* 0x000fea000b83ffff */
[----:B------:R-:W-:-:S12]  /*1160*/  UIADD3 UR6, UPT, UPT, UR8, 0x1, URZ ;  /* 0x0000000108067890 */ /* 0x000fd8000fffe0ff */
.L_x_405:
[----:B------:R-:W-:Y:S01]  /*1170*/  ULOP3.LUT UR4, UR10, 0x1, URZ, 0xc0, !UPT ;  /* 0x000000010a047892 */ /* 0x000fe2000f8ec0ff */
[----:B------:R-:W-:-:S03]  /*1180*/  IMAD.MOV.U32 R8, RZ, RZ, R5 ;  /* 0x000000ffff087224 */ /* 0x000fc600078e0005 */
[----:B------:R-:W-:-:S09]  /*1190*/  UISETP.NE.U32.AND UP0, UPT, UR4, 0x1, UPT ;  /* 0x000000010400788c */ /* 0x000fd2000bf05070 */
[----:B------:R-:W-:Y:S05]  /*11a0*/  BRA.U UP0, `(.L_x_404) ;  /* 0x0000000500747547 */ /* 0x000fea000b800000 */
[----:B------:R-:W-:Y:S01]  /*11b0*/  UIADD3 UR4, UPT, UPT, UR6, 0xfffffd, URZ ;  /* 0x00fffffd06047890 */ /* 0x000fe2000fffe0ff */
[----:B------:R-:W-:-:S04]  /*11c0*/  DEPBAR.LE SB0, 0x2 ;  /* 0x000080800000791a */ /* 0x000fc80000000000 */
[----:B------:R-:W-:Y:S01]  /*11d0*/  UIMAD UR4, UR4, UR14, URZ ;  /* 0x0000000e040472a4 */ /* 0x000fe2000f8e02ff */
[----:B------:R-:W-:Y:S05]  /*11e0*/  BSSY.RECONVERGENT B2, `(.L_x_425) ;  /* 0x0000048000027945 */ /* 0x000fea0003800200 */
[----:B------:R-:W-:Y:S01]  /*11f0*/  MOV R0, UR4 ;  /* 0x0000000400007c02 */ /* 0x000fe20008000f00 */
[----:B------:R-:W-:-:S03]  /*1200*/  UIMAD UR4, UR14, 0x3, UR4 ;  /* 0x000000030e0478a4 */ /* 0x000fc6000f8e0204 */
[----:B------:R-:W-:-:S03]  /*1210*/  LEA R0, R0, R3, 0x8 ;  /* 0x0000000300007211 */ /* 0x000fc600078e40ff */
[----:B------:R-:W-:Y:S02]  /*1220*/  MOV R2, UR4 ;  /* 0x0000000400027c02 */ /* 0x000fe40008000f00 */
[----:B------:R-:W-:Y:S02]  /*1230*/  ISETP.GE.AND P0, PT, R0, UR9, PT ;  /* 0x0000000900007c0c */ /* 0x000fe4000bf06270 */
[----:B------:R-:W-:-:S11]  /*1240*/  LEA R7, R2, R3, 0x8 ;  /* 0x0000000302077211 */ /* 0x000fd600078e40ff */
[----:B------:R-:W-:Y:S05]  /*1250*/  @P0 BRA `(.L_x_426) ;  /* 0x0000000400000947 */ /* 0x000fea0003800000 */
[----:B------:R-:W-:Y:S01]  /*1260*/  UIADD3 UR7, UPT, UPT, UR6, -0x3, URZ ;  /* 0xfffffffd06077890 */ /* 0x000fe2000fffe0ff */
[----:B------:R-:W-:Y:S03]  /*1270*/  BSSY.RECONVERGENT B3, `(.L_x_427) ;  /* 0x0000016000037945 */ /* 0x000fe60003800200 */
[----:B------:R-:W-:-:S04]  /*1280*/  UIMAD.WIDE.U32 UR4, UR7, -0x55555555, URZ ;  /* 0xaaaaaaab070478a5 */ /* 0x000fc8000f8e00ff */
[----:B------:R-:W-:-:S04]  /*1290*/  USHF.R.U32.HI UR5, URZ, 0x1, UR5 ;  /* 0x00000001ff057899 */ /* 0x000fc80008011605 */
[----:B------:R-:W-:-:S06]  /*12a0*/  UIMAD UR5, UR5, -0x3, UR7 ;  /* 0xfffffffd050578a4 */ /* 0x000fcc000f8e0207 */
[----:B------:R-:W-:-:S04]  /*12b0*/  MOV R5, UR5 ;  /* 0x0000000500057c02 */ /* 0x000fc80008000f00 */
[----:B------:R-:W-:-:S06]  /*12c0*/  LEA R6, R5, R4, 0xa ;  /* 0x0000000405067211 */ /* 0x000fcc00078e50ff */
[----:B------:R-:W3:Y:S02]  /*12d0*/  LDS R6, [R6] ;  /* 0x0000000006067984 */ /* 0x000ee40000000800 */
[----:B---3--:R-:W-:-:S04]  /*12e0*/  FFMA R5, R6, R6, R6 ;  /* 0x0000000606057223 */ /* 0x008fc80000000006 */
[----:B------:R-:W-:-:S04]  /*12f0*/  FADD R5, RZ, R5 ;  /* 0x00000005ff057221 */ /* 0x000fc80000000000 */
[----:B------:R-:W-:Y:S01]  /*1300*/  FMUL R9, R5, R5 ;  /* 0x0000000505097220 */ /* 0x000fe20000400000 */
[----:B------:R-:W-:-:S03]  /*1310*/  FADD R27, R6, R5 ;  /* 0x00000005061b7221 */ /* 0x000fc60000000000 */
[----:B------:R-:W-:-:S04]  /*1320*/  FFMA R24, R6, R6, R9 ;  /* 0x0000000606187223 */ /* 0x000fc80000000009 */
[----:B------:R-:W3:Y:S08]  /*1330*/  MUFU.RCP R0, R24 ;  /* 0x0000001800007308 */ /* 0x000ef00000001000 */
[----:B------:R-:W4:Y:S01]  /*1340*/  FCHK P0, R27, R24 ;  /* 0x000000181b007302 */ /* 0x000f220000000000 */
[----:B---3--:R-:W-:-:S04]  /*1350*/  FFMA R9, -R24, R0, 1 ;  /* 0x3f80000018097423 */ /* 0x008fc80000000100 */
[----:B------:R-:W-:-:S04]  /*1360*/  FFMA R0, R0, R9, R0 ;  /* 0x0000000900007223 */ /* 0x000fc80000000000 */
[----:B------:R-:W-:-:S04]  /*1370*/  FFMA R9, R27, R0, RZ ;  /* 0x000000001b097223 */ /* 0x000fc800000000ff */
[----:B------:R-:W-:-:S04]  /*1380*/  FFMA R2, -R24, R9, R27 ;  /* 0x0000000918027223 */ /* 0x000fc8000000011b */
[----:B------:R-:W-:Y:S01]  /*1390*/  FFMA R0, R0, R2, R9 ;  /* 0x0000000200007223 */ /* 0x000fe20000000009 */
[----:B----4-:R-:W-:Y:S06]  /*13a0*/  @!P0 BRA `(.L_x_428) ;  /* 0x0000000000088947 */ /* 0x010fec0003800000 */
[----:B------:R-:W-:-:S07]  /*13b0*/  MOV R2, 0x13d0 ;  /* 0x000013d000027802 */ /* 0x000fce0000000f00 */
[----:B-12---:R-:W-:Y:S05]  /*13c0*/  CALL.REL.NOINC `($__internal_8_$__cuda_sm3x_div_rn_noftz_f32_slowpath) ;  /* 0x0000000400047944 */ /* 0x006fea0003c00000 */
.L_x_428:
[----:B------:R-:W-:Y:S05]  /*13d0*/  BSYNC.RECONVERGENT B3 ;  /* 0x0000000000037941 */ /* 0x000fea0003800200 */
.L_x_427:
[----:B------:R-:W-:Y:S01]  /*13e0*/  FADD R6, R6, R0 ;  /* 0x0000000006067221 */ /* 0x000fe20000000000 */
[----:B------:R-:W-:Y:S03]  /*13f0*/  BSSY.RECONVERGENT B3, `(.L_x_429) ;  /* 0x0000010000037945 */ /* 0x000fe60003800200 */
[----:B------:R-:W-:-:S04]  /*1400*/  FFMA R0, R6, R6, R6 ;  /* 0x0000000606007223 */ /* 0x000fc80000000006 */
[----:B------:R-:W-:-:S04]  /*1410*/  FADD R5, R5, R0 ;  /* 0x0000000005057221 */ /* 0x000fc80000000000 */
        /* <DEDUP_REMOVED lines=13> */
.L_x_430:
[----:B------:R-:W-:Y:S05]  /*14f0*/  BSYNC.RECONVERGENT B3 ;  /* 0x0000000000037941 */ /* 0x000fea0003800200 */
.L_x_429:
        /* <DEDUP_REMOVED lines=17> */
.L_x_432:
[----:B------:R-:W-:Y:S05]  /*1610*/  BSYNC.RECONVERGENT B3 ;  /* 0x0000000000037941 */ /* 0x000fea0003800200 */
.L_x_431:
[----:B------:R-:W-:-:S04]  /*1620*/  FADD R0, R6, R0 ;  /* 0x0000000006007221 */ /* 0x000fc80000000000 */
[----:B------:R-:W-:-:S04]  /*1630*/  FFMA R0, R0, R0, R0 ;  /* 0x0000000000007223 */ /* 0x000fc80000000000 */
[----:B------:R-:W-:-:S04]  /*1640*/  FADD R5, R5, R0 ;  /* 0x0000000005057221 */ /* 0x000fc80000000000 */
[----:B------:R-:W-:-:S07]  /*1650*/  FADD R8, R5, R8 ;  /* 0x0000000805087221 */ /* 0x000fce0000000000 */
.L_x_426:
[----:B------:R-:W-:Y:S05]  /*1660*/  BSYNC.RECONVERGENT B2 ;  /* 0x0000000000027941 */ /* 0x000fea0003800200 */
.L_x_425:
[----:B------:R-:W3:Y:S01]  /*1670*/  LDCU UR9, c[0x0][0x390] ;  /* 0x00007200ff0977ac */ /* 0x000ee20008000800 */
[----:B------:R-:W-:Y:S01]  /*1680*/  BSSY.RECONVERGENT B0, `(.L_x_433) ;  /* 0x000000e000007945 */ /* 0x000fe20003800200 */
[----:B---3--:R-:W-:-:S13]  /*1690*/  ISETP.GE.AND P0, PT, R7, UR9, PT ;  /* 0x0000000907007c0c */ /* 0x008fda000bf06270 */
[----:B------:R-:W-:Y:S05]  /*16a0*/  @P0 BRA `(.L_x_434) ;  /* 0x00000000002c0947 */ /* 0x000fea0003800000 */
[----:B------:R-:W3:Y:S01]  /*16b0*/  LDC.64 R10, c[0x0][0x380] ;  /* 0x0000e000ff0a7b82 */ /* 0x000ee20000000a00 */
[----:B------:R-:W-:-:S04]  /*16c0*/  UIMAD.WIDE.U32 UR4, UR6, -0x55555555, URZ ;  /* 0xaaaaaaab060478a5 */ /* 0x000fc8000f8e00ff */
[----:B------:R-:W-:-:S04]  /*16d0*/  USHF.R.U32.HI UR5, URZ, 0x1, UR5 ;  /* 0x00000001ff057899 */ /* 0x000fc80008011605 */
[----:B------:R-:W-:-:S06]  /*16e0*/  UIMAD UR5, UR5, -0x3, UR6 ;  /* 0xfffffffd050578a4 */ /* 0x000fcc000f8e0206 */
[----:B------:R-:W-:-:S04]  /*16f0*/  MOV R5, UR5 ;  /* 0x0000000500057c02 */ /* 0x000fc80008000f00 */
[----:B------:R-:W-:Y:S01]  /*1700*/  LEA R5, R5, R4, 0xa ;  /* 0x0000000405057211 */ /* 0x000fe200078e50ff */
[----:B---3--:R-:W-:-:S05]  /*1710*/  IMAD.WIDE R6, R7, 0x4, R10 ;  /* 0x0000000407067825 */ /* 0x008fca00078e020a */
[----:B------:R-:W-:Y:S01]  /*1720*/  @!PT LDS RZ, [RZ] ;  /* 0x00000000fffff984 */ /* 0x000fe20000000800 */
[----:B------:R-:W-:Y:S01]  /*1730*/  @!PT LDS RZ, [RZ] ;  /* 0x00000000fffff984 */ /* 0x000fe20000000800 */
[----:B------:R-:W-:Y:S01]  /*1740*/  @!PT LDS RZ, [RZ] ;  /* 0x00000000fffff984 */ /* 0x000fe20000000800 */
[----:B------:R3:W-:Y:S02]  /*1750*/  LDGSTS.E [R5], desc[UR12][R6.64] ;  /* 0x0000000006057fae */ /* 0x0007e4000b9a100c */
.L_x_434:
[----:B------:R-:W-:Y:S05]  /*1760*/  BSYNC.RECONVERGENT B0 ;  /* 0x0000000000007941 */ /* 0x000fea0003800200 */
.L_x_433:
[----:B------:R-:W0:Y:S02]  /*1770*/  LDGDEPBAR ;  /* 0x00000000000079af */ /* 0x000e240000000000 */
.L_x_404:
[----:B------:R-:W-:-:S13]  /*1780*/  ISETP.GE.AND P0, PT, R3, UR9, PT ;  /* 0x0000000903007c0c */ /* 0x000fda000bf06270 */
[----:B------:R-:W-:Y:S05]  /*1790*/  @P0 EXIT ;  /* 0x000000000000094d */ /* 0x000fea0003800000 */
[----:B---3--:R-:W3:Y:S02]  /*17a0*/  LDC.64 R4, c[0x0][0x388] ;  /* 0x0000e200ff047b82 */ /* 0x008ee40000000a00 */
[----:B---3--:R-:W-:-:S05]  /*17b0*/  IMAD.WIDE R2, R3, 0x4, R4 ;  /* 0x0000000403027825 */ /* 0x008fca00078e0204 */
[----:B------:R-:W-:Y:S01]  /*17c0*/  STG.E desc[UR12][R2.64], R8 ;  /* 0x0000000802007986 */ /* 0x000fe2000c10190c */
[----:B------:R-:W-:Y:S05]  /*17d0*/  EXIT ;  /* 0x000000000000794d */ /* 0x000fea0003800000 */
        .weak           $__internal_8_$__cuda_sm3x_div_rn_noftz_f32_slowpath
        .type           $__internal_8_$__cuda_sm3x_div_rn_noftz_f32_slowpath,@function
        .size           $__internal_8_$__cuda_sm3x_div_rn_noftz_f32_slowpath,(.L_x_2215 - $__internal_8_$__cuda_sm3x_div_rn_noftz_f32_slowpath)
$__internal_8_$__cuda_sm3x_div_rn_noftz_f32_slowpath:
        /* <DEDUP_REMOVED lines=34> */
.L_x_436:
        /* <DEDUP_REMOVED lines=51> */
.L_x_443:
[----:B------:R-:W-:-:S04]  /*1d30*/  LOP3.LUT R0, R0, 0x80000000, RZ, 0xc0, !PT ;  /* 0x8000000000007812 */ /* 0x000fc800078ec0ff */
[----:B------:R-:W-:Y:S01]  /*1d40*/  LOP3.LUT R0, R0, 0x7f800000, RZ, 0xfc, !PT ;  /* 0x7f80000000007812 */ /* 0x000fe200078efcff */
[----:B------:R-:W-:Y:S06]  /*1d50*/  BRA `(.L_x_444) ;  /* 0x0000000000047947 */ /* 0x000fec0003800000 */
.L_x_442:
[----:B------:R-:W-:-:S07]  /*1d60*/  LEA R0, R21, R0, 0x17 ;  /* 0x0000000015007211 */ /* 0x000fce00078eb8ff */
.L_x_444:
[----:B------:R-:W-:Y:S05]  /*1d70*/  BSYNC.RECONVERGENT B1 ;  /* 0x0000000000017941 */ /* 0x000fea0003800200 */
.L_x_441:
[----:B------:R-:W-:Y:S05]  /*1d80*/  BRA `(.L_x_445) ;  /* 0x0000000000207947 */ /* 0x000fea0003800000 */
.L_x_440:
[----:B------:R-:W-:-:S04]  /*1d90*/  LOP3.LUT R24, R24, 0x80000000, R27, 0x48, !PT ;  /* 0x8000000018187812 */ /* 0x000fc800078e481b */
[----:B------:R-:W-:Y:S01]  /*1da0*/  LOP3.LUT R0, R24, 0x7f800000, RZ, 0xfc, !PT ;  /* 0x7f80000018007812 */ /* 0x000fe200078efcff */
[----:B------:R-:W-:Y:S06]  /*1db0*/  BRA `(.L_x_445) ;  /* 0x0000000000147947 */ /* 0x000fec0003800000 */
.L_x_439:
[----:B------:R-:W-:Y:S01]  /*1dc0*/  LOP3.LUT R0, R24, 0x80000000, R27, 0x48, !PT ;  /* 0x8000000018007812 */ /* 0x000fe200078e481b */
[----:B------:R-:W-:Y:S06]  /*1dd0*/  BRA `(.L_x_445) ;  /* 0x00000000000c7947 */ /* 0x000fec0003800000 */
.L_x_438:
[----:B------:R-:W1:Y:S01]  /*1de0*/  MUFU.RSQ R0, -QNAN ;  /* 0xffc0000000007908 */ /* 0x000e620000001400 */
[----:B------:R-:W-:Y:S05]  /*1df0*/  BRA `(.L_x_445) ;  /* 0x0000000000047947 */ /* 0x000fea0003800000 */
.L_x_437:
[----:B------:R-:W-:-:S07]  /*1e00*/  FADD.FTZ R0, R27, R24 ;  /* 0x000000181b007221 */ /* 0x000fce0000010000 */
.L_x_445:
[----:B------:R-:W-:Y:S05]  /*1e10*/  BSYNC.RECONVERGENT B0 ;  /* 0x0000000000007941 */ /* 0x000fea0003800200 */
.L_x_435:
[----:B------:R-:W-:Y:S01]  /*1e20*/  HFMA2 R19, -RZ, RZ, 0, 0 ;  /* 0x00000000ff137431 */ /* 0x000fe200000001ff */
[----:B------:R-:W-:-:S04]  /*1e30*/  MOV R18, R2 ;  /* 0x0000000200127202 */ /* 0x000fc80000000f00 */
[----:B-1----:R-:W-:Y:S05]  /*1e40*/  RET.REL.NODEC R18 `(_Z15shared_pipelineILi3ELi4EEvPfS0_i) ;  /* 0xffffffe0126c7950 */ /* 0x002fea0003c3ffff */
.L_x_446:
        /* <DEDUP_REMOVED lines=11> */
.L_x_2215:


//--------------------- .text._Z15shared_pipelineILi2ELi4EEvPfS0_i --------------------------
	.section	.text._Z15shared_pipelineILi2ELi4EEvPfS0_i,"ax",@progbits
	.align	128
        .global         _Z15shared_pipelineILi2ELi4EEvPfS0_i
        .type           _Z15shared_pipelineILi2ELi4EEvPfS0_i,@function
        .size           _Z15shared_pipelineILi2ELi4EEvPfS0_i,(.L_x_2216 - _Z15shared_pipelineILi2ELi4EEvPfS0_i)
        .other          _Z15shared_pipelineILi2ELi4EEvPfS0_i,@"STO_CUDA_ENTRY STV_DEFAULT"
_Z15shared_pipelineILi2ELi4EEvPfS0_i:
.text._Z15shared_pipelineILi2ELi4EEvPfS0_i:
        /* <DEDUP_REMOVED lines=8> */
[----:B-1----:R-:W-:-:S04]  /*0080*/  SHF.L.U32 R12, R3, 0x8, RZ ;  /* 0x00000008030c7819 */ /* 0x002fc800000006ff */
[-C--:B------:R-:W-:Y:S02]  /*0090*/  IABS R0, R12.reuse ;  /* 0x0000000c00007213 */ /* 0x080fe40000000000 */
[----:B------:R-:W-:Y:S02]  /*00a0*/  IABS R13, R12 ;  /* 0x0000000c000d7213 */ /* 0x000fe40000000000 */
[----:B------:R-:W1:Y:S01]  /*00b0*/  I2F.RP R2, R0 ;  /* 0x0000000000027306 */ /* 0x000e620000209400 */
[----:B-----5:R-:W-:Y:S02]  /*00c0*/  IADD3 R11, PT, PT, R12, -0x1, R10 ;  /* 0xffffffff0c0b7810 */ /* 0x020fe40007ffe00a */
[----:B--2---:R-:W-:-:S04]  /*00d0*/  IADD3 R7, PT, PT, R4, R3, RZ ;  /* 0x0000000304077210 */ /* 0x004fc80007ffe0ff */
[----:B----4-:R-:W-:Y:S01]  /*00e0*/  LEA R17, R7, R6, 0x8 ;  /* 0x0000000607117211 */ /* 0x010fe200078e40ff */
[----:B---3--:R-:W-:-:S03]  /*00f0*/  ULEA UR4, UR5, UR4, 0x18 ;  /* 0x0000000405047291 */ /* 0x008fc6000f8ec0ff */
[----:B------:R-:W-:Y:S01]  /*0100*/  ISETP.GE.AND P1, PT, R17, R10, PT ;  /* 0x0000000a1100720c */ /* 0x000fe20003f26270 */
[----:B-1----:R-:W1:Y:S02]  /*0110*/  MUFU.RCP R2, R2 ;  /* 0x0000000200027308 */ /* 0x002e640000001000 */
[----:B-1----:R-:W-:Y:S02]  /*0120*/  IADD3 R8, PT, PT, R2, 0xffffffe, RZ ;  /* 0x0ffffffe02087810 */ /* 0x002fe40007ffe0ff */
[----:B------:R-:W-:-:S04]  /*0130*/  IABS R2, R11 ;  /* 0x0000000b00027213 */ /* 0x000fc80000000000 */
[----:B------:R1:W2:Y:S01]  /*0140*/  F2I.FTZ.U32.TRUNC.NTZ R9, R8 ;  /* 0x0000000800097305 */ /* 0x0002a2000021f000 */
[----:B------:R-:W-:Y:S02]  /*0150*/  LOP3.LUT R11, R11, R12, RZ, 0x3c, !PT ;  /* 0x0000000c0b0b7212 */ /* 0x000fe400078e3cff */
[----:B------:R-:W-:Y:S02]  /*0160*/  MOV R7, R2 ;  /* 0x0000000200077202 */ /* 0x000fe40000000f00 */
[----:B------:R-:W-:Y:S01]  /*0170*/  ISETP.GE.AND P3, PT, R11, RZ, PT ;  /* 0x000000ff0b00720c */ /* 0x000fe20003f66270 */
[----:B-1----:R-:W-:Y:S01]  /*0180*/  HFMA2 R8, -RZ, RZ, 0, 0 ;  /* 0x00000000ff087431 */ /* 0x002fe200000001ff */
[----:B--2---:R-:W-:-:S05]  /*0190*/  IADD3 R5, PT, PT, RZ, -R9, RZ ;  /* 0x80000009ff057210 */ /* 0x004fca0007ffe0ff */
[----:B------:R-:W-:-:S04]  /*01a0*/  IMAD R5, R5, R0, RZ ;  /* 0x0000000005057224 */ /* 0x000fc800078e02ff */
[----:B------:R-:W-:Y:S01]  /*01b0*/  IMAD.HI.U32 R9, R9, R5, R8 ;  /* 0x0000000509097227 */ /* 0x000fe200078e0008 */
[----:B------:R-:W-:Y:S02]  /*01c0*/  IADD3 R8, PT, PT, RZ, -R13, RZ ;  /* 0x8000000dff087210 */ /* 0x000fe40007ffe0ff */
[----:B------:R-:W-:-:S03]  /*01d0*/  LEA R5, R4, R6, 0x8 ;  /* 0x0000000604057211 */ /* 0x000fc600078e40ff */
[----:B------:R-:W-:Y:S01]  /*01e0*/  IMAD.HI.U32 R2, R9, R7, RZ ;  /* 0x0000000709027227 */ /* 0x000fe200078e00ff */
[----:B------:R-:W-:-:S03]  /*01f0*/  ISETP.GE.AND P0, PT, R5, R10, PT ;  /* 0x0000000a0500720c */ /* 0x000fc60003f06270 */
[----:B------:R-:W-:Y:S02]  /*0200*/  IMAD R7, R2, R8, R7 ;  /* 0x0000000802077224 */ /* 0x000fe400078e0207 */
[----:B------:R-:W1:Y:S03]  /*0210*/  @!P1 LDC.64 R8, c[0x0][0x380] ;  /* 0x0000e000ff089b82 */ /* 0x000e660000000a00 */
[----:B------:R-:W-:-:S05]  /*0220*/  ISETP.GT.U32.AND P4, PT, R0, R7, PT ;  /* 0x000000070000720c */ /* 0x000fca0003f84070 */
[----:B------:R-:W2:Y:S08]  /*0230*/  @!P0 LDC.64 R14, c[0x0][0x380] ;  /* 0x0000e000ff0e8b82 */ /* 0x000eb00000000a00 */
[----:B------:R-:W-:Y:S02]  /*0240*/  @!P4 IADD3 R7, PT, PT, R7, -R0, RZ ;  /* 0x800000000707c210 */ /* 0x000fe40007ffe0ff */
[----:B------:R-:W-:-:S02]  /*0250*/  @!P4 IADD3 R2, PT, PT, R2, 0x1, RZ ;  /* 0x000000010202c810 */ /* 0x000fc40007ffe0ff */
[----:B------:R-:W-:Y:S02]  /*0260*/  ISETP.GE.U32.AND P2, PT, R7, R0, PT ;  /* 0x000000000700720c */ /* 0x000fe40003f46070 */
[----:B------:R-:W-:Y:S01]  /*0270*/  ISETP.NE.AND P4, PT, R12, RZ, PT ;  /* 0x000000ff0c00720c */ /* 0x000fe20003f85270 */
[----:B-1----:R-:W-:Y:S01]  /*0280*/  @!P1 IMAD.WIDE R16, R17, 0x4, R8 ;  /* 0x0000000411109825 */ /* 0x002fe200078e0208 */
[----:B------:R-:W-:-:S03]  /*0290*/  LEA R7, R6, UR4, 0x2 ;  /* 0x0000000406077c11 */ /* 0x000fc6000f8e10ff */
[----:B------:R-:W-:Y:S02]  /*02a0*/  HFMA2 R9, -RZ, RZ, 0, 0 ;  /* 0x00000000ff097431 */ /* 0x000fe400000001ff */
[----:B--2---:R-:W-:-:S04]  /*02b0*/  @!P0 IMAD.WIDE R14, R5, 0x4, R14 ;  /* 0x00000004050e8825 */ /* 0x004fc800078e020e */
[----:B------:R-:W-:-:S04]  /*02c0*/  @P2 IADD3 R2, PT, PT, R2, 0x1, RZ ;  /* 0x0000000102022810 */ /* 0x000fc80007ffe0ff */
[----:B------:R-:W-:Y:S01]  /*02d0*/  MOV R8, R2 ;  /* 0x0000000200087202 */ /* 0x000fe20000000f00 */
[----:B------:R-:W-:Y:S01]  /*02e0*/  @!PT LDS RZ, [RZ] ;  /* 0x00000000fffff984 */ /* 0x000fe20000000800 */
[----:B------:R-:W-:Y:S01]  /*02f0*/  @!PT LDS RZ, [RZ] ;  /* 0x00000000fffff984 */ /* 0x000fe20000000800 */
[----:B------:R-:W-:Y:S01]  /*0300*/  @!PT LDS RZ, [RZ] ;  /* 0x00000000fffff984 */ /* 0x000fe20000000800 */
[----:B------:R1:W-:Y:S03]  /*0310*/  @!P0 LDGSTS.E [R7], desc[UR6][R14.64] ;  /* 0x000000000e078fae */ /* 0x0003e6000b9a1006 */
[----:B------:R-:W-:Y:S01]  /*0320*/  @!P3 IADD3 R8, PT, PT, -R8, RZ, RZ ;  /* 0x000000ff0808b210 */ /* 0x000fe20007ffe1ff */
[----:B------:R-:W0:Y:S01]  /*0330*/  LDGDEPBAR ;  /* 0x00000000000079af */ /* 0x000e220000000000 */
[----:B------:R-:W-:-:S03]  /*0340*/  @!P4 LOP3.LUT R8, RZ, R12, RZ, 0x33, !PT ;  /* 0x0000000cff08c212 */ /* 0x000fc600078e33ff */
[----:B------:R1:W-:Y:S01]  /*0350*/  @!P1 LDGSTS.E [R7+0x400], desc[UR6][R16.64] ;  /* 0x0040000010079fae */ /* 0x0003e2000b9a1006 */
[----:B------:R-:W-:-:S03]  /*0360*/  ISETP.GT.AND P0, PT, R8, RZ, PT ;  /* 0x000000ff0800720c */ /* 0x000fc60003f04270 */
[----:B------:R-:W0:Y:S10]  /*0370*/  LDGDEPBAR ;  /* 0x00000000000079af */ /* 0x000e340000000000 */
[----:B-1----:R-:W-:Y:S05]  /*0380*/  @!P0 BRA `(.L_x_447) ;  /* 0x0000001000208947 */ /* 0x002fea0003800000 */
[----:B------:R-:W-:Y:S01]  /*0390*/  ISETP.NE.AND P0, PT, R8, 0x1, PT ;  /* 0x000000010800780c */ /* 0x000fe20003f05270 */
[----:B------:R-:W-:Y:S01]  /*03a0*/  UMOV UR4, 0x2 ;  /* 0x0000000200047882 */ /* 0x000fe20000000000 */
[----:B------:R-:W-:-:S11]  /*03b0*/  MOV R9, RZ ;  /* 0x000000ff00097202 */ /* 0x000fd60000000f00 */
[----:B------:R-:W-:Y:S05]  /*03c0*/  @!P0 BRA `(.L_x_448) ;  /* 0x0000000800b08947 */ /* 0x000fea0003800000 */
[----:B------:R-:W1:Y:S01]  /*03d0*/  LDC R10, c[0x0][0x390] ;  /* 0x0000e400ff0a7b82 */ /* 0x000e620000000800 */
[C---:B------:R-:W-:Y:S01]  /*03e0*/  IMAD R11, R3.reuse, 0x300, R6 ;  /* 0x00000300030b7824 */ /* 0x040fe200078e0206 */
[----:B------:R-:W-:Y:S01]  /*03f0*/  LEA R15, R3, R6, 0x9 ;  /* 0x00000006030f7211 */ /* 0x000fe200078e48ff */
[----:B------:R-:W2:Y:S01]  /*0400*/  LDCU UR5, c[0x0][0x390] ;  /* 0x00007200ff0577ac */ /* 0x000ea20008000800 */
[----:B------:R-:W-:Y:S02]  /*0410*/  LOP3.LUT R13, R8, 0x7ffffffe, RZ, 0xc0, !PT ;  /* 0x7ffffffe080d7812 */ /* 0x000fe400078ec0ff */
[----:B------:R-:W-:Y:S01]  /*0420*/  LEA R16, R4, R11, 0x8 ;  /* 0x0000000b04107211 */ /* 0x000fe200078e40ff */
[----:B------:R-:W-:Y:S01]  /*0430*/  UMOV UR4, URZ ;  /* 0x000000ff00047c82 */ /* 0x000fe20008000000 */
[----:B------:R-:W3:Y:S01]  /*0440*/  LDC.64 R18, c[0x0][0x380] ;  /* 0x0000e000ff127b82 */ /* 0x000ee20000000a00 */
[----:B------:R-:W-:Y:S02]  /*0450*/  IADD3 R12, PT, PT, R5, R12, RZ ;  /* 0x0000000c050c7210 */ /* 0x000fe40007ffe0ff */
[----:B------:R-:W-:-:S02]  /*0460*/  MOV R9, RZ ;  /* 0x000000ff00097202 */ /* 0x000fc40000000f00 */
[----:B------:R-:W-:Y:S02]  /*0470*/  MOV R14, R5 ;  /* 0x00000005000e7202 */ /* 0x000fe40000000f00 */
[----:B------:R-:W-:Y:S02]  /*0480*/  LEA R11, R4, R15, 0x8 ;  /* 0x0000000f040b7211 */ /* 0x000fe400078e40ff */
[----:B------:R-:W-:-:S07]  /*0490*/  IADD3 R13, PT, PT, -R13, RZ, RZ ;  /* 0x000000ff0d0d7210 */ /* 0x000fce0007ffe1ff */
.L_x_467:
[----:B--2---:R-:W-:Y:S01]  /*04a0*/  ISETP.GE.AND P0, PT, R14, UR5, PT ;  /* 0x000000050e007c0c */ /* 0x004fe2000bf06270 */
[----:B------:R-:W-:-:S04]  /*04b0*/  DEPBAR.LE SB0, 0x1 ;  /* 0x000080400000791a */ /* 0x000fc80000000000 */
[----:B------:R-:W-:Y:S08]  /*04c0*/  BSSY.RECONVERGENT B2, `(.L_x_449) ;  /* 0x000003f000027945 */ /* 0x000ff00003800200 */
[----:B------:R-:W-:Y:S05]  /*04d0*/  @P0 BRA `(.L_x_450) ;  /* 0x0000000000f40947 */ /* 0x000fea0003800000 */
[----:B------:R-:W2:Y:S01]  /*04e0*/  LDS R22, [R7] ;  /* 0x0000000007167984 */ /* 0x000ea20000000800 */
[----:B------:R-:W-:Y:S01]  /*04f0*/  BSSY.RECONVERGENT B3, `(.L_x_451) ;  /* 0x0000011000037945 */ /* 0x000fe20003800200 */
[----:B--2---:R-:W-:-:S04]  /*0500*/  FFMA R23, R22, R22, R22 ;  /* 0x0000001616177223 */ /* 0x004fc80000000016 */
[----:B------:R-:W-:-:S04]  /*0510*/  FADD R23, RZ, R23 ;  /* 0x00000017ff177221 */ /* 0x000fc80000000000 */
[----:B------:R-:W-:Y:S01]  /*0520*/  FMUL R15, R23, R23 ;  /* 0x00000017170f7220 */ /* 0x000fe20000400000 */
[----:B------:R-:W-:-:S03]  /*0530*/  FADD R0, R22, R23 ;  /* 0x0000001716007221 */ /* 0x000fc60000000000 */
[----:B------:R-:W-:-:S04]  /*0540*/  FFMA R25, R22, R22, R15 ;  /* 0x0000001616197223 */ /* 0x000fc8000000000f */
[----:B------:R-:W2:Y:S08]  /*0550*/  MUFU.RCP R2, R25 ;  /* 0x0000001900027308 */ /* 0x000eb00000001000 */
[----:B------:R-:W4:Y:S01]  /*0560*/  FCHK P0, R0, R25 ;  /* 0x0000001900007302 */ /* 0x000f220000000000 */
[----:B--2---:R-:W-:-:S04]  /*0570*/  FFMA R15, -R25, R2, 1 ;  /* 0x3f800000190f7423 */ /* 0x004fc80000000102 */
[----:B------:R-:W-:-:S04]  /*0580*/  FFMA R15, R2, R15, R2 ;  /* 0x0000000f020f7223 */ /* 0x000fc80000000002 */
[----:B------:R-:W-:-:S04]  /*0590*/  FFMA R2, R0, R15, RZ ;  /* 0x0000000f00027223 */ /* 0x000fc800000000ff */
[----:B------:R-:W-:-:S04]  /*05a0*/  FFMA R17, -R25, R2, R0 ;  /* 0x0000000219117223 */ /* 0x000fc80000000100 */
[----:B------:R-:W-:Y:S01]  /*05b0*/  FFMA R15, R15, R17, R2 ;  /* 0x000000110f0f7223 */ /* 0x000fe20000000002 */
[----:B----4-:R-:W-:Y:S06]  /*05c0*/  @!P0 BRA `(.L_x_452) ;  /* 0x00000000000c8947 */ /* 0x010fec0003800000 */
[----:B------:R-:W-:-:S07]  /*05d0*/  MOV R2, 0x5f0 ;  /* 0x000005f000027802 */ /* 0x000fce0000000f00 */
[----:B-1-3--:R-:W-:Y:S05]  /*05e0*/  CALL.REL.NOINC `($__internal_9_$__cuda_sm3x_div_rn_noftz_f32_slowpath) ;  /* 0x0000000c00a07944 */ /* 0x00afea0003c00000 */
[----:B------:R-:W-:-:S07]  /*05f0*/  MOV R15, R0 ;  /* 0x00000000000f7202 */ /* 0x000fce0000000f00 */
.L_x_452:
[----:B------:R-:W-:Y:S05]  /*0600*/  BSYNC.RECONVERGENT B3 ;  /* 0x0000000000037941 */ /* 0x000fea0003800200 */
.L_x_451:
        /* <DEDUP_REMOVED lines=18> */
.L_x_454:
[----:B------:R-:W-:Y:S05]  /*0730*/  BSYNC.RECONVERGENT B3 ;  /* 0x0000000000037941 */ /* 0x000fea0003800200 */
.L_x_453:
        /* <DEDUP_REMOVED lines=18> */
.L_x_456:
[----:B------:R-:W-:Y:S05]  /*0860*/  BSYNC.RECONVERGENT B3 ;  /* 0x0000000000037941 */ /* 0x000fea0003800200 */
.L_x_455:
[----:B------:R-:W-:-:S04]  /*0870*/  FADD R15, R22, R15 ;  /* 0x0000000f160f7221 */ /* 0x000fc80000000000 */
[----:B------:R-:W-:-:S04]  /*0880*/  FFMA R0, R15, R15, R15 ;  /* 0x0000000f0f007223 */ /* 0x000fc8000000000f */
[----:B------:R-:W-:-:S04]  /*0890*/  FADD R0, R23, R0 ;  /* 0x0000000017007221 */ /* 0x000fc80000000000 */
[----:B------:R-:W-:-:S07]  /*08a0*/  FADD R9, R9, R0 ;  /* 0x0000000009097221 */ /* 0x000fce0000000000 */
.L_x_450:
[----:B------:R-:W-:Y:S05]  /*08b0*/  BSYNC.RECONVERGENT B2 ;  /* 0x0000000000027941 */ /* 0x000fea0003800200 */
.L_x_449:
[----:B------:R-:W-:Y:S01]  /*08c0*/  ISETP.GE.AND P0, PT, R11, UR5, PT ;  /* 0x000000050b007c0c */ /* 0x000fe2000bf06270 */
[----:B------:R-:W-:-:S12]  /*08d0*/  BSSY.RECONVERGENT B0, `(.L_x_457) ;  /* 0x0000007000007945 */ /* 0x000fd80003800200 */
[----:B------:R-:W-:Y:S05]  /*08e0*/  @P0 BRA `(.L_x_458) ;  /* 0x0000000000140947 */ /* 0x000fea0003800000 */
[----:B---3--:R-:W-:-:S05]  /*08f0*/  IMAD.WIDE R20, R11, 0x4, R18 ;  /* 0x000000040b147825 */ /* 0x008fca00078e0212 */
[----:B------:R-:W-:Y:S01]  /*0900*/  @!PT LDS RZ, [RZ] ;  /* 0x00000000fffff984 */ /* 0x000fe20000000800 */
[----:B------:R-:W-:Y:S01]  /*0910*/  @!PT LDS RZ, [RZ] ;  /* 0x00000000fffff984 */ /* 0x000fe20000000800 */
[----:B------:R-:W-:Y:S01]  /*0920*/  @!PT LDS RZ, [RZ] ;  /* 0x00000000fffff984 */ /* 0x000fe20000000800 */
[----:B------:R2:W-:Y:S02]  /*0930*/  LDGSTS.E [R7], desc[UR6][R20.64] ;  /* 0x0000000014077fae */ /* 0x0005e4000b9a1006 */
.L_x_458:
[----:B------:R-:W-:Y:S05]  /*0940*/  BSYNC.RECONVERGENT B0 ;  /* 0x0000000000007941 */ /* 0x000fea0003800200 */
.L_x_457:
[----:B------:R-:W0:Y:S01]  /*0950*/  LDGDEPBAR ;  /* 0x00000000000079af */ /* 0x000e220000000000 */
[----:B------:R-:W-:Y:S01]  /*0960*/  ISETP.GE.AND P0, PT, R12, UR5, PT ;  /* 0x000000050c007c0c */ /* 0x000fe2000bf06270 */
[----:B------:R-:W-:Y:S01]  /*0970*/  BSSY.RECONVERGENT B2, `(.L_x_459) ;  /* 0x0000040000027945 */ /* 0x000fe20003800200 */
[----:B------:R-:W-:-:S11]  /*0980*/  DEPBAR.LE SB0, 0x1 ;  /* 0x000080400000791a */ /* 0x000fd60000000000 */
[----:B------:R-:W-:Y:S05]  /*0990*/  @P0 BRA `(.L_x_460) ;  /* 0x0000000000f40947 */ /* 0x000fea0003800000 */
[----:B------:R-:W4:Y:S01]  /*09a0*/  LDS R22, [R7+0x400] ;  /* 0x0004000007167984 */ /* 0x000f220000000800 */
[----:B------:R-:W-:Y:S01]  /*09b0*/  BSSY.RECONVERGENT B3, `(.L_x_461) ;  /* 0x0000011000037945 */ /* 0x000fe20003800200 */
[----:B----4-:R-:W-:-:S04]  /*09c0*/  FFMA R23, R22, R22, R22 ;  /* 0x0000001616177223 */ /* 0x010fc80000000016 */
[----:B------:R-:W-:-:S04]  /*09d0*/  FADD R23, RZ, R23 ;  /* 0x00000017ff177221 */ /* 0x000fc80000000000 */
[----:B------:R-:W-:Y:S01]  /*09e0*/  FMUL R15, R23, R23 ;  /* 0x00000017170f7220 */ /* 0x000fe20000400000 */
[----:B------:R-:W-:-:S03]  /*09f0*/  FADD R0, R22, R23 ;  /* 0x0000001716007221 */ /* 0x000fc60000000000 */
[----:B------:R-:W-:-:S04]  /*0a00*/  FFMA R25, R22, R22, R15 ;  /* 0x0000001616197223 */ /* 0x000fc8000000000f */
[----:B------:R-:W4:Y:S08]  /*0a10*/  MUFU.RCP R2, R25 ;  /* 0x0000001900027308 */ /* 0x000f300000001000 */
[----:B------:R-:W5:Y:S01]  /*0a20*/  FCHK P0, R0, R25 ;  /* 0x0000001900007302 */ /* 0x000f620000000000 */
[----:B----4-:R-:W-:-:S04]  /*0a30*/  FFMA R15, -R25, R2, 1 ;  /* 0x3f800000190f7423 */ /* 0x010fc80000000102 */
[----:B------:R-:W-:-:S04]  /*0a40*/  FFMA R15, R2, R15, R2 ;  /* 0x0000000f020f7223 */ /* 0x000fc80000000002 */
[----:B------:R-:W-:-:S04]  /*0a50*/  FFMA R2, R0, R15, RZ ;  /* 0x0000000f00027223 */ /* 0x000fc800000000ff */
[----:B------:R-:W-:-:S04]  /*0a60*/  FFMA R17, -R25, R2, R0 ;  /* 0x0000000219117223 */ /* 0x000fc80000000100 */
[----:B------:R-:W-:Y:S01]  /*0a70*/  FFMA R15, R15, R17, R2 ;  /* 0x000000110f0f7223 */ /* 0x000fe20000000002 */
[----:B-----5:R-:W-:Y:S06]  /*0a80*/  @!P0 BRA `(.L_x_462) ;  /* 0x00000000000c8947 */ /* 0x020fec0003800000 */
[----:B------:R-:W-:-:S07]  /*0a90*/  MOV R2, 0xab0 ;  /* 0x00000ab000027802 */ /* 0x000fce0000000f00 */
[----:B-123--:R-:W-:Y:S05]  /*0aa0*/  CALL.REL.NOINC `($__internal_9_$__cuda_sm3x_div_rn_noftz_f32_slowpath) ;  /* 0x0000000800707944 */ /* 0x00efea0003c00000 */
[----:B------:R-:W-:-:S07]  /*0ab0*/  MOV R15, R0 ;  /* 0x00000000000f7202 */ /* 0x000fce0000000f00 */
.L_x_462:
[----:B------:R-:W-:Y:S05]  /*0ac0*/  BSYNC.RECONVERGENT B3 ;  /* 0x0000000000037941 */ /* 0x000fea0003800200 */
.L_x_461:
[----:B------:R-:W-:Y:S01]  /*0ad0*/  FADD R22, R22, R15 ;  /* 0x0000000f16167221 */ /* 0x000fe20000000000 */
[----:B------:R-:W-:Y:S03]  /*0ae0*/  BSSY.RECONVERGENT B3, `(.L_x_463) ;  /* 0x0000011000037945 */ /* 0x000fe60003800200 */
[----:B------:R-:W-:-:S04]  /*0af0*/  FFMA R0, R22, R22, R22 ;  /* 0x0000001616007223 */ /* 0x000fc80000000016 */
[----:B------:R-:W-:-:S04]  /*0b00*/  FADD R23, R23, R0 ;  /* 0x0000000017177221 */ /* 0x000fc80000000000 */
        /* <DEDUP_REMOVED lines=13> */
[----:B------:R-:W-:-:S07]  /*0be0*/  IMAD.MOV.U32 R15, RZ, RZ, R0 ;  /* 0x000000ffff0f7224 */ /* 0x000fce00078e0000 */
.L_x_464:
[----:B------:R-:W-:Y:S05]  /*0bf0*/  BSYNC.RECONVERGENT B3 ;  /* 0x0000000000037941 */ /* 0x000fea0003800200 */
.L_x_463:
        /* <DEDUP_REMOVED lines=18> */
.L_x_466:
[----:B------:R-:W-:Y:S05]  /*0d20*/  BSYNC.RECONVERGENT B3 ;  /* 0x0000000000037941 */ /* 0x000fea0003800200 */
.L_x_465:
[----:B------:R-:W-:-:S04]  /*0d30*/  FADD R15, R22, R15 ;  /* 0x0000000f160f7221 */ /* 0x000fc80000000000 */
[----:B------:R-:W-:-:S04]  /*0d40*/  FFMA R0, R15, R15, R15 ;  /* 0x0000000f0f007223 */ /* 0x000fc8000000000f */
[----:B------:R-:W-:-:S04]  /*0d50*/  FADD R0, R23, R0 ;  /* 0x0000000017007221 */ /* 0x000fc80000000000 */
[----:B------:R-:W-:-:S07]  /*0d60*/  FADD R9, R9, R0 ;  /* 0x0000000009097221 */ /* 0x000fce0000000000 */
.L_x_460:
[----:B------:R-:W-:Y:S05]  /*0d70*/  BSYNC.RECONVERGENT B2 ;  /* 0x0000000000027941 */ /* 0x000fea0003800200 */
.L_x_459:
[----:B-1----:R-:W-:Y:S01]  /*0d80*/  ISETP.GE.AND P0, PT, R16, R10, PT ;  /* 0x0000000a1000720c */ /* 0x002fe20003f06270 */
[----:B------:R-:W-:Y:S01]  /*0d90*/  UIADD3 UR4, UPT, UPT, UR4, 0x2, URZ ;  /* 0x0000000204047890 */ /* 0x000fe2000fffe0ff */
[----:B------:R-:W-:Y:S02]  /*0da0*/  IADD3 R13, PT, PT, R13, 0x2, RZ ;  /* 0x000000020d0d7810 */ /* 0x000fe40007ffe0ff */
[C---:B------:R-:W-:Y:S02]  /*0db0*/  LEA R12, R3.reuse, R12, 0x9 ;  /* 0x0000000c030c7211 */ /* 0x040fe400078e48ff */
[C---:B------:R-:W-:Y:S02]  /*0dc0*/  LEA R11, R3.reuse, R11, 0x9 ;  /* 0x0000000b030b7211 */ /* 0x040fe400078e48ff */
[----:B------:R-:W-:-:S05]  /*0dd0*/  LEA R14, R3, R14, 0x9 ;  /* 0x0000000e030e7211 */ /* 0x000fca00078e48ff */
[----:B--2---:R-:W1:Y:S02]  /*0de0*/  @!P0 LDC.64 R20, c[0x0][0x380] ;  /* 0x0000e000ff148b82 */ /* 0x004e640000000a00 */
[----:B-1----:R-:W-:Y:S01]  /*0df0*/  @!P0 IMAD.WIDE R20, R16, 0x4, R20 ;  /* 0x0000000410148825 */ /* 0x002fe200078e0214 */
[----:B------:R-:W-:-:S04]  /*0e00*/  LEA R16, R3, R16, 0x9 ;  /* 0x0000001003107211 */ /* 0x000fc800078e48ff */
[----:B------:R-:W-:Y:S01]  /*0e10*/  @!PT LDS RZ, [RZ] ;  /* 0x00000000fffff984 */ /* 0x000fe20000000800 */
[----:B------:R-:W-:Y:S01]  /*0e20*/  @!PT LDS RZ, [RZ] ;  /* 0x00000000fffff984 */ /* 0x000fe20000000800 */
[----:B------:R-:W-:Y:S01]  /*0e30*/  @!PT LDS RZ, [RZ] ;  /* 0x00000000fffff984 */ /* 0x000fe20000000800 */
[----:B------:R4:W-:Y:S01]  /*0e40*/  @!P0 LDGSTS.E [R7+0x400], desc[UR6][R20.64] ;  /* 0x0040000014078fae */ /* 0x0009e2000b9a1006 */
[----:B------:R-:W-:-:S03]  /*0e50*/  ISETP.NE.AND P0, PT, R13, RZ, PT ;  /* 0x000000ff0d00720c */ /* 0x000fc60003f05270 */
[----:B------:R-:W0:Y:S10]  /*0e60*/  LDGDEPBAR ;  /* 0x00000000000079af */ /* 0x000e340000000000 */
[----:B----4-:R-:W-:Y:S05]  /*0e70*/  @P0 BRA `(.L_x_467) ;  /* 0xfffffff400880947 */ /* 0x010fea000383ffff */
[----:B------:R-:W-:-:S12]  /*0e80*/  UIADD3 UR4, UPT, UPT, UR4, 0x2, URZ ;  /* 0x0000000204047890 */ /* 0x000fd8000fffe0ff */
.L_x_448:
[----:B------:R-:W-:-:S04]  /*0e90*/  LOP3.LUT R8, R8, 0x1, RZ, 0xc0, !PT ;  /* 0x0000000108087812 */ /* 0x000fc800078ec0ff */
[----:B------:R-:W-:-:S13]  /*0ea0*/  ISETP.NE.U32.AND P0, PT, R8, 0x1, PT ;  /* 0x000000010800780c */ /* 0x000fda0003f05070 */
[----:B------:R-:W-:Y:S05]  /*0eb0*/  @P0 BRA `(.L_x_447) ;  /* 0x0000000400540947 */ /* 0x000fea0003800000 */
[----:B------:R-:W-:Y:S01]  /*0ec0*/  UIADD3 UR5, UPT, UPT, UR4, 0xfffffe, URZ ;  /* 0x00fffffe04057890 */ /* 0x000fe2000fffe0ff */
[----:B------:R-:W-:-:S04]  /*0ed0*/  DEPBAR.LE SB0, 0x1 ;  /* 0x000080400000791a */ /* 0x000fc80000000000 */
[----:B------:R-:W-:Y:S01]  /*0ee0*/  BSSY.RECONVERGENT B2, `(.L_x_468) ;  /* 0x0000046000027945 */ /* 0x000fe20003800200 */
[----:B------:R-:W-:Y:S01]  /*0ef0*/  IMAD R11, R3, UR5, R4 ;  /* 0x00000005030b7c24 */ /* 0x000fe2000f8e0204 */
[----:B------:R-:W-:-:S04]  /*0f00*/  USHF.L.U32 UR5, UR4, 0xa, URZ ;  /* 0x0000000a04057899 */ /* 0x000fc800080006ff */
[----:B------:R-:W-:Y:S01]  /*0f10*/  LEA R11, R11, R6, 0x8 ;  /* 0x000000060b0b7211 */ /* 0x000fe200078e40ff */
[----:B------:R-:W-:-:S03]  /*0f20*/  ULOP3.LUT UR5, UR5, 0x400, URZ, 0xc0, !UPT ;  /* 0x0000040005057892 */ /* 0x000fc6000f8ec0ff */
[----:B------:R-:W-:Y:S02]  /*0f30*/  ISETP.GE.AND P0, PT, R11, R10, PT ;  /* 0x0000000a0b00720c */ /* 0x000fe40003f06270 */
[----:B------:R-:W-:Y:S02]  /*0f40*/  LEA R3, R3, R11, 0x9 ;  /* 0x0000000b03037211 */ /* 0x000fe400078e48ff */
[----:B------:R-:W-:-:S09]  /*0f50*/  IADD3 R4, PT, PT, R7, UR5, RZ ;  /* 0x0000000507047c10 */ /* 0x000fd2000fffe0ff */
        /* <DEDUP_REMOVED lines=17> */
[----:B---3--:R-:W-:Y:S05]  /*1070*/  CALL.REL.NOINC `($__internal_9_$__cuda_sm3x_div_rn_noftz_f32_slowpath) ;  /* 0x0000000000fc7944 */ /* 0x008fea0003c00000 */
[----:B------:R-:W-:-:S07]  /*1080*/  MOV R2, R0 ;  /* 0x0000000000027202 */ /* 0x000fce0000000f00 */
.L_x_471:
[----:B------:R-:W-:Y:S05]  /*1090*/  BSYNC.RECONVERGENT B3 ;  /* 0x0000000000037941 */ /* 0x000fea0003800200 */
.L_x_470:
        /* <DEDUP_REMOVED lines=18> */
.L_x_473:
[----:B------:R-:W-:Y:S05]  /*11c0*/  BSYNC.RECONVERGENT B3 ;  /* 0x0000000000037941 */ /* 0x000fea0003800200 */
.L_x_472:
        /* <DEDUP_REMOVED lines=18> */
.L_x_475:
[----:B------:R-:W-:Y:S05]  /*12f0*/  BSYNC.RECONVERGENT B3 ;  /* 0x0000000000037941 */ /* 0x000fea0003800200 */
.L_x_474:
[----:B------:R-:W-:-:S04]  /*1300*/  FADD R2, R7, R2 ;  /* 0x0000000207027221 */ /* 0x000fc80000000000 */
[----:B------:R-:W-:-:S04]  /*1310*/  FFMA R7, R2, R2, R2 ;  /* 0x0000000202077223 */ /* 0x000fc80000000002 */
[----:B------:R-:W-:-:S04]  /*1320*/  FADD R6, R6, R7 ;  /* 0x0000000706067221 */ /* 0x000fc80000000000 */
[----:B------:R-:W-:-:S07]  /*1330*/  FADD R9, R6, R9 ;  /* 0x0000000906097221 */ /* 0x000fce0000000000 */
.L_x_469:
[----:B------:R-:W-:Y:S05]  /*1340*/  BSYNC.RECONVERGENT B2 ;  /* 0x0000000000027941 */ /* 0x000fea0003800200 */
.L_x_468:
        /* <DEDUP_REMOVED lines=10> */
.L_x_477:
[----:B------:R-:W-:Y:S05]  /*13f0*/  BSYNC.RECONVERGENT B0 ;  /* 0x0000000000007941 */ /* 0x000fea0003800200 */
.L_x_476:
[----:B------:R-:W0:Y:S02]  /*1400*/  LDGDEPBAR ;  /* 0x00000000000079af */ /* 0x000e240000000000 */
.L_x_447:
[----:B------:R-:W-:-:S13]  /*1410*/  ISETP.GE.AND P0, PT, R5, R10, PT ;  /* 0x0000000a0500720c */ /* 0x000fda0003f06270 */
[----:B------:R-:W-:Y:S05]  /*1420*/  @P0 EXIT ;  /* 0x000000000000094d */ /* 0x000fea0003800000 */
[----:B-1----:R-:W1:Y:S02]  /*1430*/  LDC.64 R2, c[0x0][0x388] ;  /* 0x0000e200ff027b82 */ /* 0x002e640000000a00 */
[----:B-1----:R-:W-:-:S05]  /*1440*/  IMAD.WIDE R2, R5, 0x4, R2 ;  /* 0x0000000405027825 */ /* 0x002fca00078e0202 */
[----:B------:R-:W-:Y:S01]  /*1450*/  STG.E desc[UR6][R2.64], R9 ;  /* 0x0000000902007986 */ /* 0x000fe2000c101906 */
[----:B------:R-:W-:Y:S05]  /*1460*/  EXIT ;  /* 0x000000000000794d */ /* 0x000fea0003800000 */
        .weak           $__internal_9_$__cuda_sm3x_div_rn_noftz_f32_slowpath
        .type           $__internal_9_$__cuda_sm3x_div_rn_noftz_f32_slowpath,@function
        .size           $__internal_9_$__cuda_sm3x_div_rn_noftz_f32_slowpath,(.L_x_2216 - $__internal_9_$__cuda_sm3x_div_rn_noftz_f32_slowpath)
$__internal_9_$__cuda_sm3x_div_rn_noftz_f32_slowpath:
        /* <DEDUP_REMOVED lines=34> */
.L_x_479:
        /* <DEDUP_REMOVED lines=51> */
.L_x_486:
[----:B------:R-:W-:-:S04]  /*19c0*/  LOP3.LUT R0, R0, 0x80000000, RZ, 0xc0, !PT ;  /* 0x8000000000007812 */ /* 0x000fc800078ec0ff */
[----:B------:R-:W-:Y:S01]  /*19d0*/  LOP3.LUT R0, R0, 0x7f800000, RZ, 0xfc, !PT ;  /* 0x7f80000000007812 */ /* 0x000fe200078efcff */
[----:B------:R-:W-:Y:S06]  /*19e0*/  BRA `(.L_x_487) ;  /* 0x0000000000047947 */ /* 0x000fec0003800000 */
.L_x_485:
[----:B------:R-:W-:-:S07]  /*19f0*/  LEA R0, R21, R0, 0x17 ;  /* 0x0000000015007211 */ /* 0x000fce00078eb8ff */
.L_x_487:
[----:B------:R-:W-:Y:S05]  /*1a00*/  BSYNC.RECONVERGENT B1 ;  /* 0x0000000000017941 */ /* 0x000fea0003800200 */
.L_x_484:
[----:B------:R-:W-:Y:S05]  /*1a10*/  BRA `(.L_x_488) ;  /* 0x0000000000207947 */ /* 0x000fea0003800000 */
.L_x_483:
[----:B------:R-:W-:-:S04]  /*1a20*/  LOP3.LUT R0, R25, 0x80000000, R0, 0x48, !PT ;  /* 0x8000000019007812 */ /* 0x000fc800078e4800 */
[----:B------:R-:W-:Y:S01]  /*1a30*/  LOP3.LUT R0, R0, 0x7f800000, RZ, 0xfc, !PT ;  /* 0x7f80000000007812 */ /* 0x000fe200078efcff */
[----:B------:R-:W-:Y:S06]  /*1a40*/  BRA `(.L_x_488) ;  /* 0x0000000000147947 */ /* 0x000fec0003800000 */
.L_x_482:
[----:B------:R-:W-:Y:S01]  /*1a50*/  LOP3.LUT R0, R25, 0x80000000, R0, 0x48, !PT ;  /* 0x8000000019007812 */ /* 0x000fe200078e4800 */
[----:B------:R-:W-:Y:S06]  /*1a60*/  BRA `(.L_x_488) ;  /* 0x00000000000c7947 */ /* 0x000fec0003800000 */
.L_x_481:
[----:B------:R-:W1:Y:S01]  /*1a70*/  MUFU.RSQ R0, -QNAN ;  /* 0xffc0000000007908 */ /* 0x000e620000001400 */
[----:B------:R-:W-:Y:S05]  /*1a80*/  BRA `(.L_x_488) ;  /* 0x0000000000047947 */ /* 0x000fea0003800000 */
.L_x_480:
[----:B------:R-:W-:-:S07]  /*1a90*/  FADD.FTZ R0, R0, R25 ;  /* 0x0000001900007221 */ /* 0x000fce0000010000 */
.L_x_488:
[----:B------:R-:W-:Y:S05]  /*1aa0*/  BSYNC.RECONVERGENT B0 ;  /* 0x0000000000007941 */ /* 0x000fea0003800200 */
.L_x_478:
[----:B------:R-:W-:Y:S01]  /*1ab0*/  HFMA2 R21, -RZ, RZ, 0, 0 ;  /* 0x00000000ff157431 */ /* 0x000fe200000001ff */
[----:B------:R-:W-:-:S04]  /*1ac0*/  MOV R20, R2 ;  /* 0x0000000200147202 */ /* 0x000fc80000000f00 */
[----:B-1----:R-:W-:Y:S05]  /*1ad0*/  RET.REL.NODEC R20 `(_Z15shared_pipelineILi2ELi4EEvPfS0_i) ;  /* 0xffffffe414487950 */ /* 0x002fea0003c3ffff */
.L_x_489:
        /* <DEDUP_REMOVED lines=10> */
.L_x_2216:


//--------------------- .text._Z12reg_pipelineILi4ELi4EEvPfS0_i --------------------------
	.section	.text._Z12reg_pipelineILi4ELi4EEvPfS0_i,"ax",@progbits
	.align	128
        .global         _Z12reg_pipelineILi4ELi4EEvPfS0_i
        .type           _Z12reg_pipelineILi4ELi4EEvPfS0_i,@function
        .size           _Z12reg_pipelineILi4ELi4EEvPfS0_i,(.L_x_2217 - _Z12reg_pipelineILi4ELi4EEvPfS0_i)
        .other          _Z12reg_pipelineILi4ELi4EEvPfS0_i,@"STO_CUDA_ENTRY STV_DEFAULT"
_Z12reg_pipelineILi4ELi4EEvPfS0_i:
.text._Z12reg_pipelineILi4ELi4EEvPfS0_i:
[----:B------:R-:W-:Y:S01]  /*0000*/  LDC R1, c[0x0][0x37c] ;  /* 0x0000df00ff017b82 */ /* 0x000fe20000000800 */
[----:B------:R-:W0:Y:S01]  /*0010*/  S2R R3, SR_CTAID.X ;  /* 0x0000000000037919 */ /* 0x000e220000002500 */
[----:B------:R-:W1:Y:S01]  /*0020*/  LDCU UR11, c[0x0][0x370] ;  /* 0x00006e00ff0b77ac */ /* 0x000e620008000800 */
[----:B------:R-:W2:Y:S01]  /*0030*/  S2R R0, SR_TID.X ;  /* 0x0000000000007919 */ /* 0x000ea20000002100 */
[----:B------:R-:W3:Y:S01]  /*0040*/  LDCU UR7, c[0x0][0x390] ;  /* 0x00007200ff0777ac */ /* 0x000ee20008000800 */
[----:B------:R-:W4:Y:S01]  /*0050*/  LDCU.64 UR12, c[0x0][0x358] ;  /* 0x00006b00ff0c77ac */ /* 0x000f220008000a00 */
[----:B-1----:R-:W-:Y:S02]  /*0060*/  USHF.L.U32 UR10, UR11, 0x9, URZ ;  /* 0x000000090b0a7899 */ /* 0x002fe400080006ff */
[----:B------:R-:W-:Y:S02]  /*0070*/  USHF.L.U32 UR9, UR11, 0x8, URZ ;  /* 0x000000080b097899 */ /* 0x000fe400080006ff */
[----:B0-----:R-:W-:-:S02]  /*0080*/  IADD3 R2, PT, PT, R3, UR11, RZ ;  /* 0x0000000b03027c10 */ /* 0x001fc4000fffe0ff */
[-C--:B--2---:R-:W-:Y:S02]  /*0090*/  LEA R11, R3, R0.reuse, 0x8 ;  /* 0x00000000030b7211 */ /* 0x084fe400078e40ff */
[----:B------:R-:W-:Y:S02]  /*00a0*/  LEA R5, R2, UR10, 0x8 ;  /* 0x0000000a02057c11 */ /* 0x000fe4000f8e40ff */
[C---:B------:R-:W-:Y:S01]  /*00b0*/  IADD3 R19, PT, PT, R11.reuse, UR9, RZ ;  /* 0x000000090b137c10 */ /* 0x040fe2000fffe0ff */
[----:B------:R-:W-:Y:S01]  /*00c0*/  VIADD R21, R11, UR10 ;  /* 0x0000000a0b157c36 */ /* 0x000fe20008000000 */
[----:B------:R-:W-:Y:S02]  /*00d0*/  IADD3 R23, PT, PT, R5, R0, RZ ;  /* 0x0000000005177210 */ /* 0x000fe40007ffe0ff */
[----:B---3--:R-:W-:Y:S02]  /*00e0*/  ISETP.GE.AND P1, PT, R19, UR7, PT ;  /* 0x0000000713007c0c */ /* 0x008fe4000bf26270 */
[----:B------:R-:W-:-:S02]  /*00f0*/  ISETP.GE.AND P2, PT, R21, UR7, PT ;  /* 0x0000000715007c0c */ /* 0x000fc4000bf46270 */
[----:B------:R-:W-:Y:S02]  /*0100*/  ISETP.GE.AND P3, PT, R23, UR7, PT ;  /* 0x0000000717007c0c */ /* 0x000fe4000bf66270 */
[----:B------:R-:W-:Y:S02]  /*0110*/  MOV R6, UR9 ;  /* 0x0000000900067c02 */ /* 0x000fe40008000f00 */
[----:B------:R-:W-:-:S05]  /*0120*/  ISETP.GE.AND P0, PT, R11, UR7, PT ;  /* 0x000000070b007c0c */ /* 0x000fca000bf06270 */
[----:B------:R-:W0:Y:S08]  /*0130*/  @!P1 LDC.64 R14, c[0x0][0x380] ;  /* 0x0000e000ff0e9b82 */ /* 0x000e300000000a00 */
[----:B------:R-:W1:Y:S08]  /*0140*/  @!P2 LDC.64 R16, c[0x0][0x380] ;  /* 0x0000e000ff10ab82 */ /* 0x000e700000000a00 */
[----:B------:R-:W2:Y:S01]  /*0150*/  @!P3 LDC.64 R12, c[0x0][0x380] ;  /* 0x0000e000ff0cbb82 */ /* 0x000ea20000000a00 */
[----:B0-----:R-:W-:-:S07]  /*0160*/  @!P1 IMAD.WIDE R14, R19, 0x4, R14 ;  /* 0x00000004130e9825 */ /* 0x001fce00078e020e */
[----:B------:R-:W0:Y:S01]  /*0170*/  @!P0 LDC.64 R4, c[0x0][0x380] ;  /* 0x0000e000ff048b82 */ /* 0x000e220000000a00 */
[----:B------:R-:W-:Y:S01]  /*0180*/  UIADD3 UR6, UPT, UPT, UR9, -0x1, UR7 ;  /* 0xffffffff09067890 */ /* 0x000fe2000fffe007 */
[----:B----4-:R3:W5:Y:S01]  /*0190*/  @!P1 LDG.E.CONSTANT R10, desc[UR12][R14.64] ;  /* 0x0000000c0e0a9981 */ /* 0x010762000c1e9900 */
[----:B-1----:R-:W-:-:S05]  /*01a0*/  @!P2 IMAD.WIDE R16, R21, 0x4, R16 ;  /* 0x000000041510a825 */ /* 0x002fca00078e0210 */
[----:B------:R-:W5:Y:S01]  /*01b0*/  @!P2 LDG.E.CONSTANT R9, desc[UR12][R16.64] ;  /* 0x0000000c1009a981 */ /* 0x000f62000c1e9900 */
[----:B--2---:R-:W-:-:S05]  /*01c0*/  @!P3 IMAD.WIDE R18, R23, 0x4, R12 ;  /* 0x000000041712b825 */ /* 0x004fca00078e020c */
[----:B------:R-:W5:Y:S01]  /*01d0*/  @!P3 LDG.E.CONSTANT R8, desc[UR12][R18.64] ;  /* 0x0000000c1208b981 */ /* 0x000f62000c1e9900 */
[----:B------:R-:W-:Y:S01]  /*01e0*/  IABS R21, R6 ;  /* 0x0000000600157213 */ /* 0x000fe20000000000 */
[----:B0-----:R-:W-:-:S03]  /*01f0*/  @!P0 IMAD.WIDE R12, R11, 0x4, R4 ;  /* 0x000000040b0c8825 */ /* 0x001fc600078e0204 */
[----:B------:R-:W0:Y:S02]  /*0200*/  I2F.RP R2, R21 ;  /* 0x0000001500027306 */ /* 0x000e240000209400 */
[----:B------:R1:W5:Y:S06]  /*0210*/  @!P0 LDG.E.CONSTANT R7, desc[UR12][R12.64] ;  /* 0x0000000c0c078981 */ /* 0x00036c000c1e9900 */
[----:B0-----:R-:W0:Y:S02]  /*0220*/  MUFU.RCP R2, R2 ;  /* 0x0000000200027308 */ /* 0x001e240000001000 */
[----:B0-----:R-:W-:-:S06]  /*0230*/  IADD3 R4, PT, PT, R2, 0xffffffe, RZ ;  /* 0x0ffffffe02047810 */ /* 0x001fcc0007ffe0ff */
[----:B------:R0:W2:Y:S02]  /*0240*/  F2I.FTZ.U32.TRUNC.NTZ R5, R4 ;  /* 0x0000000400057305 */ /* 0x0000a4000021f000 */
[----:B0-----:R-:W-:-:S05]  /*0250*/  IMAD.MOV.U32 R4, RZ, RZ, RZ ;  /* 0x000000ffff047224 */ /* 0x001fca00078e00ff */
[----:B------:R-:W-:Y:S02]  /*0260*/  R2UR UR4, R4 ;  /* 0x00000000040472ca */ /* 0x000fe400000e0000 */
[----:B--2---:R-:W-:Y:S02]  /*0270*/  R2UR UR5, R5 ;  /* 0x00000000050572ca */ /* 0x004fe400000e0000 */
[----:B---3--:R-:W-:Y:S02]  /*0280*/  IADD3 R14, PT, PT, RZ, -R5, RZ ;  /* 0x80000005ff0e7210 */ /* 0x008fe40007ffe0ff */
[----:B-1----:R-:W-:-:S03]  /*0290*/  MOV R12, UR6 ;  /* 0x00000006000c7c02 */ /* 0x002fc60008000f00 */
[----:B------:R-:W-:Y:S01]  /*02a0*/  IMAD R13, R14, R21, RZ ;  /* 0x000000150e0d7224 */ /* 0x000fe200078e02ff */
[----:B------:R-:W-:-:S05]  /*02b0*/  IABS R2, R12 ;  /* 0x0000000c00027213 */ /* 0x000fca0000000000 */
[----:B------:R-:W-:Y:S01]  /*02c0*/  IMAD.HI.U32 R13, R5, R13, UR4 ;  /* 0x00000004050d7e27 */ /* 0x000fe2000f8e000d */
[----:B------:R-:W-:-:S04]  /*02d0*/  R2UR UR8, R2 ;  /* 0x00000000020872ca */ /* 0x000fc800000e0000 */
[----:B------:R-:W-:Y:S02]  /*02e0*/  R2UR UR4, R13 ;  /* 0x000000000d0472ca */ /* 0x000fe400000e0000 */
[----:B------:R-:W-:-:S04]  /*02f0*/  IABS R6, R6 ;  /* 0x0000000600067213 */ /* 0x000fc80000000000 */
[----:B------:R-:W-:-:S03]  /*0300*/  IADD3 R2, PT, PT, RZ, -R6, RZ ;  /* 0x80000006ff027210 */ /* 0x000fc60007ffe0ff */
[----:B------:R-:W-:-:S04]  /*0310*/  IMAD.U32 R5, RZ, RZ, UR8 ;  /* 0x00000008ff057e24 */ /* 0x000fc8000f8e00ff */
[----:B------:R-:W-:-:S06]  /*0320*/  UIMAD.WIDE.U32 UR4, UR4, UR8, URZ ;  /* 0x00000008040472a5 */ /* 0x000fcc000f8e00ff */
[----:B------:R-:W-:-:S05]  /*0330*/  IMAD R2, R2, UR5, R5 ;  /* 0x0000000502027c24 */ /* 0x000fca000f8e0205 */
[----:B------:R-:W-:-:S13]  /*0340*/  ISETP.GT.U32.AND P0, PT, R21, R2, PT ;  /* 0x000000021500720c */ /* 0x000fda0003f04070 */
[----:B------:R-:W-:Y:S01]  /*0350*/  VOTEU.ANY UP0, P0 ;  /* 0x0000000000ff7886 */ /* 0x000fe20000000100 */
[----:B------:R-:W-:-:S13]  /*0360*/  PLOP3.LUT P0, PT, PT, PT, UP0, 0x80, 0x8 ;  /* 0x000000000008781c */ /* 0x000fda0003f0f008 */
[----:B------:R-:W-:-:S04]  /*0370*/  @!P0 IADD3 R2, PT, PT, R2, -R21, RZ ;  /* 0x8000001502028210 */ /* 0x000fc80007ffe0ff */
[----:B------:R-:W-:Y:S01]  /*0380*/  ISETP.GE.U32.AND P0, PT, R2, R21, PT ;  /* 0x000000150200720c */ /* 0x000fe20003f06070 */
[----:B------:R-:W-:Y:S02]  /*0390*/  ULOP3.LUT UR6, UR6, UR9, URZ, 0x3c, !UPT ;  /* 0x0000000906067292 */ /* 0x000fe4000f8e3cff */
[----:B------:R-:W-:Y:S02]  /*03a0*/  @!UP0 UIADD3 UR5, UPT, UPT, UR5, 0x1, URZ ;  /* 0x0000000105058890 */ /* 0x000fe4000fffe0ff */
[----:B------:R-:W-:-:S08]  /*03b0*/  UISETP.GE.AND UP0, UPT, UR6, URZ, UPT ;  /* 0x000000ff0600728c */ /* 0x000fd0000bf06270 */
[----:B------:R-:W-:-:S05]  /*03c0*/  VOTEU.ANY UP1, P0 ;  /* 0x0000000000ff7886 */ /* 0x000fca0000020100 */
[----:B------:R-:W-:Y:S02]  /*03d0*/  @UP1 UIADD3 UR5, UPT, UPT, UR5, 0x1, URZ ;  /* 0x0000000105051890 */ /* 0x000fe4000fffe0ff */
[----:B------:R-:W-:Y:S02]  /*03e0*/  UISETP.NE.AND UP1, UPT, UR9, URZ, UPT ;  /* 0x000000ff0900728c */ /* 0x000fe4000bf25270 */
[----:B------:R-:W-:-:S09]  /*03f0*/  @!UP0 UIADD3 UR5, UPT, UPT, -UR5, URZ, URZ ;  /* 0x000000ff05058290 */ /* 0x000fd2000fffe1ff */
[----:B------:R-:W-:-:S04]  /*0400*/  @!UP1 ULOP3.LUT UR5, URZ, UR9, URZ, 0x33, !UPT ;  /* 0x00000009ff059292 */ /* 0x000fc8000f8e33ff */
[----:B------:R-:W-:Y:S01]  /*0410*/  UISETP.GT.AND UP0, UPT, UR5, URZ, UPT ;  /* 0x000000ff0500728c */ /* 0x000fe2000bf04270 */
[----:B------:R-:W-:-:S08]  /*0420*/  HFMA2 R6, -RZ, RZ, 0, 0 ;  /* 0x00000000ff067431 */ /* 0x000fd000000001ff */
[----:B------:R-:W-:Y:S05]  /*0430*/  BRA.U !UP0, `(.L_x_490) ;  /* 0x0000001108547547 */ /* 0x000fea000b800000 */
[----:B------:R-:W-:Y:S01]  /*0440*/  UIADD3 UR4, UPT, UPT, UR5, 0x3, URZ ;  /* 0x0000000305047890 */ /* 0x000fe2000fffe0ff */
[----:B------:R-:W-:Y:S01]  /*0450*/  MOV R6, RZ ;  /* 0x000000ff00067202 */ /* 0x000fe20000000f00 */
[----:B------:R-:W-:Y:S02]  /*0460*/  IMAD.MOV.U32 R2, RZ, RZ, 0x4 ;  /* 0x00000004ff027424 */ /* 0x000fe400078e00ff */
[----:B------:R-:W-:-:S04]  /*0470*/  UISETP.LT.AND UP0, UPT, UR4, 0x4, UPT ;  /* 0x000000040400788c */ /* 0x000fc8000bf01270 */
[----:B------:R-:W-:Y:S02]  /*0480*/  USEL UR5, UR4, 0x4, !UP0 ;  /* 0x0000000404057887 */ /* 0x000fe4000c000000 */
[----:B------:R-:W-:Y:S02]  /*0490*/  UISETP.GE.AND UP0, UPT, UR4, 0x5, UPT ;  /* 0x000000050400788c */ /* 0x000fe4000bf06270 */
[----:B------:R-:W-:-:S07]  /*04a0*/  UIADD3 UR8, UPT, UPT, UR5, -0x3, URZ ;  /* 0xfffffffd05087890 */ /* 0x000fce000fffe0ff */
[----:B------:R-:W-:Y:S05]  /*04b0*/  BRA.U !UP0, `(.L_x_491) ;  /* 0x0000000d08047547 */ /* 0x000fea000b800000 */
[----:B------:R-:W0:Y:S01]  /*04c0*/  LDC.64 R14, c[0x0][0x380] ;  /* 0x0000e000ff0e7b82 */ /* 0x000e220000000a00 */
[----:B------:R-:W-:Y:S02]  /*04d0*/  USHF.L.U32 UR5, UR11, 0xa, URZ ;  /* 0x0000000a0b057899 */ /* 0x000fe400080006ff */
[----:B------:R-:W-:Y:S01]  /*04e0*/  MOV R5, UR11 ;  /* 0x0000000b00057c02 */ /* 0x000fe20008000f00 */
[----:B------:R-:W-:Y:S01]  /*04f0*/  ULOP3.LUT UR4, UR8, 0xfffffffe, URZ, 0xc0, !UPT ;  /* 0xfffffffe08047892 */ /* 0x000fe2000f8ec0ff */
[C---:B------:R-:W-:Y:S01]  /*0500*/  IADD3 R2, PT, PT, R0.reuse, UR9, RZ ;  /* 0x0000000900027c10 */ /* 0x040fe2000fffe0ff */
[----:B------:R-:W1:Y:S01]  /*0510*/  LDCU UR7, c[0x0][0x390] ;  /* 0x00007200ff0777ac */ /* 0x000e620008000800 */
[----:B------:R-:W-:Y:S01]  /*0520*/  MOV R6, RZ ;  /* 0x000000ff00067202 */ /* 0x000fe20000000f00 */
[----:B------:R-:W-:Y:S01]  /*0530*/  IMAD R4, R5, 0x500, R0 ;  /* 0x0000050005047824 */ /* 0x000fe200078e0200 */
[----:B------:R-:W-:Y:S01]  /*0540*/  LOP3.LUT R0, R0, UR5, RZ, 0xfc, !PT ;  /* 0x0000000500007c12 */ /* 0x000fe2000f8efcff */
[----:B------:R-:W-:Y:S01]  /*0550*/  UIADD3 UR4, UPT, UPT, -UR4, URZ, URZ ;  /* 0x000000ff04047290 */ /* 0x000fe2000fffe1ff */
[C---:B------:R-:W-:Y:S01]  /*0560*/  LEA R5, R3.reuse, R2, 0x8 ;  /* 0x0000000203057211 */ /* 0x040fe200078e40ff */
[C---:B------:R-:W-:Y:S01]  /*0570*/  IMAD R4, R3.reuse, 0x100, R4 ;  /* 0x0000010003047824 */ /* 0x040fe200078e0204 */
[----:B------:R-:W-:Y:S01]  /*0580*/  LEA R3, R3, R0, 0x8 ;  /* 0x0000000003037211 */ /* 0x000fe200078e40ff */
[----:B------:R-:W-:Y:S01]  /*0590*/  UMOV UR5, 0x5 ;  /* 0x0000000500057882 */ /* 0x000fe20000000000 */
[----:B------:R-:W-:-:S07]  /*05a0*/  MOV R2, R11 ;  /* 0x0000000b00027202 */ /* 0x000fce0000000f00 */
.L_x_510:
[----:B-1----:R-:W-:Y:S01]  /*05b0*/  ISETP.GE.AND P0, PT, R2, UR7, PT ;  /* 0x0000000702007c0c */ /* 0x002fe2000bf06270 */
[----:B------:R-:W-:Y:S01]  /*05c0*/  USHF.L.U32 UR9, UR5, 0x2, URZ ;  /* 0x0000000205097899 */ /* 0x000fe200080006ff */
[----:B------:R-:W-:Y:S03]  /*05d0*/  BSSY.RECONVERGENT B2, `(.L_x_492) ;  /* 0x0000042000027945 */ /* 0x000fe60003800200 */
[----:B------:R-:W-:-:S04]  /*05e0*/  UIADD3 UR6, UPT, UPT, UR9, -0x4, URZ ;  /* 0xfffffffc09067890 */ /* 0x000fc8000fffe0ff */
[----:B------:R-:W-:-:S04]  /*05f0*/  ULOP3.LUT UR6, UR6, 0x8, URZ, 0xc0, !UPT ;  /* 0x0000000806067892 */ /* 0x000fc8000f8ec0ff */
[----:B------:R-:W-:Y:S08]  /*0600*/  @P0 BRA `(.L_x_493) ;  /* 0x0000000000f80947 */ /* 0x000ff00003800000 */
[----:B------:R-:W-:Y:S02]  /*0610*/  UISETP.EQ.AND UP0, UPT, UR6, 0x8, UPT ;  /* 0x000000080600788c */ /* 0x000fe4000bf02270 */
[----:B------:R-:W-:Y:S01]  /*0620*/  ISETP.EQ.AND P0, PT, RZ, UR6, PT ;  /* 0x00000006ff007c0c */ /* 0x000fe2000bf02270 */
[----:B------:R-:W-:Y:S03]  /*0630*/  BSSY.RECONVERGENT B3, `(.L_x_494) ;  /* 0x0000013000037945 */ /* 0x000fe60003800200 */
[----:B------:R-:W-:-:S09]  /*0640*/  PLOP3.LUT P1, PT, PT, PT, UP0, 0x80, 0x8 ;  /* 0x000000000008781c */ /* 0x000fd20003f2f008 */
[----:B-----5:R-:W-:-:S04]  /*0650*/  @P0 IMAD.MOV.U32 R22, RZ, RZ, R7 ;  /* 0x000000ffff160224 */ /* 0x020fc800078e0007 */
[----:B------:R-:W-:-:S05]  /*0660*/  @P1 MOV R22, R9 ;  /* 0x0000000900161202 */ /* 0x000fca0000000f00 */
[----:B------:R-:W-:-:S04]  /*0670*/  FFMA R23, R22, R22, R22 ;  /* 0x0000001616177223 */ /* 0x000fc80000000016 */
[----:B------:R-:W-:-:S04]  /*0680*/  FADD R23, RZ, R23 ;  /* 0x00000017ff177221 */ /* 0x000fc80000000000 */
[C---:B------:R-:W-:Y:S01]  /*0690*/  FMUL R13, R23.reuse, R23 ;  /* 0x00000017170d7220 */ /* 0x040fe20000400000 */
        /* <DEDUP_REMOVED lines=11> */
[----:B0-----:R-:W-:Y:S05]  /*0750*/  CALL.REL.NOINC `($__internal_10_$__cuda_sm3x_div_rn_noftz_f32_slowpath) ;  /* 0x0000000c00a87944 */ /* 0x001fea0003c00000 */
.L_x_495:
[----:B------:R-:W-:Y:S05]  /*0760*/  BSYNC.RECONVERGENT B3 ;  /* 0x0000000000037941 */ /* 0x000fea0003800200 */
.L_x_494:
        /* <DEDUP_REMOVED lines=17> */
.L_x_497:
[----:B------:R-:W-:Y:S05]  /*0880*/  BSYNC.RECONVERGENT B3 ;  /* 0x0000000000037941 */ /* 0x000fea0003800200 */
.L_x_496:
        /* <DEDUP_REMOVED lines=17> */
.L_x_499:
[----:B------:R-:W-:Y:S05]  /*09a0*/  BSYNC.RECONVERGENT B3 ;  /* 0x0000000000037941 */ /* 0x000fea0003800200 */
.L_x_498:
[----:B------:R-:W-:-:S04]  /*09b0*/  FADD R0, R22, R0 ;  /* 0x0000000016007221 */ /* 0x000fc80000000000 */
[----:B------:R-:W-:-:S04]  /*09c0*/  FFMA R0, R0, R0, R0 ;  /* 0x0000000000007223 */ /* 0x000fc80000000000 */
[----:B------:R-:W-:-:S04]  /*09d0*/  FADD R23, R23, R0 ;  /* 0x0000000017177221 */ /* 0x000fc80000000000 */
[----:B------:R-:W-:-:S07]  /*09e0*/  FADD R6, R6, R23 ;  /* 0x0000001706067221 */ /* 0x000fce0000000000 */
.L_x_493:
[----:B------:R-:W-:Y:S05]  /*09f0*/  BSYNC.RECONVERGENT B2 ;  /* 0x0000000000027941 */ /* 0x000fea0003800200 */
.L_x_492:
[----:B------:R-:W-:Y:S01]  /*0a00*/  ISETP.GE.AND P0, PT, R3, UR7, PT ;  /* 0x0000000703007c0c */ /* 0x000fe2000bf06270 */
[----:B------:R-:W-:Y:S01]  /*0a10*/  ULOP3.LUT UR14, UR9, 0xc, URZ, 0xc0, !UPT ;  /* 0x0000000c090e7892 */ /* 0x000fe2000f8ec0ff */
[----:B------:R-:W-:Y:S01]  /*0a20*/  BSSY.RECONVERGENT B0, `(.L_x_500) ;  /* 0x000000a000007945 */ /* 0x000fe20003800200 */
[----:B------:R-:W-:-:S10]  /*0a30*/  ISETP.GE.AND P1, PT, R5, UR7, PT ;  /* 0x0000000705007c0c */ /* 0x000fd4000bf26270 */
[----:B------:R-:W-:Y:S05]  /*0a40*/  @P0 BRA `(.L_x_501) ;  /* 0x00000000001c0947 */ /* 0x000fea0003800000 */
[----:B0-----:R-:W-:-:S06]  /*0a50*/  IMAD.WIDE R12, R3, 0x4, R14 ;  /* 0x00000004030c7825 */ /* 0x001fcc00078e020e */
[----:B------:R-:W2:Y:S01]  /*0a60*/  LDG.E.CONSTANT R12, desc[UR12][R12.64] ;  /* 0x0000000c0c0c7981 */ /* 0x000ea2000c1e9900 */
[----:B------:R-:W-:Y:S02]  /*0a70*/  UISETP.EQ.AND UP0, UPT, UR6, 0x8, UPT ;  /* 0x000000080600788c */ /* 0x000fe4000bf02270 */
[----:B------:R-:W-:-:S04]  /*0a80*/  ISETP.EQ.AND P0, PT, RZ, UR6, PT ;  /* 0x00000006ff007c0c */ /* 0x000fc8000bf02270 */
[----:B------:R-:W-:-:S09]  /*0a90*/  PLOP3.LUT P2, PT, PT, PT, UP0, 0x80, 0x8 ;  /* 0x000000000008781c */ /* 0x000fd20003f4f008 */
[----:B--2--5:R-:W-:-:S04]  /*0aa0*/  @P0 MOV R7, R12 ;  /* 0x0000000c00070202 */ /* 0x024fc80000000f00 */
[----:B------:R-:W-:-:S07]  /*0ab0*/  @P2 MOV R9, R12 ;  /* 0x0000000c00092202 */ /* 0x000fce0000000f00 */
.L_x_501:
[----:B------:R-:W-:Y:S05]  /*0ac0*/  BSYNC.RECONVERGENT B0 ;  /* 0x0000000000007941 */ /* 0x000fea0003800200 */
.L_x_500:
[----:B------:R-:W-:Y:S04]  /*0ad0*/  BSSY.RECONVERGENT B2, `(.L_x_502) ;  /* 0x0000046000027945 */ /* 0x000fe80003800200 */
[----:B------:R-:W-:Y:S05]  /*0ae0*/  @P1 BRA `(.L_x_503) ;  /* 0x0000000400101947 */ /* 0x000fea0003800000 */
[----:B------:R-:W-:Y:S02]  /*0af0*/  UISETP.EQ.AND UP1, UPT, UR14, 0x4, UPT ;  /* 0x000000040e00788c */ /* 0x000fe4000bf22270 */
[----:B------:R-:W-:Y:S01]  /*0b00*/  ISETP.EQ.AND P0, PT, RZ, UR14, PT ;  /* 0x0000000eff007c0c */ /* 0x000fe2000bf02270 */
[----:B------:R-:W-:Y:S01]  /*0b10*/  UISETP.EQ.AND UP0, UPT, UR14, 0x8, UPT ;  /* 0x000000080e00788c */ /* 0x000fe2000bf02270 */
[----:B------:R-:W-:Y:S02]  /*0b20*/  BSSY.RECONVERGENT B3, `(.L_x_504) ;  /* 0x0000018000037945 */ /* 0x000fe40003800200 */
[----:B------:R-:W-:Y:S01]  /*0b30*/  PLOP3.LUT P1, PT, PT, PT, UP1, 0x80, 0x8 ;  /* 0x000000000008781c */ /* 0x000fe20003f2f018 */
[----:B------:R-:W-:Y:S02]  /*0b40*/  UISETP.EQ.AND UP1, UPT, UR14, 0xc, UPT ;  /* 0x0000000c0e00788c */ /* 0x000fe4000bf22270 */
[----:B------:R-:W-:-:S04]  /*0b50*/  PLOP3.LUT P2, PT, PT, PT, UP0, 0x80, 0x8 ;  /* 0x000000000008781c */ /* 0x000fc80003f4f008 */
[----:B------:R-:W-:Y:S02]  /*0b60*/  PLOP3.LUT P3, PT, PT, PT, UP1, 0x80, 0x8 ;  /* 0x000000000008781c */ /* 0x000fe40003f6f018 */
[----:B-----5:R-:W-:-:S04]  /*0b70*/  @P0 IMAD.MOV.U32 R22, RZ, RZ, R7 ;  /* 0x000000ffff160224 */ /* 0x020fc800078e0007 */
[----:B------:R-:W-:-:S03]  /*0b80*/  @P1 MOV R22, R10 ;  /* 0x0000000a00161202 */ /* 0x000fc60000000f00 */
[----:B------:R-:W-:-:S04]  /*0b90*/  @P2 MOV R22, R9 ;  /* 0x0000000900162202 */ /* 0x000fc80000000f00 */
        /* <DEDUP_REMOVED lines=16> */
.L_x_505:
[----:B------:R-:W-:Y:S05]  /*0ca0*/  BSYNC.RECONVERGENT B3 ;  /* 0x0000000000037941 */ /* 0x000fea0003800200 */
.L_x_504:
        /* <DEDUP_REMOVED lines=17> */
.L_x_507:
[----:B------:R-:W-:Y:S05]  /*0dc0*/  BSYNC.RECONVERGENT B3 ;  /* 0x0000000000037941 */ /* 0x000fea0003800200 */
.L_x_506:
        /* <DEDUP_REMOVED lines=17> */
.L_x_509:
[----:B------:R-:W-:Y:S05]  /*0ee0*/  BSYNC.RECONVERGENT B3 ;  /* 0x0000000000037941 */ /* 0x000fea0003800200 */
.L_x_508:
[----:B------:R-:W-:-:S04]  /*0ef0*/  FADD R0, R22, R0 ;  /* 0x0000000016007221 */ /* 0x000fc80000000000 */
[----:B------:R-:W-:-:S04]  /*0f00*/  FFMA R0, R0, R0, R0 ;  /* 0x0000000000007223 */ /* 0x000fc80000000000 */
[----:B------:R-:W-:-:S04]  /*0f10*/  FADD R23, R23, R0 ;  /* 0x0000000017177221 */ /* 0x000fc80000000000 */
[----:B------:R-:W-:-:S07]  /*0f20*/  FADD R6, R6, R23 ;  /* 0x0000001706067221 */ /* 0x000fce0000000000 */
.L_x_503:
[----:B------:R-:W-:Y:S05]  /*0f30*/  BSYNC.RECONVERGENT B2 ;  /* 0x0000000000027941 */ /* 0x000fea0003800200 */
.L_x_502:
[----:B------:R-:W-:-:S13]  /*0f40*/  ISETP.GE.AND P0, PT, R4, UR7, PT ;  /* 0x0000000704007c0c */ /* 0x000fda000bf06270 */
[----:B------:R-:W1:Y:S02]  /*0f50*/  @!P0 LDC.64 R12, c[0x0][0x380] ;  /* 0x0000e000ff0c8b82 */ /* 0x000e640000000a00 */
[----:B-1----:R-:W-:-:S06]  /*0f60*/  @!P0 IMAD.WIDE R12, R4, 0x4, R12 ;  /* 0x00000004040c8825 */ /* 0x002fcc00078e020c */
[----:B------:R-:W2:Y:S01]  /*0f70*/  @!P0 LDG.E.CONSTANT R12, desc[UR12][R12.64] ;  /* 0x0000000c0c0c8981 */ /* 0x000ea2000c1e9900 */
[----:B------:R-:W-:Y:S01]  /*0f80*/  IMAD.U32 R0, RZ, RZ, UR14 ;  /* 0x0000000eff007e24 */ /* 0x000fe2000f8e00ff */
[----:B------:R-:W-:Y:S01]  /*0f90*/  MOV R16, UR14 ;  /* 0x0000000e00107c02 */ /* 0x000fe20008000f00 */
[----:B------:R-:W-:Y:S01]  /*0fa0*/  UIADD3 UR4, UPT, UPT, UR4, 0x2, URZ ;  /* 0x0000000204047890 */ /* 0x000fe2000fffe0ff */
[----:B------:R-:W-:Y:S01]  /*0fb0*/  MOV R17, UR14 ;  /* 0x0000000e00117c02 */ /* 0x000fe20008000f00 */
[----:B------:R-:W-:Y:S01]  /*0fc0*/  VIADD R4, R4, UR10 ;  /* 0x0000000a04047c36 */ /* 0x000fe20008000000 */
[----:B------:R-:W-:Y:S01]  /*0fd0*/  ISETP.EQ.AND P3, PT, RZ, UR14, !P0 ;  /* 0x0000000eff007c0c */ /* 0x000fe2000c762270 */
[----:B------:R-:W-:Y:S01]  /*0fe0*/  UISETP.NE.AND UP0, UPT, UR4, URZ, UPT ;  /* 0x000000ff0400728c */ /* 0x000fe2000bf05270 */
[----:B------:R-:W-:Y:S01]  /*0ff0*/  ISETP.EQ.AND P2, PT, R0, 0x4, !P0 ;  /* 0x000000040000780c */ /* 0x000fe20004742270 */
[----:B------:R-:W-:Y:S01]  /*1000*/  UIADD3 UR5, UPT, UPT, UR5, 0x2, URZ ;  /* 0x0000000205057890 */ /* 0x000fe2000fffe0ff */
[----:B------:R-:W-:-:S02]  /*1010*/  ISETP.EQ.AND P1, PT, R16, 0x8, !P0 ;  /* 0x000000081000780c */ /* 0x000fc40004722270 */
[----:B------:R-:W-:Y:S02]  /*1020*/  ISETP.EQ.AND P0, PT, R17, 0xc, !P0 ;  /* 0x0000000c1100780c */ /* 0x000fe40004702270 */
[----:B------:R-:W-:Y:S02]  /*1030*/  IADD3 R5, PT, PT, R5, UR10, RZ ;  /* 0x0000000a05057c10 */ /* 0x000fe4000fffe0ff */
[----:B------:R-:W-:Y:S02]  /*1040*/  IADD3 R3, PT, PT, R3, UR10, RZ ;  /* 0x0000000a03037c10 */ /* 0x000fe4000fffe0ff */
[----:B------:R-:W-:Y:S02]  /*1050*/  IADD3 R2, PT, PT, R2, UR10, RZ ;  /* 0x0000000a02027c10 */ /* 0x000fe4000fffe0ff */
[----:B--2--5:R-:W-:-:S03]  /*1060*/  @P3 MOV R7, R12 ;  /* 0x0000000c00073202 */ /* 0x024fc60000000f00 */
[----:B------:R-:W-:Y:S01]  /*1070*/  @P1 IMAD.MOV.U32 R9, RZ, RZ, R12 ;  /* 0x000000ffff091224 */ /* 0x000fe200078e000c */
[-C--:B------:R-:W-:Y:S02]  /*1080*/  @P2 MOV R10, R12.reuse ;  /* 0x0000000c000a2202 */ /* 0x080fe40000000f00 */
[----:B------:R-:W-:Y:S01]  /*1090*/  @P0 MOV R8, R12 ;  /* 0x0000000c00080202 */ /* 0x000fe20000000f00 */
[----:B------:R-:W-:Y:S06]  /*10a0*/  BRA.U UP0, `(.L_x_510) ;  /* 0xfffffff500407547 */ /* 0x000fec000b83ffff */
[----:B------:R-:W-:-:S06]  /*10b0*/  UIADD3 UR5, UPT, UPT, UR5, -0x1, URZ ;  /* 0xffffffff05057890 */ /* 0x000fcc000fffe0ff */
[----:B------:R-:W-:-:S07]  /*10c0*/  MOV R2, UR5 ;  /* 0x0000000500027c02 */ /* 0x000fce0008000f00 */
.L_x_491:
[----:B------:R-:W-:Y:S01]  /*10d0*/  IADD3 R0, PT, PT, R2, 0xfffffc, RZ ;  /* 0x00fffffc02007810 */ /* 0x000fe20007ffe0ff */
[----:B------:R-:W-:Y:S01]  /*10e0*/  ULOP3.LUT UR4, UR8, 0x1, URZ, 0xc0, !UPT ;  /* 0x0000000108047892 */ /* 0x000fe2000f8ec0ff */
[----:B------:R-:W-:Y:S03]  /*10f0*/  BSSY.RECONVERGENT B2, `(.L_x_490) ;  /* 0x0000049000027945 */ /* 0x000fe60003800200 */
[----:B------:R-:W-:Y:S02]  /*1100*/  IMAD R0, R0, UR11, RZ ;  /* 0x0000000b00007c24 */ /* 0x000fe4000f8e02ff */
[----:B------:R-:W-:-:S03]  /*1110*/  MOV R3, UR4 ;  /* 0x0000000400037c02 */ /* 0x000fc60008000f00 */
[----:B------:R-:W-:-:S04]  /*1120*/  LEA R0, R0, R11, 0x8 ;  /* 0x0000000b00007211 */ /* 0x000fc800078e40ff */
[----:B------:R-:W-:-:S04]  /*1130*/  ISETP.GE.AND P0, PT, R0, UR7, PT ;  /* 0x0000000700007c0c */ /* 0x000fc8000bf06270 */
[----:B------:R-:W-:-:S13]  /*1140*/  ISETP.NE.U32.OR P0, PT, R3, 0x1, P0 ;  /* 0x000000010300780c */ /* 0x000fda0000705470 */
[----:B------:R-:W-:Y:S05]  /*1150*/  @P0 BRA `(.L_x_511) ;  /* 0x0000000400080947 */ /* 0x000fea0003800000 */
[----:B------:R-:W-:Y:S01]  /*1160*/  IMAD.SHL.U32 R2, R2, 0x4, RZ ;  /* 0x0000000402027824 */ /* 0x000fe200078e00ff */
[----:B------:R-:W-:Y:S04]  /*1170*/  BSSY.RECONVERGENT B3, `(.L_x_512) ;  /* 0x0000018000037945 */ /* 0x000fe80003800200 */
[----:B------:R-:W-:-:S04]  /*1180*/  LOP3.LUT R2, R2, 0xc, RZ, 0xc0, !PT ;  /* 0x0000000c02027812 */ /* 0x000fc800078ec0ff */
[C---:B------:R-:W-:Y:S02]  /*1190*/  ISETP.EQ.AND P1, PT, R2.reuse, 0x4, PT ;  /* 0x000000040200780c */ /* 0x040fe40003f22270 */
[C---:B------:R-:W-:Y:S02]  /*11a0*/  ISETP.EQ.AND P2, PT, R2.reuse, 0x8, PT ;  /* 0x000000080200780c */ /* 0x040fe40003f42270 */
[C---:B------:R-:W-:Y:S02]  /*11b0*/  ISETP.EQ.AND P3, PT, R2.reuse, 0xc, PT ;  /* 0x0000000c0200780c */ /* 0x040fe40003f62270 */
[----:B------:R-:W-:-:S07]  /*11c0*/  ISETP.EQ.AND P0, PT, R2, RZ, PT ;  /* 0x000000ff0200720c */ /* 0x000fce0003f02270 */
[----:B-----5:R-:W-:Y:S02]  /*11d0*/  @P1 MOV R7, R10 ;  /* 0x0000000a00071202 */ /* 0x020fe40000000f00 */
[----:B------:R-:W-:Y:S02]  /*11e0*/  @P2 MOV R7, R9 ;  /* 0x0000000900072202 */ /* 0x000fe40000000f00 */
        /* <DEDUP_REMOVED lines=16> */
.L_x_513:
[----:B------:R-:W-:Y:S05]  /*12f0*/  BSYNC.RECONVERGENT B3 ;  /* 0x0000000000037941 */ /* 0x000fea0003800200 */
.L_x_512:
        /* <DEDUP_REMOVED lines=17> */
.L_x_515:
[----:B------:R-:W-:Y:S05]  /*1410*/  BSYNC.RECONVERGENT B3 ;  /* 0x0000000000037941 */ /* 0x000fea0003800200 */
.L_x_514:
        /* <DEDUP_REMOVED lines=17> */
.L_x_517:
[----:B------:R-:W-:Y:S05]  /*1530*/  BSYNC.RECONVERGENT B3 ;  /* 0x0000000000037941 */ /* 0x000fea0003800200 */
.L_x_516:
[----:B------:R-:W-:-:S04]  /*1540*/  FADD R0, R7, R0 ;  /* 0x0000000007007221 */ /* 0x000fc80000000000 */
[----:B------:R-:W-:-:S04]  /*1550*/  FFMA R3, R0, R0, R0 ;  /* 0x0000000000037223 */ /* 0x000fc80000000000 */
[----:B------:R-:W-:-:S04]  /*1560*/  FADD R3, R2, R3 ;  /* 0x0000000302037221 */ /* 0x000fc80000000000 */
[----:B------:R-:W-:-:S07]  /*1570*/  FADD R6, R3, R6 ;  /* 0x0000000603067221 */ /* 0x000fce0000000000 */
.L_x_511:
[----:B------:R-:W-:Y:S05]  /*1580*/  BSYNC.RECONVERGENT B2 ;  /* 0x0000000000027941 */ /* 0x000fea0003800200 */
.L_x_490:
[----:B------:R-:W1:Y:S02]  /*1590*/  LDCU UR4, c[0x0][0x390] ;  /* 0x00007200ff0477ac */ /* 0x000e640008000800 */
[----:B-1----:R-:W-:-:S13]  /*15a0*/  ISETP.GE.AND P0, PT, R11, UR4, PT ;  /* 0x000000040b007c0c */ /* 0x002fda000bf06270 */
[----:B------:R-:W-:Y:S05]  /*15b0*/  @P0 EXIT ;  /* 0x000000000000094d */ /* 0x000fea0003800000 */
[----:B------:R-:W1:Y:S02]  /*15c0*/  LDC.64 R2, c[0x0][0x388] ;  /* 0x0000e200ff027b82 */ /* 0x000e640000000a00 */
[----:B-1----:R-:W-:-:S05]  /*15d0*/  IMAD.WIDE R2, R11, 0x4, R2 ;  /* 0x000000040b027825 */ /* 0x002fca00078e0202 */
[----:B------:R-:W-:Y:S01]  /*15e0*/  STG.E desc[UR12][R2.64], R6 ;  /* 0x0000000602007986 */ /* 0x000fe2000c10190c */
[----:B------:R-:W-:Y:S05]  /*15f0*/  EXIT ;  /* 0x000000000000794d */ /* 0x000fea0003800000 */
        .weak           $__internal_10_$__cuda_sm3x_div_rn_noftz_f32_slowpath
        .type           $__internal_10_$__cuda_sm3x_div_rn_noftz_f32_slowpath,@function
        .size           $__internal_10_$__cuda_sm3x_div_rn_noftz_f32_slowpath,(.L_x_2217 - $__internal_10_$__cuda_sm3x_div_rn_noftz_f32_slowpath)
$__internal_10_$__cuda_sm3x_div_rn_noftz_f32_slowpath:
        /* <DEDUP_REMOVED lines=34> */
.L_x_519:
[----:B------:R-:W-:Y:S01]  /*1820*/  LEA R24, R13, 0xc0800000, 0x17 ;  /* 0xc08000000d187811 */ /* 0x000fe200078eb8ff */
[----:B------:R-:W-:Y:S01]  /*1830*/  BSSY.RECONVERGENT B1, `(.L_x_524) ;  /* 0x0000036000017945 */ /* 0x000fe20003800200 */
[----:B------:R-:W-:-:S03]  /*1840*/  IADD3 R18, PT, PT, R18, -0x7f, RZ ;  /* 0xffffff8112127810 */ /* 0x000fc60007ffe0ff */
[----:B------:R-:W-:Y:S02]  /*1850*/  IMAD.IADD R24, R19, 0x1, -R24 ;  /* 0x0000000113187824 */ /* 0x000fe400078e0a18 */
[----:B------:R-:W-:Y:S02]  /*1860*/  IMAD R0, R18, -0x800000, R21 ;  /* 0xff80000012007824 */ /* 0x000fe400078e0215 */
        /* <DEDUP_REMOVED lines=27> */
[C---:B------:R-:W-:Y:S01]  /*1a20*/  VIADD R17, R13.reuse, 0x20 ;  /* 0x000000200d117836 */ /* 0x040fe20000000000 */
[C---:B------:R-:W-:Y:S02]  /*1a30*/  ISETP.NE.AND P2, PT, R13.reuse, RZ, PT ;  /* 0x000000ff0d00720c */ /* 0x040fe40003f45270 */
[----:B------:R-:W-:Y:S02]  /*1a40*/  LOP3.LUT R16, R16, 0x7fffff, RZ, 0xc0, !PT ;  /* 0x007fffff10107812 */ /* 0x000fe400078ec0ff */
[----:B------:R-:W-:Y:S02]  /*1a50*/  ISETP.NE.AND P1, PT, R13, RZ, PT ;  /* 0x000000ff0d00720c */ /* 0x000fe40003f25270 */
[----:B------:R-:W-:-:S02]  /*1a60*/  LOP3.LUT R16, R16, 0x800000, RZ, 0xfc, !PT ;  /* 0x0080000010107812 */ /* 0x000fc400078efcff */
        /* <DEDUP_REMOVED lines=14> */
.L_x_526:
[----:B------:R-:W-:-:S04]  /*1b50*/  LOP3.LUT R0, R0, 0x80000000, RZ, 0xc0, !PT ;  /* 0x8000000000007812 */ /* 0x000fc800078ec0ff */
[----:B------:R-:W-:Y:S01]  /*1b60*/  LOP3.LUT R0, R0, 0x7f800000, RZ, 0xfc, !PT ;  /* 0x7f80000000007812 */ /* 0x000fe200078efcff */
[----:B------:R-:W-:Y:S06]  /*1b70*/  BRA `(.L_x_527) ;  /* 0x0000000000047947 */ /* 0x000fec0003800000 */
.L_x_525:
[----:B------:R-:W-:-:S07]  /*1b80*/  LEA R0, R21, R0, 0x17 ;  /* 0x0000000015007211 */ /* 0x000fce00078eb8ff */
.L_x_527:
[----:B------:R-:W-:Y:S05]  /*1b90*/  BSYNC.RECONVERGENT B1 ;  /* 0x0000000000017941 */ /* 0x000fea0003800200 */
.L_x_524:
[----:B------:R-:W-:Y:S05]  /*1ba0*/  BRA `(.L_x_528) ;  /* 0x0000000000207947 */ /* 0x000fea0003800000 */
.L_x_523:
[----:B------:R-:W-:-:S04]  /*1bb0*/  LOP3.LUT R19, R19, 0x80000000, R21, 0x48, !PT ;  /* 0x8000000013137812 */ /* 0x000fc800078e4815 */
[----:B------:R-:W-:Y:S01]  /*1bc0*/  LOP3.LUT R0, R19, 0x7f800000, RZ, 0xfc, !PT ;  /* 0x7f80000013007812 */ /* 0x000fe200078efcff */
[----:B------:R-:W-:Y:S06]  /*1bd0*/  BRA `(.L_x_528) ;  /* 0x0000000000147947 */ /* 0x000fec0003800000 */
.L_x_522:
[----:B------:R-:W-:Y:S01]  /*1be0*/  LOP3.LUT R0, R19, 0x80000000, R21, 0x48, !PT ;  /* 0x8000000013007812 */ /* 0x000fe200078e4815 */
[----:B------:R-:W-:Y:S06]  /*1bf0*/  BRA `(.L_x_528) ;  /* 0x00000000000c7947 */ /* 0x000fec0003800000 */
.L_x_521:
[----:B------:R-:W0:Y:S01]  /*1c00*/  MUFU.RSQ R0, -QNAN ;  /* 0xffc0000000007908 */ /* 0x000e220000001400 */
[----:B------:R-:W-:Y:S05]  /*1c10*/  BRA `(.L_x_528) ;  /* 0x0000000000047947 */ /* 0x000fea0003800000 */
.L_x_520:
[----:B------:R-:W-:-:S07]  /*1c20*/  FADD.FTZ R0, R21, R19 ;  /* 0x0000001315007221 */ /* 0x000fce0000010000 */
.L_x_528:
[----:B------:R-:W-:Y:S05]  /*1c30*/  BSYNC.RECONVERGENT B0 ;  /* 0x0000000000007941 */ /* 0x000fea0003800200 */
.L_x_518:
[----:B------:R-:W-:-:S04]  /*1c40*/  HFMA2 R13, -RZ, RZ, 0, 0 ;  /* 0x00000000ff0d7431 */ /* 0x000fc800000001ff */
[----:B0-----:R-:W-:Y:S05]  /*1c50*/  RET.REL.NODEC R12 `(_Z12reg_pipelineILi4ELi4EEvPfS0_i) ;  /* 0xffffffe00ce87950 */ /* 0x001fea0003c3ffff */
.L_x_529:
        /* <DEDUP_REMOVED lines=10> */
.L_x_2217:


//--------------------- .text._Z12reg_pipelineILi3ELi4EEvPfS0_i --------------------------
	.section	.text._Z12reg_pipelineILi3ELi4EEvPfS0_i,"ax",@progbits
	.align	128
        .global         _Z12reg_pipelineILi3ELi4EEvPfS0_i
        .type           _Z12reg_pipelineILi3ELi4EEvPfS0_i,@function
        .size           _Z12reg_pipelineILi3ELi4EEvPfS0_i,(.L_x_2218 - _Z12reg_pipelineILi3ELi4EEvPfS0_i)
        .other          _Z12reg_pipelineILi3ELi4EEvPfS0_i,@"STO_CUDA_ENTRY STV_DEFAULT"
_Z12reg_pipelineILi3ELi4EEvPfS0_i:
.text._Z12reg_pipelineILi3ELi4EEvPfS0_i:
[----:B------:R-:W-:Y:S01]  /*0000*/  LDC R1, c[0x0][0x37c] ;  /* 0x0000df00ff017b82 */ /* 0x000fe20000000800 */
[----:B------:R-:W0:Y:S01]  /*0010*/  S2R R0, SR_TID.X ;  /* 0x0000000000007919 */ /* 0x000e220000002100 */
[----:B------:R-:W1:Y:S06]  /*0020*/  LDCU UR7, c[0x0][0x370] ;  /* 0x00006e00ff0777ac */ /* 0x000e6c0008000800 */
[----:B------:R-:W2:Y:S01]  /*0030*/  LDC R3, c[0x0][0x370] ;  /* 0x0000dc00ff037b82 */ /* 0x000ea20000000800 */
[----:B------:R-:W0:Y:S01]  /*0040*/  S2R R9, SR_CTAID.X ;  /* 0x0000000000097919 */ /* 0x000e220000002500 */
[----:B------:R-:W3:Y:S01]  /*0050*/  LDCU UR8, c[0x0][0x390] ;  /* 0x00007200ff0877ac */ /* 0x000ee20008000800 */
[----:B------:R-:W4:Y:S01]  /*0060*/  LDCU.64 UR16, c[0x0][0x358] ;  /* 0x00006b00ff1077ac */ /* 0x000f220008000a00 */
[----:B-1----:R-:W-:Y:S01]  /*0070*/  USHF.L.U32 UR9, UR7, 0x8, URZ ;  /* 0x0000000807097899 */ /* 0x002fe200080006ff */
[----:B0-----:R-:W-:-:S04]  /*0080*/  LEA R18, R9, R0, 0x8 ;  /* 0x0000000009127211 */ /* 0x001fc800078e40ff */
[----:B--2---:R-:W-:Y:S01]  /*0090*/  LEA R19, R3, R18, 0x9 ;  /* 0x0000001203137211 */ /* 0x004fe200078e48ff */
[----:B------:R-:W-:Y:S01]  /*00a0*/  IMAD.U32 R8, RZ, RZ, UR9 ;  /* 0x00000009ff087e24 */ /* 0x000fe2000f8e00ff */
[C---:B------:R-:W-:Y:S02]  /*00b0*/  IADD3 R5, PT, PT, R18.reuse, UR9, RZ ;  /* 0x0000000912057c10 */ /* 0x040fe4000fffe0ff */
[----:B---3--:R-:W-:Y:S02]  /*00c0*/  ISETP.GE.AND P2, PT, R19, UR8, PT ;  /* 0x0000000813007c0c */ /* 0x008fe4000bf46270 */
[----:B------:R-:W-:Y:S02]  /*00d0*/  ISETP.GE.AND P1, PT, R5, UR8, PT ;  /* 0x0000000805007c0c */ /* 0x000fe4000bf26270 */
[----:B------:R-:W-:-:S09]  /*00e0*/  ISETP.GE.AND P0, PT, R18, UR8, PT ;  /* 0x0000000812007c0c */ /* 0x000fd2000bf06270 */
[----:B------:R-:W0:Y:S08]  /*00f0*/  @!P2 LDC.64 R14, c[0x0][0x380] ;  /* 0x0000e000ff0eab82 */ /* 0x000e300000000a00 */
[----:B------:R-:W1:Y:S08]  /*0100*/  @!P1 LDC.64 R10, c[0x0][0x380] ;  /* 0x0000e000ff0a9b82 */ /* 0x000e700000000a00 */
[----:B------:R-:W2:Y:S01]  /*0110*/  @!P0 LDC.64 R6, c[0x0][0x380] ;  /* 0x0000e000ff068b82 */ /* 0x000ea20000000a00 */
[----:B0-----:R-:W-:-:S05]  /*0120*/  @!P2 IMAD.WIDE R14, R19, 0x4, R14 ;  /* 0x00000004130ea825 */ /* 0x001fca00078e020e */
[----:B----4-:R-:W5:Y:S01]  /*0130*/  @!P2 LDG.E.CONSTANT R13, desc[UR16][R14.64] ;  /* 0x000000100e0da981 */ /* 0x010f62000c1e9900 */
[----:B------:R-:W-:Y:S01]  /*0140*/  IABS R19, R8 ;  /* 0x0000000800137213 */ /* 0x000fe20000000000 */
[----:B-1----:R-:W-:-:S03]  /*0150*/  @!P1 IMAD.WIDE R10, R5, 0x4, R10 ;  /* 0x00000004050a9825 */ /* 0x002fc600078e020a */
[----:B------:R-:W0:Y:S01]  /*0160*/  I2F.RP R2, R19 ;  /* 0x0000001300027306 */ /* 0x000e220000209400 */
[----:B------:R-:W-:Y:S01]  /*0170*/  UIADD3 UR6, UPT, UPT, UR9, -0x1, UR8 ;  /* 0xffffffff09067890 */ /* 0x000fe2000fffe008 */
[----:B------:R1:W5:Y:S01]  /*0180*/  @!P1 LDG.E.CONSTANT R16, desc[UR16][R10.64] ;  /* 0x000000100a109981 */ /* 0x000362000c1e9900 */
[----:B--2---:R-:W-:-:S05]  /*0190*/  @!P0 IMAD.WIDE R6, R18, 0x4, R6 ;  /* 0x0000000412068825 */ /* 0x004fca00078e0206 */
[----:B------:R2:W5:Y:S01]  /*01a0*/  @!P0 LDG.E.CONSTANT R17, desc[UR16][R6.64] ;  /* 0x0000001006118981 */ /* 0x000562000c1e9900 */
[----:B0-----:R-:W0:Y:S02]  /*01b0*/  MUFU.RCP R2, R2 ;  /* 0x0000000200027308 */ /* 0x001e240000001000 */
[----:B0-----:R-:W-:-:S06]  /*01c0*/  IADD3 R4, PT, PT, R2, 0xffffffe, RZ ;  /* 0x0ffffffe02047810 */ /* 0x001fcc0007ffe0ff */
[----:B------:R0:W3:Y:S02]  /*01d0*/  F2I.FTZ.U32.TRUNC.NTZ R5, R4 ;  /* 0x0000000400057305 */ /* 0x0000e4000021f000 */
[----:B0-----:R-:W-:Y:S01]  /*01e0*/  HFMA2 R4, -RZ, RZ, 0, 0 ;  /* 0x00000000ff047431 */ /* 0x001fe200000001ff */
[----:B---3--:R-:W-:-:S04]  /*01f0*/  R2UR UR5, R5 ;  /* 0x00000000050572ca */ /* 0x008fc800000e0000 */
[----:B------:R-:W-:Y:S02]  /*0200*/  R2UR UR4, R4 ;  /* 0x00000000040472ca */ /* 0x000fe400000e0000 */
[----:B-1----:R-:W-:Y:S01]  /*0210*/  IADD3 R10, PT, PT, RZ, -R5, RZ ;  /* 0x80000005ff0a7210 */ /* 0x002fe20007ffe0ff */
[----:B--2---:R-:W-:-:S04]  /*0220*/  IMAD.U32 R6, RZ, RZ, UR6 ;  /* 0x00000006ff067e24 */ /* 0x004fc8000f8e00ff */
[----:B------:R-:W-:Y:S01]  /*0230*/  IMAD R7, R10, R19, RZ ;  /* 0x000000130a077224 */ /* 0x000fe200078e02ff */
[----:B------:R-:W-:-:S05]  /*0240*/  IABS R2, R6 ;  /* 0x0000000600027213 */ /* 0x000fca0000000000 */
[----:B------:R-:W-:Y:S01]  /*0250*/  IMAD.HI.U32 R7, R5, R7, UR4 ;  /* 0x0000000405077e27 */ /* 0x000fe2000f8e0007 */
[----:B------:R-:W-:-:S04]  /*0260*/  R2UR UR10, R2 ;  /* 0x00000000020a72ca */ /* 0x000fc800000e0000 */
[----:B------:R-:W-:Y:S02]  /*0270*/  R2UR UR4, R7 ;  /* 0x00000000070472ca */ /* 0x000fe400000e0000 */
[----:B------:R-:W-:-:S04]  /*0280*/  IABS R8, R8 ;  /* 0x0000000800087213 */ /* 0x000fc80000000000 */
[----:B------:R-:W-:-:S03]  /*0290*/  IADD3 R2, PT, PT, RZ, -R8, RZ ;  /* 0x80000008ff027210 */ /* 0x000fc60007ffe0ff */
[----:B------:R-:W-:-:S04]  /*02a0*/  MOV R5, UR10 ;  /* 0x0000000a00057c02 */ /* 0x000fc80008000f00 */
        /* <DEDUP_REMOVED lines=16> */
[----:B------:R-:W-:-:S08]  /*03b0*/  IMAD.MOV.U32 R12, RZ, RZ, RZ ;  /* 0x000000ffff0c7224 */ /* 0x000fd000078e00ff */
[----:B------:R-:W-:Y:S05]  /*03c0*/  BRA.U !UP0, `(.L_x_530) ;  /* 0x0000001508587547 */ /* 0x000fea000b800000 */
[----:B------:R-:W-:Y:S01]  /*03d0*/  UIADD3 UR4, UPT, UPT, UR5, 0x2, URZ ;  /* 0x0000000205047890 */ /* 0x000fe2000fffe0ff */
[----:B------:R-:W-:Y:S02]  /*03e0*/  MOV R12, RZ ;  /* 0x000000ff000c7202 */ /* 0x000fe40000000f00 */
[----:B------:R-:W-:Y:S01]  /*03f0*/  MOV R2, 0x3 ;  /* 0x0000000300027802 */ /* 0x000fe20000000f00 */
[----:B------:R-:W-:-:S04]  /*0400*/  UISETP.LT.AND UP0, UPT, UR4, 0x3, UPT ;  /* 0x000000030400788c */ /* 0x000fc8000bf01270 */
[----:B------:R-:W-:Y:S02]  /*0410*/  USEL UR14, UR4, 0x3, !UP0 ;  /* 0x00000003040e7887 */ /* 0x000fe4000c000000 */
[----:B------:R-:W-:-:S09]  /*0420*/  UISETP.GE.AND UP0, UPT, UR4, 0x4, UPT ;  /* 0x000000040400788c */ /* 0x000fd2000bf06270 */
[----:B------:R-:W-:Y:S05]  /*0430*/  BRA.U !UP0, `(.L_x_531) ;  /* 0x0000000d08ec7547 */ /* 0x000fea000b800000 */
[----:B------:R-:W0:Y:S01]  /*0440*/  LDC.64 R14, c[0x0][0x380] ;  /* 0x0000e000ff0e7b82 */ /* 0x000e220000000a00 */
[----:B------:R-:W-:Y:S01]  /*0450*/  USHF.L.U32 UR5, UR7, 0xa, URZ ;  /* 0x0000000a07057899 */ /* 0x000fe200080006ff */
[----:B------:R-:W-:Y:S01]  /*0460*/  IMAD R10, R3, 0x300, R0 ;  /* 0x00000300030a7824 */ /* 0x000fe200078e0200 */
[C---:B------:R-:W-:Y:S01]  /*0470*/  IADD3 R2, PT, PT, R0.reuse, UR9, RZ ;  /* 0x0000000900027c10 */ /* 0x040fe2000fffe0ff */
[----:B------:R-:W-:Y:S01]  /*0480*/  ULOP3.LUT UR4, UR14, 0x7ffffffe, URZ, 0xc0, !UPT ;  /* 0x7ffffffe0e047892 */ /* 0x000fe2000f8ec0ff */
[----:B------:R-:W-:Y:S02]  /*0490*/  HFMA2 R8, -RZ, RZ, 0, 2.384185791015625e-07 ;  /* 0x00000004ff087431 */ /* 0x000fe400000001ff */
[----:B------:R-:W-:Y:S01]  /*04a0*/  IMAD.MOV.U32 R7, RZ, RZ, 0x10 ;  /* 0x00000010ff077424 */ /* 0x000fe200078e00ff */
[----:B------:R-:W-:Y:S01]  /*04b0*/  LOP3.LUT R0, R0, UR5, RZ, 0xfc, !PT ;  /* 0x0000000500007c12 */ /* 0x000fe2000f8efcff */
[----:B------:R-:W-:Y:S02]  /*04c0*/  HFMA2 R6, -RZ, RZ, 0, 5.9604644775390625e-08 ;  /* 0x00000001ff067431 */ /* 0x000fe400000001ff */
[----:B------:R-:W-:-:S02]  /*04d0*/  IMAD R11, R9, 0x100, R2 ;  /* 0x00000100090b7824 */ /* 0x000fc400078e0202 */
[----:B------:R-:W-:Y:S01]  /*04e0*/  HFMA2 R3, -RZ, RZ, 0, 0 ;  /* 0x00000000ff037431 */ /* 0x000fe200000001ff */
[C---:B------:R-:W-:Y:S01]  /*04f0*/  LEA R10, R9.reuse, R10, 0x8 ;  /* 0x0000000a090a7211 */ /* 0x040fe200078e40ff */
[----:B------:R-:W-:Y:S01]  /*0500*/  IMAD.MOV.U32 R4, RZ, RZ, 0x4 ;  /* 0x00000004ff047424 */ /* 0x000fe200078e00ff */
[----:B------:R-:W-:Y:S01]  /*0510*/  LEA R9, R9, R0, 0x8 ;  /* 0x0000000009097211 */ /* 0x000fe200078e40ff */
[----:B------:R-:W-:Y:S01]  /*0520*/  UIADD3 UR12, UPT, UPT, -UR4, URZ, URZ ;  /* 0x000000ff040c7290 */ /* 0x000fe2000fffe1ff */
[----:B------:R-:W-:Y:S01]  /*0530*/  MOV R12, RZ ;  /* 0x000000ff000c7202 */ /* 0x000fe20000000f00 */
[----:B------:R-:W-:Y:S01]  /*0540*/  UMOV UR19, 0xc ;  /* 0x0000000c00137882 */ /* 0x000fe20000000000 */
[----:B------:R-:W-:Y:S01]  /*0550*/  MOV R5, RZ ;  /* 0x000000ff00057202 */ /* 0x000fe20000000f00 */
[----:B------:R-:W-:Y:S01]  /*0560*/  UMOV UR13, 0x2 ;  /* 0x00000002000d7882 */ /* 0x000fe20000000000 */
[----:B------:R-:W1:Y:S01]  /*0570*/  LDCU UR15, c[0x0][0x390] ;  /* 0x00007200ff0f77ac */ /* 0x000e620008000800 */
[----:B------:R-:W-:Y:S01]  /*0580*/  UMOV UR6, URZ ;  /* 0x000000ff00067c82 */ /* 0x000fe20008000000 */
[----:B------:R-:W-:Y:S01]  /*0590*/  UMOV UR7, URZ ;  /* 0x000000ff00077c82 */ /* 0x000fe20008000000 */
[----:B------:R-:W-:Y:S01]  /*05a0*/  UMOV UR18, 0x3 ;  /* 0x0000000300127882 */ /* 0x000fe20000000000 */
[----:B------:R-:W-:Y:S01]  /*05b0*/  UMOV UR5, URZ ;  /* 0x000000ff00057c82 */ /* 0x000fe20008000000 */
[----:B------:R-:W-:-:S05]  /*05c0*/  UMOV UR4, URZ ;  /* 0x000000ff00047c82 */ /* 0x000fca0008000000 */
.L_x_550:
[----:B-1----:R-:W-:Y:S01]  /*05d0*/  ISETP.GE.AND P0, PT, R18, UR15, PT ;  /* 0x0000000f12007c0c */ /* 0x002fe2000bf06270 */
[----:B------:R-:W-:-:S12]  /*05e0*/  BSSY.RECONVERGENT B2, `(.L_x_532) ;  /* 0x000004f000027945 */ /* 0x000fd80003800200 */
[----:B------:R-:W-:Y:S05]  /*05f0*/  @P0 BRA `(.L_x_533) ;  /* 0x0000000400340947 */ /* 0x000fea0003800000 */
[----:B------:R-:W-:Y:S01]  /*0600*/  UIMAD.WIDE.U32 UR8, UR7, -0x55555555, URZ ;  /* 0xaaaaaaab070878a5 */ /* 0x000fe2000f8e00ff */
[----:B------:R-:W-:Y:S01]  /*0610*/  BSSY.RECONVERGENT B3, `(.L_x_534) ;  /* 0x0000021000037945 */ /* 0x000fe20003800200 */
[----:B------:R-:W-:Y:S02]  /*0620*/  UIMAD.WIDE.U32 UR20, UR6, -0x55555555, URZ ;  /* 0xaaaaaaab061478a5 */ /* 0x000fe4000f8e00ff */
[----:B------:R-:W-:-:S04]  /*0630*/  UIMAD.WIDE.U32 UR8, UP0, UR6, -0x55555556, UR8 ;  /* 0xaaaaaaaa060878a5 */ /* 0x000fc8000f800008 */
[----:B------:R-:W-:Y:S02]  /*0640*/  UIADD3.X UR11, UPT, UPT, URZ, URZ, URZ, UP0, !UPT ;  /* 0x000000ffff0b7290 */ /* 0x000fe400087fe4ff */
[----:B------:R-:W-:Y:S01]  /*0650*/  UIADD3 URZ, UP0, UPT, UR21, UR8, URZ ;  /* 0x0000000815ff7290 */ /* 0x000fe2000ff1e0ff */
[----:B------:R-:W-:-:S03]  /*0660*/  UMOV UR10, UR9 ;  /* 0x00000009000a7c82 */ /* 0x000fc60008000000 */
[----:B------:R-:W-:-:S04]  /*0670*/  UIMAD.WIDE.U32.X UR8, UR7, -0x55555556, UR10, UP0 ;  /* 0xaaaaaaaa070878a5 */ /* 0x000fc800080e040a */
[----:B------:R-:W-:-:S04]  /*0680*/  USHF.R.U64 UR8, UR8, 0x1, UR9 ;  /* 0x0000000108087899 */ /* 0x000fc80008001209 */
[----:B------:R-:W-:-:S04]  /*0690*/  UIMAD UR8, UR8, -0xc, UR4 ;  /* 0xfffffff4080878a4 */ /* 0x000fc8000f8e0204 */
[----:B------:R-:W-:Y:S02]  /*06a0*/  UISETP.EQ.AND UP0, UPT, UR8, 0x4, UPT ;  /* 0x000000040800788c */ /* 0x000fe4000bf02270 */
[----:B------:R-:W-:Y:S02]  /*06b0*/  UISETP.EQ.AND UP1, UPT, UR8, 0x8, UPT ;  /* 0x000000080800788c */ /* 0x000fe4000bf22270 */
[----:B------:R-:W-:Y:S02]  /*06c0*/  ISETP.EQ.AND P0, PT, RZ, UR8, PT ;  /* 0x00000008ff007c0c */ /* 0x000fe4000bf02270 */
[----:B------:R-:W-:Y:S02]  /*06d0*/  PLOP3.LUT P1, PT, PT, PT, UP0, 0x80, 0x8 ;  /* 0x000000000008781c */ /* 0x000fe40003f2f008 */
[----:B------:R-:W-:-:S09]  /*06e0*/  PLOP3.LUT P2, PT, PT, PT, UP1, 0x80, 0x8 ;  /* 0x000000000008781c */ /* 0x000fd20003f4f018 */
[----:B-----5:R-:W-:Y:S02]  /*06f0*/  @P0 MOV R27, R17 ;  /* 0x00000011001b0202 */ /* 0x020fe40000000f00 */
[----:B------:R-:W-:Y:S02]  /*0700*/  @P1 MOV R27, R16 ;  /* 0x00000010001b1202 */ /* 0x000fe40000000f00 */
[----:B------:R-:W-:-:S04]  /*0710*/  @P2 IMAD.MOV.U32 R27, RZ, RZ, R13 ;  /* 0x000000ffff1b2224 */ /* 0x000fc800078e000d */
[----:B------:R-:W-:-:S04]  /*0720*/  FFMA R26, R27, R27, R27 ;  /* 0x0000001b1b1a7223 */ /* 0x000fc8000000001b */
[----:B------:R-:W-:-:S04]  /*0730*/  FADD R26, RZ, R26 ;  /* 0x0000001aff1a7221 */ /* 0x000fc80000000000 */
[----:B------:R-:W-:-:S04]  /*0740*/  FMUL R0, R26, R26 ;  /* 0x0000001a1a007220 */ /* 0x000fc80000400000 */
[----:B------:R-:W-:Y:S01]  /*0750*/  FFMA R23, R27, R27, R0 ;  /* 0x0000001b1b177223 */ /* 0x000fe20000000000 */
        /* <DEDUP_REMOVED lines=10> */
[----:B0-----:R-:W-:Y:S05]  /*0800*/  CALL.REL.NOINC `($__internal_11_$__cuda_sm3x_div_rn_noftz_f32_slowpath) ;  /* 0x0000001000707944 */ /* 0x001fea0003c00000 */
[----:B------:R-:W-:-:S07]  /*0810*/  MOV R2, R0 ;  /* 0x0000000000027202 */ /* 0x000fce0000000f00 */
.L_x_535:
[----:B------:R-:W-:Y:S05]  /*0820*/  BSYNC.RECONVERGENT B3 ;  /* 0x0000000000037941 */ /* 0x000fea0003800200 */
.L_x_534:
        /* <DEDUP_REMOVED lines=18> */
.L_x_537:
[----:B------:R-:W-:Y:S05]  /*0950*/  BSYNC.RECONVERGENT B3 ;  /* 0x0000000000037941 */ /* 0x000fea0003800200 */
.L_x_536:
        /* <DEDUP_REMOVED lines=18> */
.L_x_539:
[----:B------:R-:W-:Y:S05]  /*0a80*/  BSYNC.RECONVERGENT B3 ;  /* 0x0000000000037941 */ /* 0x000fea0003800200 */
.L_x_538:
[----:B------:R-:W-:-:S04]  /*0a90*/  FADD R2, R27, R2 ;  /* 0x000000021b027221 */ /* 0x000fc80000000000 */
[----:B------:R-:W-:-:S04]  /*0aa0*/  FFMA R19, R2, R2, R2 ;  /* 0x0000000202137223 */ /* 0x000fc80000000002 */
[----:B------:R-:W-:-:S04]  /*0ab0*/  FADD R19, R26, R19 ;  /* 0x000000131a137221 */ /* 0x000fc80000000000 */
[----:B------:R-:W-:-:S07]  /*0ac0*/  FADD R12, R12, R19 ;  /* 0x000000130c0c7221 */ /* 0x000fce0000000000 */
.L_x_533:
[----:B------:R-:W-:Y:S05]  /*0ad0*/  BSYNC.RECONVERGENT B2 ;  /* 0x0000000000027941 */ /* 0x000fea0003800200 */
.L_x_532:
[----:B------:R-:W-:Y:S01]  /*0ae0*/  ISETP.GE.AND P0, PT, R10, UR15, PT ;  /* 0x0000000f0a007c0c */ /* 0x000fe2000bf06270 */
[----:B------:R-:W-:Y:S01]  /*0af0*/  BSSY.RECONVERGENT B0, `(.L_x_540) ;  /* 0x0000016000007945 */ /* 0x000fe20003800200 */
[----:B------:R-:W-:-:S11]  /*0b00*/  ISETP.GE.AND P1, PT, R11, UR15, PT ;  /* 0x0000000f0b007c0c */ /* 0x000fd6000bf26270 */
[----:B------:R-:W-:Y:S05]  /*0b10*/  @P0 BRA `(.L_x_541) ;  /* 0x00000000004c0947 */ /* 0x000fea0003800000 */
[----:B0-----:R-:W-:-:S06]  /*0b20*/  IMAD.WIDE R20, R10, 0x4, R14 ;  /* 0x000000040a147825 */ /* 0x001fcc00078e020e */
[----:B------:R-:W2:Y:S01]  /*0b30*/  LDG.E.CONSTANT R20, desc[UR16][R20.64] ;  /* 0x0000001014147981 */ /* 0x000ea2000c1e9900 */
[----:B------:R-:W-:Y:S02]  /*0b40*/  UIMAD.WIDE.U32 UR8, UR5, -0x55555555, URZ ;  /* 0xaaaaaaab050878a5 */ /* 0x000fe4000f8e00ff */
        /* <DEDUP_REMOVED lines=13> */
[----:B--2--5:R-:W-:Y:S02]  /*0c20*/  @P0 IMAD.MOV.U32 R17, RZ, RZ, R20 ;  /* 0x000000ffff110224 */ /* 0x024fe400078e0014 */
[-C--:B------:R-:W-:Y:S02]  /*0c30*/  @P2 MOV R16, R20.reuse ;  /* 0x0000001400102202 */ /* 0x080fe40000000f00 */
[----:B------:R-:W-:-:S07]  /*0c40*/  @P3 MOV R13, R20 ;  /* 0x00000014000d3202 */ /* 0x000fce0000000f00 */
.L_x_541:
[----:B------:R-:W-:Y:S05]  /*0c50*/  BSYNC.RECONVERGENT B0 ;  /* 0x0000000000007941 */ /* 0x000fea0003800200 */
.L_x_540:
[----:B------:R-:W-:Y:S04]  /*0c60*/  BSSY.RECONVERGENT B2, `(.L_x_542) ;  /* 0x000004d000027945 */ /* 0x000fe80003800200 */
[----:B------:R-:W-:Y:S05]  /*0c70*/  @P1 BRA `(.L_x_543) ;  /* 0x00000004002c1947 */ /* 0x000fea0003800000 */
[----:B------:R-:W-:Y:S01]  /*0c80*/  IMAD.WIDE.U32 R22, R5, -0x55555555, RZ ;  /* 0xaaaaaaab05167825 */ /* 0x000fe200078e00ff */
[----:B------:R-:W-:Y:S03]  /*0c90*/  BSSY.RECONVERGENT B3, `(.L_x_544) ;  /* 0x000001f000037945 */ /* 0x000fe60003800200 */
[----:B------:R-:W-:-:S04]  /*0ca0*/  IMAD.WIDE.U32 R24, R6, -0x55555555, RZ ;  /* 0xaaaaaaab06187825 */ /* 0x000fc800078e00ff */
[----:B------:R-:W-:-:S04]  /*0cb0*/  IMAD.WIDE.U32 R22, P0, R6, -0x55555556, R22 ;  /* 0xaaaaaaaa06167825 */ /* 0x000fc80007800016 */
[----:B------:R-:W-:Y:S01]  /*0cc0*/  IMAD.MOV.U32 R20, RZ, RZ, R23 ;  /* 0x000000ffff147224 */ /* 0x000fe200078e0017 */
[----:B------:R-:W-:Y:S02]  /*0cd0*/  IADD3.X R21, PT, PT, RZ, RZ, RZ, P0, !PT ;  /* 0x000000ffff157210 */ /* 0x000fe400007fe4ff */
[----:B------:R-:W-:-:S05]  /*0ce0*/  IADD3 RZ, P0, PT, R25, R22, RZ ;  /* 0x0000001619ff7210 */ /* 0x000fca0007f1e0ff */
[----:B------:R-:W-:-:S05]  /*0cf0*/  IMAD.WIDE.U32.X R20, R5, -0x55555556, R20, P0 ;  /* 0xaaaaaaaa05147825 */ /* 0x000fca00000e0414 */
[----:B------:R-:W-:-:S05]  /*0d00*/  SHF.R.U64 R21, R20, 0x1, R21 ;  /* 0x0000000114157819 */ /* 0x000fca0000001215 */
[----:B------:R-:W-:-:S05]  /*0d10*/  IMAD R21, R21, -0xc, R8 ;  /* 0xfffffff415157824 */ /* 0x000fca00078e0208 */
[C---:B------:R-:W-:Y:S02]  /*0d20*/  ISETP.EQ.AND P0, PT, R21.reuse, RZ, PT ;  /* 0x000000ff1500720c */ /* 0x040fe40003f02270 */
[C---:B------:R-:W-:Y:S02]  /*0d30*/  ISETP.EQ.AND P1, PT, R21.reuse, 0x4, PT ;  /* 0x000000041500780c */ /* 0x040fe40003f22270 */
[----:B------:R-:W-:-:S09]  /*0d40*/  ISETP.EQ.AND P2, PT, R21, 0x8, PT ;  /* 0x000000081500780c */ /* 0x000fd20003f42270 */
        /* <DEDUP_REMOVED lines=18> */
[----:B------:R-:W-:-:S07]  /*0e70*/  IMAD.MOV.U32 R19, RZ, RZ, R0 ;  /* 0x000000ffff137224 */ /* 0x000fce00078e0000 */
.L_x_545:
[----:B------:R-:W-:Y:S05]  /*0e80*/  BSYNC.RECONVERGENT B3 ;  /* 0x0000000000037941 */ /* 0x000fea0003800200 */
.L_x_544:
        /* <DEDUP_REMOVED lines=18> */
.L_x_547:
[----:B------:R-:W-:Y:S05]  /*0fb0*/  BSYNC.RECONVERGENT B3 ;  /* 0x0000000000037941 */ /* 0x000fea0003800200 */
.L_x_546:
        /* <DEDUP_REMOVED lines=18> */
.L_x_549:
[----:B------:R-:W-:Y:S05]  /*10e0*/  BSYNC.RECONVERGENT B3 ;  /* 0x0000000000037941 */ /* 0x000fea0003800200 */
.L_x_548:
[----:B------:R-:W-:-:S04]  /*10f0*/  FADD R19, R26, R19 ;  /* 0x000000131a137221 */ /* 0x000fc80000000000 */
[----:B------:R-:W-:-:S04]  /*1100*/  FFMA R0, R19, R19, R19 ;  /* 0x0000001313007223 */ /* 0x000fc80000000013 */
[----:B------:R-:W-:-:S04]  /*1110*/  FADD R27, R27, R0 ;  /* 0x000000001b1b7221 */ /* 0x000fc80000000000 */
[----:B------:R-:W-:-:S07]  /*1120*/  FADD R12, R12, R27 ;  /* 0x0000001b0c0c7221 */ /* 0x000fce0000000000 */
.L_x_543:
[----:B------:R-:W-:Y:S05]  /*1130*/  BSYNC.RECONVERGENT B2 ;  /* 0x0000000000027941 */ /* 0x000fea0003800200 */
.L_x_542:
[----:B------:R-:W-:Y:S02]  /*1140*/  UMOV UR8, UR15 ;  /* 0x0000000f00087c82 */ /* 0x000fe40008000000 */
[----:B------:R-:W-:-:S13]  /*1150*/  ISETP.GE.AND P0, PT, R9, UR8, PT ;  /* 0x0000000809007c0c */ /* 0x000fda000bf06270 */
[----:B------:R-:W1:Y:S02]  /*1160*/  @!P0 LDC.64 R20, c[0x0][0x380] ;  /* 0x0000e000ff148b82 */ /* 0x000e640000000a00 */
[----:B-1----:R-:W-:-:S06]  /*1170*/  @!P0 IMAD.WIDE R26, R9, 0x4, R20 ;  /* 0x00000004091a8825 */ /* 0x002fcc00078e0214 */
[----:B------:R-:W2:Y:S01]  /*1180*/  @!P0 LDG.E.CONSTANT R26, desc[UR16][R26.64] ;  /* 0x000000101a1a8981 */ /* 0x000ea2000c1e9900 */
[----:B------:R-:W-:Y:S01]  /*1190*/  @!P0 IMAD.WIDE.U32 R22, R3, -0x55555555, RZ ;  /* 0xaaaaaaab03168825 */ /* 0x000fe200078e00ff */
[----:B------:R-:W1:Y:S01]  /*11a0*/  LDC R0, c[0x0][0x370] ;  /* 0x0000dc00ff007b82 */ /* 0x000e620000000800 */
[----:B------:R-:W-:Y:S01]  /*11b0*/  UIADD3 UR6, UP0, UPT, UR6, 0x2, URZ ;  /* 0x0000000206067890 */ /* 0x000fe2000ff1e0ff */
[----:B------:R-:W-:Y:S01]  /*11c0*/  IADD3 R6, P3, PT, R6, 0x2, RZ ;  /* 0x0000000206067810 */ /* 0x000fe20007f7e0ff */
[----:B------:R-:W-:Y:S01]  /*11d0*/  @!P0 IMAD.WIDE.U32 R24, R4, -0x55555555, RZ ;  /* 0xaaaaaaab04188825 */ /* 0x000fe200078e00ff */
[----:B------:R-:W-:Y:S01]  /*11e0*/  UIADD3 UR12, UPT, UPT, UR12, 0x2, URZ ;  /* 0x000000020c0c7890 */ /* 0x000fe2000fffe0ff */
[----:B------:R-:W-:Y:S01]  /*11f0*/  IADD3 R8, PT, PT, R8, 0x8, RZ ;  /* 0x0000000808087810 */ /* 0x000fe20007ffe0ff */
[----:B------:R-:W-:Y:S01]  /*1200*/  UIADD3.X UR7, UPT, UPT, URZ, UR7, URZ, UP0, !UPT ;  /* 0x00000007ff077290 */ /* 0x000fe200087fe4ff */
[C---:B------:R-:W-:Y:S01]  /*1210*/  @!P0 IMAD.WIDE.U32 R22, P1, R4.reuse, -0x55555556, R22 ;  /* 0xaaaaaaaa04168825 */ /* 0x040fe20007820016 */
[----:B------:R-:W-:Y:S01]  /*1220*/  UISETP.NE.AND UP0, UPT, UR12, -0x2, UPT ;  /* 0xfffffffe0c00788c */ /* 0x000fe2000bf05270 */
[----:B------:R-:W-:Y:S01]  /*1230*/  IADD3 R4, P4, PT, R4, 0x2, RZ ;  /* 0x0000000204047810 */ /* 0x000fe20007f9e0ff */
[----:B------:R-:W-:Y:S01]  /*1240*/  UIADD3 UR18, UP1, UPT, UR18, 0x2, URZ ;  /* 0x0000000212127890 */ /* 0x000fe2000ff3e0ff */
[----:B------:R-:W-:Y:S01]  /*1250*/  @!P0 IMAD.MOV.U32 R20, RZ, RZ, R23 ;  /* 0x000000ffff148224 */ /* 0x000fe200078e0017 */
[----:B------:R-:W-:Y:S01]  /*1260*/  @!P0 IADD3.X R21, PT, PT, RZ, RZ, RZ, P1, !PT ;  /* 0x000000ffff158210 */ /* 0x000fe20000ffe4ff */
[----:B------:R-:W-:Y:S01]  /*1270*/  UIADD3 UR13, UPT, UPT, UR13, 0x2, URZ ;  /* 0x000000020d0d7890 */ /* 0x000fe2000fffe0ff */
[----:B------:R-:W-:Y:S01]  /*1280*/  @!P0 IADD3 RZ, P1, PT, R25, R22, RZ ;  /* 0x0000001619ff8210 */ /* 0x000fe20007f3e0ff */
[----:B------:R-:W-:Y:S01]  /*1290*/  UIADD3 UR4, UPT, UPT, UR4, 0x8, URZ ;  /* 0x0000000804047890 */ /* 0x000fe2000fffe0ff */
[----:B------:R-:W-:Y:S01]  /*12a0*/  IADD3.X R5, PT, PT, RZ, R5, RZ, P3, !PT ;  /* 0x00000005ff057210 */ /* 0x000fe20001ffe4ff */
[----:B------:R-:W-:-:S02]  /*12b0*/  UIADD3 UR19, UPT, UPT, UR19, 0x8, URZ ;  /* 0x0000000813137890 */ /* 0x000fc4000fffe0ff */
[----:B------:R-:W-:Y:S01]  /*12c0*/  @!P0 IMAD.WIDE.U32.X R20, R3, -0x55555556, R20, P1 ;  /* 0xaaaaaaaa03148825 */ /* 0x000fe200008e0414 */
[----:B------:R-:W-:-:S03]  /*12d0*/  UIADD3.X UR5, UPT, UPT, URZ, UR5, URZ, UP1, !UPT ;  /* 0x00000005ff057290 */ /* 0x000fc60008ffe4ff */
[----:B------:R-:W-:Y:S01]  /*12e0*/  IMAD.X R3, RZ, RZ, R3, P4 ;  /* 0x000000ffff037224 */ /* 0x000fe200020e0603 */
[----:B------:R-:W-:Y:S02]  /*12f0*/  @!P0 SHF.R.U64 R20, R20, 0x1, R21 ;  /* 0x0000000114148819 */ /* 0x000fe40000001215 */
[C---:B-1----:R-:W-:Y:S02]  /*1300*/  LEA R11, R0.reuse, R11, 0x9 ;  /* 0x0000000b000b7211 */ /* 0x042fe400078e48ff */
[----:B------:R-:W-:Y:S01]  /*1310*/  LEA R18, R0, R18, 0x9 ;  /* 0x0000001200127211 */ /* 0x000fe200078e48ff */
[----:B------:R-:W-:Y:S01]  /*1320*/  @!P0 IMAD R20, R20, -0xc, R7 ;  /* 0xfffffff414148824 */ /* 0x000fe200078e0207 */
[C---:B------:R-:W-:Y:S02]  /*1330*/  LEA R10, R0.reuse, R10, 0x9 ;  /* 0x0000000a000a7211 */ /* 0x040fe400078e48ff */
[----:B------:R-:W-:Y:S02]  /*1340*/  LEA R9, R0, R9, 0x9 ;  /* 0x0000000900097211 */ /* 0x000fe400078e48ff */
[----:B------:R-:W-:-:S02]  /*1350*/  ISETP.EQ.AND P2, PT, R20, RZ, !P0 ;  /* 0x000000ff1400720c */ /* 0x000fc40004742270 */
[C---:B------:R-:W-:Y:S02]  /*1360*/  ISETP.EQ.AND P1, PT, R20.reuse, 0x4, !P0 ;  /* 0x000000041400780c */ /* 0x040fe40004722270 */
[----:B------:R-:W-:Y:S02]  /*1370*/  ISETP.EQ.AND P0, PT, R20, 0x8, !P0 ;  /* 0x000000081400780c */ /* 0x000fe40004702270 */
[----:B------:R-:W-:-:S07]  /*1380*/  IADD3 R7, PT, PT, R7, 0x8, RZ ;  /* 0x0000000807077810 */ /* 0x000fce0007ffe0ff */
[----:B--2--5:R-:W-:Y:S02]  /*1390*/  @P2 IMAD.MOV.U32 R17, RZ, RZ, R26 ;  /* 0x000000ffff112224 */ /* 0x024fe400078e001a */
[-C--:B------:R-:W-:Y:S02]  /*13a0*/  @P1 MOV R16, R26.reuse ;  /* 0x0000001a00101202 */ /* 0x080fe40000000f00 */
[----:B------:R-:W-:Y:S01]  /*13b0*/  @P0 MOV R13, R26 ;  /* 0x0000001a000d0202 */ /* 0x000fe20000000f00 */
[----:B------:R-:W-:Y:S06]  /*13c0*/  BRA.U UP0, `(.L_x_550) ;  /* 0xfffffff100807547 */ /* 0x000fec000b83ffff */
[----:B------:R-:W-:-:S06]  /*13d0*/  UIADD3 UR13, UPT, UPT, UR13, 0x1, URZ ;  /* 0x000000010d0d7890 */ /* 0x000fcc000fffe0ff */
[----:B------:R-:W-:-:S07]  /*13e0*/  MOV R2, UR13 ;  /* 0x0000000d00027c02 */ /* 0x000fce0008000f00 */
.L_x_531:
[----:B------:R-:W-:-:S04]  /*13f0*/  ULOP3.LUT UR4, UR14, 0x1, URZ, 0xc0, !UPT ;  /* 0x000000010e047892 */ /* 0x000fc8000f8ec0ff */
[----:B------:R-:W-:-:S09]  /*1400*/  UISETP.NE.U32.AND UP0, UPT, UR4, 0x1, UPT ;  /* 0x000000010400788c */ /* 0x000fd2000bf05070 */
[----:B------:R-:W-:Y:S05]  /*1410*/  BRA.U UP0, `(.L_x_530) ;  /* 0x0000000500447547 */ /* 0x000fea000b800000 */
[----:B------:R-:W1:Y:S01]  /*1420*/  S2R R3, SR_CTAID.X ;  /* 0x0000000000037919 */ /* 0x000e620000002500 */
[----:B------:R-:W2:Y:S01]  /*1430*/  LDCU UR4, c[0x0][0x370] ;  /* 0x00006e00ff0477ac */ /* 0x000ea20008000800 */
[----:B------:R-:W-:Y:S01]  /*1440*/  IADD3 R0, PT, PT, R2, 0xfffffd, RZ ;  /* 0x00fffffd02007810 */ /* 0x000fe20007ffe0ff */
[----:B------:R-:W-:Y:S01]  /*1450*/  BSSY.RECONVERGENT B2, `(.L_x_530) ;  /* 0x000004d000027945 */ /* 0x000fe20003800200 */
[----:B------:R-:W1:Y:S03]  /*1460*/  S2R R4, SR_TID.X ;  /* 0x0000000000047919 */ /* 0x000e660000002100 */
[----:B--2---:R-:W-:Y:S01]  /*1470*/  IMAD R0, R0, UR4, RZ ;  /* 0x0000000400007c24 */ /* 0x004fe2000f8e02ff */
[----:B-1----:R-:W-:-:S05]  /*1480*/  LEA R3, R3, R4, 0x8 ;  /* 0x0000000403037211 */ /* 0x002fca00078e40ff */
[----:B------:R-:W-:-:S05]  /*1490*/  IMAD R0, R0, 0x100, R3 ;  /* 0x0000010000007824 */ /* 0x000fca00078e0203 */
[----:B------:R-:W-:-:S13]  /*14a0*/  ISETP.GE.AND P0, PT, R0, UR8, PT ;  /* 0x0000000800007c0c */ /* 0x000fda000bf06270 */
[----:B------:R-:W-:Y:S05]  /*14b0*/  @P0 BRA `(.L_x_551) ;  /* 0x0000000400180947 */ /* 0x000fea0003800000 */
[----:B------:R-:W-:Y:S01]  /*14c0*/  IADD3 R2, PT, PT, R2, -0x3, RZ ;  /* 0xfffffffd02027810 */ /* 0x000fe20007ffe0ff */
[----:B------:R-:W-:Y:S04]  /*14d0*/  BSSY.RECONVERGENT B3, `(.L_x_552) ;  /* 0x000001a000037945 */ /* 0x000fe80003800200 */
[----:B------:R-:W-:-:S05]  /*14e0*/  IMAD.HI.U32 R0, R2, -0x55555555, RZ ;  /* 0xaaaaaaab02007827 */ /* 0x000fca00078e00ff */
[----:B------:R-:W-:-:S05]  /*14f0*/  SHF.R.U32.HI R3, RZ, 0x1, R0 ;  /* 0x00000001ff037819 */ /* 0x000fca0000011600 */
[----:B------:R-:W-:-:S05]  /*1500*/  IMAD R3, R3, -0x3, R2 ;  /* 0xfffffffd03037824 */ /* 0x000fca00078e0202 */
[----:B------:R-:W-:-:S04]  /*1510*/  SHF.L.U32 R3, R3, 0x2, RZ ;  /* 0x0000000203037819 */ /* 0x000fc800000006ff */
[C---:B------:R-:W-:Y:S02]  /*1520*/  ISETP.EQ.AND P1, PT, R3.reuse, 0x4, PT ;  /* 0x000000040300780c */ /* 0x040fe40003f22270 */
[C---:B------:R-:W-:Y:S02]  /*1530*/  ISETP.EQ.AND P2, PT, R3.reuse, 0x8, PT ;  /* 0x000000080300780c */ /* 0x040fe40003f42270 */
[----:B------:R-:W-:-:S09]  /*1540*/  ISETP.EQ.AND P0, PT, R3, RZ, PT ;  /* 0x000000ff0300720c */ /* 0x000fd20003f02270 */
[----:B-----5:R-:W-:Y:S02]  /*1550*/  @P1 MOV R17, R16 ;  /* 0x0000001000111202 */ /* 0x020fe40000000f00 */
[----:B------:R-:W-:-:S05]  /*1560*/  @P2 MOV R17, R13 ;  /* 0x0000000d00112202 */ /* 0x000fca0000000f00 */
        /* <DEDUP_REMOVED lines=16> */
.L_x_553:
[----:B------:R-:W-:Y:S05]  /*1670*/  BSYNC.RECONVERGENT B3 ;  /* 0x0000000000037941 */ /* 0x000fea0003800200 */
.L_x_552:
        /* <DEDUP_REMOVED lines=18> */
.L_x_555:
[----:B------:R-:W-:Y:S05]  /*17a0*/  BSYNC.RECONVERGENT B3 ;  /* 0x0000000000037941 */ /* 0x000fea0003800200 */
.L_x_554:
        /* <DEDUP_REMOVED lines=18> */
.L_x_557:
[----:B------:R-:W-:Y:S05]  /*18d0*/  BSYNC.RECONVERGENT B3 ;  /* 0x0000000000037941 */ /* 0x000fea0003800200 */
.L_x_556:
[----:B------:R-:W-:-:S04]  /*18e0*/  FADD R2, R17, R2 ;  /* 0x0000000211027221 */ /* 0x000fc80000000000 */
[----:B------:R-:W-:-:S04]  /*18f0*/  FFMA R3, R2, R2, R2 ;  /* 0x0000000202037223 */ /* 0x000fc80000000002 */
[----:B------:R-:W-:-:S04]  /*1900*/  FADD R3, R4, R3 ;  /* 0x0000000304037221 */ /* 0x000fc80000000000 */
[----:B------:R-:W-:-:S07]  /*1910*/  FADD R12, R3, R12 ;  /* 0x0000000c030c7221 */ /* 0x000fce0000000000 */
.L_x_551:
[----:B------:R-:W-:Y:S05]  /*1920*/  BSYNC.RECONVERGENT B2 ;  /* 0x0000000000027941 */ /* 0x000fea0003800200 */
.L_x_530:
[----:B------:R-:W1:Y:S01]  /*1930*/  S2R R0, SR_CTAID.X ;  /* 0x0000000000007919 */ /* 0x000e620000002500 */
[----:B------:R-:W2:Y:S01]  /*1940*/  LDCU UR4, c[0x0][0x390] ;  /* 0x00007200ff0477ac */ /* 0x000ea20008000800 */
[----:B------:R-:W1:Y:S02]  /*1950*/  S2R R3, SR_TID.X ;  /* 0x0000000000037919 */ /* 0x000e640000002100 */
[----:B-1----:R-:W-:-:S04]  /*1960*/  LEA R5, R0, R3, 0x8 ;  /* 0x0000000300057211 */ /* 0x002fc800078e40ff */
[----:B--2---:R-:W-:-:S13]  /*1970*/  ISETP.GE.AND P0, PT, R5, UR4, PT ;  /* 0x0000000405007c0c */ /* 0x004fda000bf06270 */
[----:B------:R-:W-:Y:S05]  /*1980*/  @P0 EXIT ;  /* 0x000000000000094d */ /* 0x000fea0003800000 */
[----:B------:R-:W1:Y:S02]  /*1990*/  LDC.64 R2, c[0x0][0x388] ;  /* 0x0000e200ff027b82 */ /* 0x000e640000000a00 */
[----:B-1----:R-:W-:-:S05]  /*19a0*/  IMAD.WIDE R2, R5, 0x4, R2 ;  /* 0x0000000405027825 */ /* 0x002fca00078e0202 */
[----:B------:R-:W-:Y:S01]  /*19b0*/  STG.E desc[UR16][R2.64], R12 ;  /* 0x0000000c02007986 */ /* 0x000fe2000c101910 */
[----:B------:R-:W-:Y:S05]  /*19c0*/  EXIT ;  /* 0x000000000000794d */ /* 0x000fea0003800000 */
        .weak           $__internal_11_$__cuda_sm3x_div_rn_noftz_f32_slowpath
        .type           $__internal_11_$__cuda_sm3x_div_rn_noftz_f32_slowpath,@function
        .size           $__internal_11_$__cuda_sm3x_div_rn_noftz_f32_slowpath,(.L_x_2218 - $__internal_11_$__cuda_sm3x_div_rn_noftz_f32_slowpath)
$__internal_11_$__cuda_sm3x_div_rn_noftz_f32_slowpath:
        /* <DEDUP_REMOVED lines=34> */
.L_x_559:
        /* <DEDUP_REMOVED lines=51> */
.L_x_566:
[----:B------:R-:W-:-:S04]  /*1f20*/  LOP3.LUT R0, R0, 0x80000000, RZ, 0xc0, !PT ;  /* 0x8000000000007812 */ /* 0x000fc800078ec0ff */
[----:B------:R-:W-:Y:S01]  /*1f30*/  LOP3.LUT R0, R0, 0x7f800000, RZ, 0xfc, !PT ;  /* 0x7f80000000007812 */ /* 0x000fe200078efcff */
[----:B------:R-:W-:Y:S06]  /*1f40*/  BRA `(.L_x_567) ;  /* 0x0000000000047947 */ /* 0x000fec0003800000 */
.L_x_565:
[----:B------:R-:W-:-:S07]  /*1f50*/  LEA R0, R19, R0, 0x17 ;  /* 0x0000000013007211 */ /* 0x000fce00078eb8ff */
.L_x_567:
[----:B------:R-:W-:Y:S05]  /*1f60*/  BSYNC.RECONVERGENT B1 ;  /* 0x0000000000017941 */ /* 0x000fea0003800200 */
.L_x_564:
[----:B------:R-:W-:Y:S05]  /*1f70*/  BRA `(.L_x_568) ;  /* 0x0000000000207947 */ /* 0x000fea0003800000 */
.L_x_563:
[----:B------:R-:W-:-:S04]  /*1f80*/  LOP3.LUT R0, R23, 0x80000000, R0, 0x48, !PT ;  /* 0x8000000017007812 */ /* 0x000fc800078e4800 */
[----:B------:R-:W-:Y:S01]  /*1f90*/  LOP3.LUT R0, R0, 0x7f800000, RZ, 0xfc, !PT ;  /* 0x7f80000000007812 */ /* 0x000fe200078efcff */
[----:B------:R-:W-:Y:S06]  /*1fa0*/  BRA `(.L_x_568) ;  /* 0x0000000000147947 */ /* 0x000fec0003800000 */
.L_x_562:
[----:B------:R-:W-:Y:S01]  /*1fb0*/  LOP3.LUT R0, R23, 0x80000000, R0, 0x48, !PT ;  /* 0x8000000017007812 */ /* 0x000fe200078e4800 */
[----:B------:R-:W-:Y:S06]  /*1fc0*/  BRA `(.L_x_568) ;  /* 0x00000000000c7947 */ /* 0x000fec0003800000 */
.L_x_561:
[----:B------:R-:W0:Y:S01]  /*1fd0*/  MUFU.RSQ R0, -QNAN ;  /* 0xffc0000000007908 */ /* 0x000e220000001400 */
[----:B------:R-:W-:Y:S05]  /*1fe0*/  BRA `(.L_x_568) ;  /* 0x0000000000047947 */ /* 0x000fea0003800000 */
.L_x_560:
[----:B------:R-:W-:-:S07]  /*1ff0*/  FADD.FTZ R0, R0, R23 ;  /* 0x0000001700007221 */ /* 0x000fce0000010000 */
.L_x_568:
[----:B------:R-:W-:Y:S05]  /*2000*/  BSYNC.RECONVERGENT B0 ;  /* 0x0000000000007941 */ /* 0x000fea0003800200 */
.L_x_558:
[----:B------:R-:W-:-:S04]  /*2010*/  HFMA2 R21, -RZ, RZ, 0, 0 ;  /* 0x00000000ff157431 */ /* 0x000fc800000001ff */
[----:B0-----:R-:W-:Y:S05]  /*2020*/  RET.REL.NODEC R20 `(_Z12reg_pipelineILi3ELi4EEvPfS0_i) ;  /* 0xffffffdc14f47950 */ /* 0x001fea0003c3ffff */
.L_x_569:
        /* <DEDUP_REMOVED lines=13> */
.L_x_2218:


//--------------------- .text._Z12reg_pipelineILi2ELi4EEvPfS0_i --------------------------
	.section	.text._Z12reg_pipelineILi2ELi4EEvPfS0_i,"ax",@progbits
	.align	128
        .global         _Z12reg_pipelineILi2ELi4EEvPfS0_i
        .type           _Z12reg_pipelineILi2ELi4EEvPfS0_i,@function
        .size           _Z12reg_pipelineILi2ELi4EEvPfS0_i,(.L_x_2219 - _Z12reg_pipelineILi2ELi4EEvPfS0_i)
        .other          _Z12reg_pipelineILi2ELi4EEvPfS0_i,@"STO_CUDA_ENTRY STV_DEFAULT"
_Z12reg_pipelineILi2ELi4EEvPfS0_i:
.text._Z12reg_pipelineILi2ELi4EEvPfS0_i:
[----:B------:R-:W-:Y:S01]  /*0000*/  LDC R1, c[0x0][0x37c] ;  /* 0x0000df00ff017b82 */ /* 0x000fe20000000800 */
[----:B------:R-:W0:Y:S07]  /*0010*/  S2R R3, SR_TID.X ;  /* 0x0000000000037919 */ /* 0x000e2e0000002100 */
[----:B------:R-:W1:Y:S01]  /*0020*/  LDC R11, c[0x0][0x390] ;  /* 0x0000e400ff0b7b82 */ /* 0x000e620000000800 */
[----:B------:R-:W2:Y:S01]  /*0030*/  LDCU.64 UR6, c[0x0][0x358] ;  /* 0x00006b00ff0677ac */ /* 0x000ea20008000a00 */
[----:B------:R-:W0:Y:S06]  /*0040*/  S2R R4, SR_CTAID.X ;  /* 0x0000000000047919 */ /* 0x000e2c0000002500 */
[----:B------:R-:W3:Y:S01]  /*0050*/  LDC R5, c[0x0][0x370] ;  /* 0x0000dc00ff057b82 */ /* 0x000ee20000000800 */
[----:B0-----:R-:W-:-:S02]  /*0060*/  LEA R6, R4, R3, 0x8 ;  /* 0x0000000304067211 */ /* 0x001fc400078e40ff */
[----:B---3--:R-:W-:Y:S02]  /*0070*/  IADD3 R0, PT, PT, R4, R5, RZ ;  /* 0x0000000504007210 */ /* 0x008fe40007ffe0ff */
[----:B-1----:R-:W-:Y:S02]  /*0080*/  ISETP.GE.AND P0, PT, R6, R11, PT ;  /* 0x0000000b0600720c */ /* 0x002fe40003f06270 */
[----:B------:R-:W-:-:S04]  /*0090*/  LEA R0, R0, R3, 0x8 ;  /* 0x0000000300007211 */ /* 0x000fc800078e40ff */
[----:B------:R-:W-:-:S07]  /*00a0*/  ISETP.GE.AND P1, PT, R0, R11, PT ;  /* 0x0000000b0000720c */ /* 0x000fce0003f26270 */
[----:B------:R-:W0:Y:S08]  /*00b0*/  @!P0 LDC.64 R16, c[0x0][0x380] ;  /* 0x0000e000ff108b82 */ /* 0x000e300000000a00 */
[----:B------:R-:W1:Y:S01]  /*00c0*/  @!P1 LDC.64 R18, c[0x0][0x380] ;  /* 0x0000e000ff129b82 */ /* 0x000e620000000a00 */
[----:B0-----:R-:W-:-:S05]  /*00d0*/  @!P0 IMAD.WIDE R16, R6, 0x4, R16 ;  /* 0x0000000406108825 */ /* 0x001fca00078e0210 */
[----:B--2---:R0:W2:Y:S01]  /*00e0*/  @!P0 LDG.E.CONSTANT R13, desc[UR6][R16.64] ;  /* 0x00000006100d8981 */ /* 0x0040a2000c1e9900 */
[----:B------:R-:W-:Y:S01]  /*00f0*/  SHF.L.U32 R12, R5, 0x8, RZ ;  /* 0x00000008050c7819 */ /* 0x000fe200000006ff */
[----:B-1----:R-:W-:-:S03]  /*0100*/  @!P1 IMAD.WIDE R18, R0, 0x4, R18 ;  /* 0x0000000400129825 */ /* 0x002fc600078e0212 */
[----:B------:R-:W-:Y:S02]  /*0110*/  IABS R21, R12 ;  /* 0x0000000c00157213 */ /* 0x000fe40000000000 */
[----:B------:R1:W5:Y:S02]  /*0120*/  @!P1 LDG.E.CONSTANT R7, desc[UR6][R18.64] ;  /* 0x0000000612079981 */ /* 0x000364000c1e9900 */
[----:B------:R-:W3:Y:S01]  /*0130*/  I2F.RP R0, R21 ;  /* 0x0000001500007306 */ /* 0x000ee20000209400 */
[----:B0-----:R-:W-:Y:S02]  /*0140*/  IADD3 R17, PT, PT, R12, -0x1, R11 ;  /* 0xffffffff0c117810 */ /* 0x001fe40007ffe00b */
[----:B------:R-:W-:-:S05]  /*0150*/  MOV R10, RZ ;  /* 0x000000ff000a7202 */ /* 0x000fca0000000f00 */
[----:B---3--:R-:W0:Y:S02]  /*0160*/  MUFU.RCP R0, R0 ;  /* 0x0000000000007308 */ /* 0x008e240000001000 */
[----:B0-----:R-:W-:Y:S02]  /*0170*/  IADD3 R14, PT, PT, R0, 0xffffffe, RZ ;  /* 0x0ffffffe000e7810 */ /* 0x001fe40007ffe0ff */
[----:B------:R-:W-:-:S04]  /*0180*/  IABS R0, R17 ;  /* 0x0000001100007213 */ /* 0x000fc80000000000 */
[----:B------:R0:W3:Y:S01]  /*0190*/  F2I.FTZ.U32.TRUNC.NTZ R15, R14 ;  /* 0x0000000e000f7305 */ /* 0x0000e2000021f000 */
[----:B------:R-:W-:-:S04]  /*01a0*/  LOP3.LUT R17, R17, R12, RZ, 0x3c, !PT ;  /* 0x0000000c11117212 */ /* 0x000fc800078e3cff */
[----:B------:R-:W-:Y:S01]  /*01b0*/  ISETP.GE.AND P2, PT, R17, RZ, PT ;  /* 0x000000ff1100720c */ /* 0x000fe20003f46270 */
[----:B0-----:R-:W-:Y:S01]  /*01c0*/  HFMA2 R14, -RZ, RZ, 0, 0 ;  /* 0x00000000ff0e7431 */ /* 0x001fe200000001ff */
[----:B---3--:R-:W-:-:S05]  /*01d0*/  IADD3 R2, PT, PT, RZ, -R15, RZ ;  /* 0x8000000fff027210 */ /* 0x008fca0007ffe0ff */
[----:B-1----:R-:W-:Y:S01]  /*01e0*/  IMAD R19, R2, R21, RZ ;  /* 0x0000001502137224 */ /* 0x002fe200078e02ff */
[----:B------:R-:W-:-:S03]  /*01f0*/  IABS R2, R12 ;  /* 0x0000000c00027213 */ /* 0x000fc60000000000 */
[----:B------:R-:W-:Y:S01]  /*0200*/  IMAD.HI.U32 R15, R15, R19, R14 ;  /* 0x000000130f0f7227 */ /* 0x000fe200078e000e */
[----:B------:R-:W-:-:S05]  /*0210*/  IADD3 R19, PT, PT, RZ, -R2, RZ ;  /* 0x80000002ff137210 */ /* 0x000fca0007ffe0ff */
[----:B------:R-:W-:-:S04]  /*0220*/  IMAD.HI.U32 R8, R15, R0, RZ ;  /* 0x000000000f087227 */ /* 0x000fc800078e00ff */
[----:B------:R-:W-:-:S05]  /*0230*/  IMAD R0, R8, R19, R0 ;  /* 0x0000001308007224 */ /* 0x000fca00078e0200 */
        /* <DEDUP_REMOVED lines=8> */
[----:B------:R-:W-:Y:S02]  /*02c0*/  ISETP.GT.AND P1, PT, R8, RZ, PT ;  /* 0x000000ff0800720c */ /* 0x000fe40003f24270 */
[----:B--2---:R-:W-:-:S11]  /*02d0*/  @!P0 MOV R9, R13 ;  /* 0x0000000d00098202 */ /* 0x004fd60000000f00 */
[----:B------:R-:W-:Y:S05]  /*02e0*/  @!P1 BRA `(.L_x_570) ;  /* 0x0000000c00b89947 */ /* 0x000fea0003800000 */
[----:B------:R-:W-:Y:S01]  /*02f0*/  ISETP.NE.AND P0, PT, R8, 0x1, PT ;  /* 0x000000010800780c */ /* 0x000fe20003f05270 */
[----:B------:R-:W-:Y:S01]  /*0300*/  UMOV UR4, 0x2 ;  /* 0x0000000200047882 */ /* 0x000fe20000000000 */
[----:B------:R-:W-:-:S11]  /*0310*/  MOV R10, RZ ;  /* 0x000000ff000a7202 */ /* 0x000fd60000000f00 */
[----:B------:R-:W-:Y:S05]  /*0320*/  @!P0 BRA `(.L_x_571) ;  /* 0x0000000800848947 */ /* 0x000fea0003800000 */
[----:B------:R-:W0:Y:S01]  /*0330*/  LDC R11, c[0x0][0x390] ;  /* 0x0000e400ff0b7b82 */ /* 0x000e220000000800 */
[C---:B------:R-:W-:Y:S01]  /*0340*/  IMAD R17, R5.reuse, 0x300, R3 ;  /* 0x0000030005117824 */ /* 0x040fe200078e0203 */
[----:B------:R-:W-:Y:S01]  /*0350*/  LEA R19, R5, R3, 0x9 ;  /* 0x0000000305137211 */ /* 0x000fe200078e48ff */
[----:B------:R-:W-:Y:S01]  /*0360*/  HFMA2 R10, -RZ, RZ, 0, 0 ;  /* 0x00000000ff0a7431 */ /* 0x000fe200000001ff */
[----:B------:R-:W-:Y:S01]  /*0370*/  LOP3.LUT R15, R8, 0x7ffffffe, RZ, 0xc0, !PT ;  /* 0x7ffffffe080f7812 */ /* 0x000fe200078ec0ff */
[----:B------:R-:W1:Y:S01]  /*0380*/  LDCU UR5, c[0x0][0x390] ;  /* 0x00007200ff0577ac */ /* 0x000e620008000800 */
[----:B------:R-:W-:Y:S02]  /*0390*/  IADD3 R12, PT, PT, R6, R12, RZ ;  /* 0x0000000c060c7210 */ /* 0x000fe40007ffe0ff */
[----:B------:R-:W-:Y:S01]  /*03a0*/  MOV R14, R6 ;  /* 0x00000006000e7202 */ /* 0x000fe20000000f00 */
[----:B------:R-:W-:Y:S01]  /*03b0*/  UMOV UR4, URZ ;  /* 0x000000ff00047c82 */ /* 0x000fe20008000000 */
[----:B------:R-:W-:-:S02]  /*03c0*/  LEA R16, R4, R17, 0x8 ;  /* 0x0000001104107211 */ /* 0x000fc400078e40ff */
[----:B------:R-:W-:Y:S02]  /*03d0*/  LEA R18, R4, R19, 0x8 ;  /* 0x0000001304127211 */ /* 0x000fe400078e40ff */
[----:B------:R-:W-:-:S07]  /*03e0*/  IADD3 R15, PT, PT, -R15, RZ, RZ ;  /* 0x000000ff0f0f7210 */ /* 0x000fce0007ffe1ff */
.L_x_590:
[----:B-1----:R-:W-:Y:S01]  /*03f0*/  ISETP.GE.AND P0, PT, R14, UR5, PT ;  /* 0x000000050e007c0c */ /* 0x002fe2000bf06270 */
[----:B------:R-:W-:-:S12]  /*0400*/  BSSY.RECONVERGENT B2, `(.L_x_572) ;  /* 0x000003e000027945 */ /* 0x000fd80003800200 */
[----:B------:R-:W-:Y:S05]  /*0410*/  @P0 BRA `(.L_x_573) ;  /* 0x0000000000f00947 */ /* 0x000fea0003800000 */
[----:B------:R-:W-:Y:S01]  /*0420*/  FFMA R22, R9, R9, R9 ;  /* 0x0000000909167223 */ /* 0x000fe20000000009 */
[----:B------:R-:W-:Y:S03]  /*0430*/  BSSY.RECONVERGENT B3, `(.L_x_574) ;  /* 0x0000010000037945 */ /* 0x000fe60003800200 */
        /* <DEDUP_REMOVED lines=13> */
[----:B0----5:R-:W-:Y:S05]  /*0510*/  CALL.REL.NOINC `($__internal_12_$__cuda_sm3x_div_rn_noftz_f32_slowpath) ;  /* 0x0000000c00487944 */ /* 0x021fea0003c00000 */
[----:B------:R-:W-:-:S07]  /*0520*/  MOV R2, R0 ;  /* 0x0000000000027202 */ /* 0x000fce0000000f00 */
.L_x_575:
[----:B------:R-:W-:Y:S05]  /*0530*/  BSYNC.RECONVERGENT B3 ;  /* 0x0000000000037941 */ /* 0x000fea0003800200 */
.L_x_574:
        /* <DEDUP_REMOVED lines=18> */
.L_x_577:
[----:B------:R-:W-:Y:S05]  /*0660*/  BSYNC.RECONVERGENT B3 ;  /* 0x0000000000037941 */ /* 0x000fea0003800200 */
.L_x_576:
        /* <DEDUP_REMOVED lines=18> */
.L_x_579:
[----:B------:R-:W-:Y:S05]  /*0790*/  BSYNC.RECONVERGENT B3 ;  /* 0x0000000000037941 */ /* 0x000fea0003800200 */
.L_x_578:
[----:B------:R-:W-:-:S04]  /*07a0*/  FADD R2, R23, R2 ;  /* 0x0000000217027221 */ /* 0x000fc80000000000 */
[----:B------:R-:W-:-:S04]  /*07b0*/  FFMA R17, R2, R2, R2 ;  /* 0x0000000202117223 */ /* 0x000fc80000000002 */
[----:B------:R-:W-:-:S04]  /*07c0*/  FADD R17, R22, R17 ;  /* 0x0000001116117221 */ /* 0x000fc80000000000 */
[----:B------:R-:W-:-:S07]  /*07d0*/  FADD R10, R10, R17 ;  /* 0x000000110a0a7221 */ /* 0x000fce0000000000 */
.L_x_573:
[----:B------:R-:W-:Y:S05]  /*07e0*/  BSYNC.RECONVERGENT B2 ;  /* 0x0000000000027941 */ /* 0x000fea0003800200 */
.L_x_572:
[----:B------:R-:W-:Y:S01]  /*07f0*/  ISETP.GE.AND P0, PT, R18, UR5, PT ;  /* 0x0000000512007c0c */ /* 0x000fe2000bf06270 */
[----:B------:R-:W-:Y:S01]  /*0800*/  BSSY.RECONVERGENT B0, `(.L_x_580) ;  /* 0x0000007000007945 */ /* 0x000fe20003800200 */
[----:B------:R-:W-:-:S11]  /*0810*/  ISETP.GE.AND P1, PT, R12, UR5, PT ;  /* 0x000000050c007c0c */ /* 0x000fd6000bf26270 */
[----:B------:R-:W-:Y:S05]  /*0820*/  @P0 BRA `(.L_x_581) ;  /* 0x0000000000100947 */ /* 0x000fea0003800000 */
[----:B------:R-:W1:Y:S02]  /*0830*/  LDC.64 R20, c[0x0][0x380] ;  /* 0x0000e000ff147b82 */ /* 0x000e640000000a00 */
[----:B-1----:R-:W-:-:S05]  /*0840*/  IMAD.WIDE R20, R18, 0x4, R20 ;  /* 0x0000000412147825 */ /* 0x002fca00078e0214 */
[----:B------:R-:W2:Y:S02]  /*0850*/  LDG.E.CONSTANT R13, desc[UR6][R20.64] ;  /* 0x00000006140d7981 */ /* 0x000ea4000c1e9900 */
[----:B--2---:R-:W-:-:S07]  /*0860*/  MOV R9, R13 ;  /* 0x0000000d00097202 */ /* 0x004fce0000000f00 */
.L_x_581:
[----:B------:R-:W-:Y:S05]  /*0870*/  BSYNC.RECONVERGENT B0 ;  /* 0x0000000000007941 */ /* 0x000fea0003800200 */
.L_x_580:
[----:B------:R-:W-:Y:S04]  /*0880*/  BSSY.RECONVERGENT B2, `(.L_x_582) ;  /* 0x000003e000027945 */ /* 0x000fe80003800200 */
[----:B------:R-:W-:Y:S05]  /*0890*/  @P1 BRA `(.L_x_583) ;  /* 0x0000000000f01947 */ /* 0x000fea0003800000 */
[----:B-----5:R-:W-:Y:S01]  /*08a0*/  FFMA R28, R7, R7, R7 ;  /* 0x00000007071c7223 */ /* 0x020fe20000000007 */
        /* <DEDUP_REMOVED lines=14> */
[----:B0-----:R-:W-:Y:S05]  /*0990*/  CALL.REL.NOINC `($__internal_12_$__cuda_sm3x_div_rn_noftz_f32_slowpath) ;  /* 0x0000000800287944 */ /* 0x001fea0003c00000 */
[----:B------:R-:W-:-:S07]  /*09a0*/  MOV R22, R0 ;  /* 0x0000000000167202 */ /* 0x000fce0000000f00 */
.L_x_585:
[----:B------:R-:W-:Y:S05]  /*09b0*/  BSYNC.RECONVERGENT B3 ;  /* 0x0000000000037941 */ /* 0x000fea0003800200 */
.L_x_584:
        /* <DEDUP_REMOVED lines=17> */
[----:B------:R-:W-:-:S07]  /*0ad0*/  IMAD.MOV.U32 R17, RZ, RZ, R0 ;  /* 0x000000ffff117224 */ /* 0x000fce00078e0000 */
.L_x_587:
[----:B------:R-:W-:Y:S05]  /*0ae0*/  BSYNC.RECONVERGENT B3 ;  /* 0x0000000000037941 */ /* 0x000fea0003800200 */
.L_x_586:
        /* <DEDUP_REMOVED lines=18> */
.L_x_589:
[----:B------:R-:W-:Y:S05]  /*0c10*/  BSYNC.RECONVERGENT B3 ;  /* 0x0000000000037941 */ /* 0x000fea0003800200 */
.L_x_588:
[----:B------:R-:W-:-:S04]  /*0c20*/  FADD R17, R22, R17 ;  /* 0x0000001116117221 */ /* 0x000fc80000000000 */
[----:B------:R-:W-:-:S04]  /*0c30*/  FFMA R0, R17, R17, R17 ;  /* 0x0000001111007223 */ /* 0x000fc80000000011 */
[----:B------:R-:W-:-:S04]  /*0c40*/  FADD R23, R23, R0 ;  /* 0x0000000017177221 */ /* 0x000fc80000000000 */
[----:B------:R-:W-:-:S07]  /*0c50*/  FADD R10, R10, R23 ;  /* 0x000000170a0a7221 */ /* 0x000fce0000000000 */
.L_x_583:
[----:B------:R-:W-:Y:S05]  /*0c60*/  BSYNC.RECONVERGENT B2 ;  /* 0x0000000000027941 */ /* 0x000fea0003800200 */
.L_x_582:
[----:B0-----:R-:W-:-:S13]  /*0c70*/  ISETP.GE.AND P0, PT, R16, R11, PT ;  /* 0x0000000b1000720c */ /* 0x001fda0003f06270 */
[----:B------:R-:W0:Y:S01]  /*0c80*/  @!P0 LDC.64 R20, c[0x0][0x380] ;  /* 0x0000e000ff148b82 */ /* 0x000e220000000a00 */
[----:B------:R-:W-:Y:S01]  /*0c90*/  IADD3 R15, PT, PT, R15, 0x2, RZ ;  /* 0x000000020f0f7810 */ /* 0x000fe20007ffe0ff */
[----:B------:R-:W-:Y:S01]  /*0ca0*/  UIADD3 UR4, UPT, UPT, UR4, 0x2, URZ ;  /* 0x0000000204047890 */ /* 0x000fe2000fffe0ff */
[----:B------:R-:W-:Y:S01]  /*0cb0*/  LEA R12, R5, R12, 0x9 ;  /* 0x0000000c050c7211 */ /* 0x000fe200078e48ff */
[----:B0-----:R-:W-:-:S05]  /*0cc0*/  @!P0 IMAD.WIDE R20, R16, 0x4, R20 ;  /* 0x0000000410148825 */ /* 0x001fca00078e0214 */
[----:B-----5:R2:W5:Y:S01]  /*0cd0*/  @!P0 LDG.E.CONSTANT R7, desc[UR6][R20.64] ;  /* 0x0000000614078981 */ /* 0x020562000c1e9900 */
[----:B------:R-:W-:Y:S02]  /*0ce0*/  ISETP.NE.AND P0, PT, R15, RZ, PT ;  /* 0x000000ff0f00720c */ /* 0x000fe40003f05270 */
[C---:B------:R-:W-:Y:S02]  /*0cf0*/  LEA R18, R5.reuse, R18, 0x9 ;  /* 0x0000001205127211 */ /* 0x040fe400078e48ff */
[C---:B------:R-:W-:Y:S02]  /*0d00*/  LEA R14, R5.reuse, R14, 0x9 ;  /* 0x0000000e050e7211 */ /* 0x040fe400078e48ff */
[----:B------:R-:W-:-:S07]  /*0d10*/  LEA R16, R5, R16, 0x9 ;  /* 0x0000001005107211 */ /* 0x000fce00078e48ff */
[----:B--2---:R-:W-:Y:S05]  /*0d20*/  @P0 BRA `(.L_x_590) ;  /* 0xfffffff400b00947 */ /* 0x004fea000383ffff */
[----:B------:R-:W-:-:S12]  /*0d30*/  UIADD3 UR4, UPT, UPT, UR4, 0x2, URZ ;  /* 0x0000000204047890 */ /* 0x000fd8000fffe0ff */
.L_x_571:
[----:B------:R-:W-:Y:S01]  /*0d40*/  UIADD3 UR5, UPT, UPT, UR4, 0xfffffe, URZ ;  /* 0x00fffffe04057890 */ /* 0x000fe2000fffe0ff */
[----:B------:R-:W-:Y:S01]  /*0d50*/  LOP3.LUT R8, R8, 0x1, RZ, 0xc0, !PT ;  /* 0x0000000108087812 */ /* 0x000fe200078ec0ff */
[----:B------:R-:W-:Y:S04]  /*0d60*/  BSSY.RECONVERGENT B2, `(.L_x_570) ;  /* 0x0000046000027945 */ /* 0x000fe80003800200 */
[----:B------:R-:W-:-:S05]  /*0d70*/  IMAD R4, R5, UR5, R4 ;  /* 0x0000000505047c24 */ /* 0x000fca000f8e0204 */
[----:B------:R-:W-:-:S04]  /*0d80*/  LEA R4, R4, R3, 0x8 ;  /* 0x0000000304047211 */ /* 0x000fc800078e40ff */
[----:B------:R-:W-:-:S04]  /*0d90*/  ISETP.GE.AND P0, PT, R4, R11, PT ;  /* 0x0000000b0400720c */ /* 0x000fc80003f06270 */
[----:B------:R-:W-:-:S13]  /*0da0*/  ISETP.NE.U32.OR P0, PT, R8, 0x1, P0 ;  /* 0x000000010800780c */ /* 0x000fda0000705470 */
[----:B------:R-:W-:Y:S05]  /*0db0*/  @P0 BRA `(.L_x_591) ;  /* 0x0000000400000947 */ /* 0x000fea0003800000 */
[----:B------:R-:W-:Y:S01]  /*0dc0*/  FFMA R3, R13, R13, R13 ;  /* 0x0000000d0d037223 */ /* 0x000fe2000000000d */
[----:B------:R-:W-:Y:S01]  /*0dd0*/  USHF.L.U32 UR5, UR4, 0x2, URZ ;  /* 0x0000000204057899 */ /* 0x000fe200080006ff */
[----:B------:R-:W-:Y:S02]  /*0de0*/  BSSY.RECONVERGENT B3, `(.L_x_592) ;  /* 0x0000013000037945 */ /* 0x000fe40003800200 */
[----:B------:R-:W-:Y:S01]  /*0df0*/  FADD R3, RZ, R3 ;  /* 0x00000003ff037221 */ /* 0x000fe20000000000 */
[----:B------:R-:W-:-:S03]  /*0e00*/  ULOP3.LUT UR5, UR5, 0x4, URZ, 0xc0, !UPT ;  /* 0x0000000405057892 */ /* 0x000fc6000f8ec0ff */
[----:B------:R-:W-:-:S03]  /*0e10*/  FMUL R0, R3, R3 ;  /* 0x0000000303007220 */ /* 0x000fc60000400000 */
[----:B------:R-:W-:Y:S01]  /*0e20*/  ISETP.EQ.AND P1, PT, RZ, UR5, PT ;  /* 0x00000005ff007c0c */ /* 0x000fe2000bf22270 */
[----:B------:R-:W-:Y:S01]  /*0e30*/  FFMA R25, R13, R13, R0 ;  /* 0x0000000d0d197223 */ /* 0x000fe20000000000 */
[----:B------:R-:W-:-:S03]  /*0e40*/  FADD R0, R3, R13 ;  /* 0x0000000d03007221 */ /* 0x000fc60000000000 */
[----:B------:R-:W0:Y:S08]  /*0e50*/  MUFU.RCP R2, R25 ;  /* 0x0000001900027308 */ /* 0x000e300000001000 */
[----:B------:R-:W1:Y:S01]  /*0e60*/  FCHK P0, R0, R25 ;  /* 0x0000001900007302 */ /* 0x000e620000000000 */
[----:B------:R-:W-:Y:S01]  /*0e70*/  @P1 MOV R4, R13 ;  /* 0x0000000d00041202 */ /* 0x000fe20000000f00 */
[----:B0-----:R-:W-:-:S04]  /*0e80*/  FFMA R5, -R25, R2, 1 ;  /* 0x3f80000019057423 */ /* 0x001fc80000000102 */
[----:B------:R-:W-:-:S04]  /*0e90*/  FFMA R5, R2, R5, R2 ;  /* 0x0000000502057223 */ /* 0x000fc80000000002 */
[----:B------:R-:W-:-:S04]  /*0ea0*/  FFMA R2, R0, R5, RZ ;  /* 0x0000000500027223 */ /* 0x000fc800000000ff */
[----:B-----5:R-:W-:-:S04]  /*0eb0*/  FFMA R7, -R25, R2, R0 ;  /* 0x0000000219077223 */ /* 0x020fc80000000100 */
[----:B------:R-:W-:Y:S01]  /*0ec0*/  FFMA R5, R5, R7, R2 ;  /* 0x0000000705057223 */ /* 0x000fe20000000002 */
[----:B-1----:R-:W-:Y:S06]  /*0ed0*/  @!P0 BRA `(.L_x_593) ;  /* 0x00000000000c8947 */ /* 0x002fec0003800000 */
[----:B------:R-:W-:-:S07]  /*0ee0*/  MOV R2, 0xf00 ;  /* 0x00000f0000027802 */ /* 0x000fce0000000f00 */
[----:B------:R-:W-:Y:S05]  /*0ef0*/  CALL.REL.NOINC `($__internal_12_$__cuda_sm3x_div_rn_noftz_f32_slowpath) ;  /* 0x0000000000d07944 */ /* 0x000fea0003c00000 */
[----:B------:R-:W-:-:S07]  /*0f00*/  MOV R5, R0 ;  /* 0x0000000000057202 */ /* 0x000fce0000000f00 */
.L_x_593:
[----:B------:R-:W-:Y:S05]  /*0f10*/  BSYNC.RECONVERGENT B3 ;  /* 0x0000000000037941 */ /* 0x000fea0003800200 */
.L_x_592:
        /* <DEDUP_REMOVED lines=16> */
[----:B------:R-:W-:Y:S05]  /*1020*/  CALL.REL.NOINC `($__internal_12_$__cuda_sm3x_div_rn_noftz_f32_slowpath) ;  /* 0x0000000000847944 */ /* 0x000fea0003c00000 */
[----:B------:R-:W-:-:S07]  /*1030*/  MOV R5, R0 ;  /* 0x0000000000057202 */ /* 0x000fce0000000f00 */
.L_x_595:
[----:B------:R-:W-:Y:S05]  /*1040*/  BSYNC.RECONVERGENT B3 ;  /* 0x0000000000037941 */ /* 0x000fea0003800200 */
.L_x_594:
        /* <DEDUP_REMOVED lines=18> */
.L_x_597:
[----:B------:R-:W-:Y:S05]  /*1170*/  BSYNC.RECONVERGENT B3 ;  /* 0x0000000000037941 */ /* 0x000fea0003800200 */
.L_x_596:
[----:B------:R-:W-:-:S04]  /*1180*/  FADD R5, R4, R5 ;  /* 0x0000000504057221 */ /* 0x000fc80000000000 */
[----:B------:R-:W-:-:S04]  /*1190*/  FFMA R0, R5, R5, R5 ;  /* 0x0000000505007223 */ /* 0x000fc80000000005 */
[----:B------:R-:W-:-:S04]  /*11a0*/  FADD R3, R3, R0 ;  /* 0x0000000003037221 */ /* 0x000fc80000000000 */
[----:B------:R-:W-:-:S07]  /*11b0*/  FADD R10, R3, R10 ;  /* 0x0000000a030a7221 */ /* 0x000fce0000000000 */
.L_x_591:
[----:B------:R-:W-:Y:S05]  /*11c0*/  BSYNC.RECONVERGENT B2 ;  /* 0x0000000000027941 */ /* 0x000fea0003800200 */
.L_x_570:
[----:B------:R-:W0:Y:S02]  /*11d0*/  LDCU UR5, c[0x0][0x390] ;  /* 0x00007200ff0577ac */ /* 0x000e240008000800 */
[----:B0-----:R-:W-:-:S13]  /*11e0*/  ISETP.GE.AND P0, PT, R6, UR5, PT ;  /* 0x0000000506007c0c */ /* 0x001fda000bf06270 */
[----:B------:R-:W-:Y:S05]  /*11f0*/  @P0 EXIT ;  /* 0x000000000000094d */ /* 0x000fea0003800000 */
[----:B------:R-:W0:Y:S02]  /*1200*/  LDC.64 R2, c[0x0][0x388] ;  /* 0x0000e200ff027b82 */ /* 0x000e240000000a00 */
[----:B0----5:R-:W-:-:S05]  /*1210*/  IMAD.WIDE R6, R6, 0x4, R2 ;  /* 0x0000000406067825 */ /* 0x021fca00078e0202 */
[----:B------:R-:W-:Y:S01]  /*1220*/  STG.E desc[UR6][R6.64], R10 ;  /* 0x0000000a06007986 */ /* 0x000fe2000c101906 */
[----:B------:R-:W-:Y:S05]  /*1230*/  EXIT ;  /* 0x000000000000794d */ /* 0x000fea0003800000 */
        .weak           $__internal_12_$__cuda_sm3x_div_rn_noftz_f32_slowpath
        .type           $__internal_12_$__cuda_sm3x_div_rn_noftz_f32_slowpath,@function
        .size           $__internal_12_$__cuda_sm3x_div_rn_noftz_f32_slowpath,(.L_x_2219 - $__internal_12_$__cuda_sm3x_div_rn_noftz_f32_slowpath)
$__internal_12_$__cuda_sm3x_div_rn_noftz_f32_slowpath:
        /* <DEDUP_REMOVED lines=34> */
.L_x_599:
[----:B------:R-:W-:Y:S01]  /*1460*/  LEA R24, R20, 0xc0800000, 0x17 ;  /* 0xc080000014187811 */ /* 0x000fe200078eb8ff */
[----:B------:R-:W-:Y:S01]  /*1470*/  BSSY.RECONVERGENT B1, `(.L_x_604) ;  /* 0x0000036000017945 */ /* 0x000fe20003800200 */
[----:B------:R-:W-:Y:S02]  /*1480*/  IADD3 R19, PT, PT, R19, -0x7f, RZ ;  /* 0xffffff8113137810 */ /* 0x000fe40007ffe0ff */
[----:B------:R-:W-:Y:S02]  /*1490*/  IADD3 R27, PT, PT, -R24, R25, RZ ;  /* 0x00000019181b7210 */ /* 0x000fe40007ffe1ff */
[C---:B------:R-:W-:Y:S01]  /*14a0*/  IADD3 R20, PT, PT, R19.reuse, 0x7f, -R20 ;  /* 0x0000007f13147810 */ /* 0x040fe20007ffe814 */
[----:B------:R-:W-:Y:S01]  /*14b0*/  IMAD R0, R19, -0x800000, R0 ;  /* 0xff80000013007824 */ /* 0x000fe200078e0200 */
[----:B------:R-:W0:Y:S01]  /*14c0*/  MUFU.RCP R24, R27 ;  /* 0x0000001b00187308 */ /* 0x000e220000001000 */
[----:B------:R-:W-:Y:S01]  /*14d0*/  FADD.FTZ R17, -R27, -RZ ;  /* 0x800000ff1b117221 */ /* 0x000fe20000010100 */
[----:B------:R-:W-:-:S03]  /*14e0*/  IADD3 R21, PT, PT, R20, R21, RZ ;  /* 0x0000001514157210 */ /* 0x000fc60007ffe0ff */
        /* <DEDUP_REMOVED lines=42> */
.L_x_606:
[----:B------:R-:W-:-:S04]  /*1790*/  LOP3.LUT R0, R0, 0x80000000, RZ, 0xc0, !PT ;  /* 0x8000000000007812 */ /* 0x000fc800078ec0ff */
[----:B------:R-:W-:Y:S01]  /*17a0*/  LOP3.LUT R0, R0, 0x7f800000, RZ, 0xfc, !PT ;  /* 0x7f80000000007812 */ /* 0x000fe200078efcff */
[----:B------:R-:W-:Y:S06]  /*17b0*/  BRA `(.L_x_607) ;  /* 0x0000000000047947 */ /* 0x000fec0003800000 */
.L_x_605:
[----:B------:R-:W-:-:S07]  /*17c0*/  LEA R0, R21, R0, 0x17 ;  /* 0x0000000015007211 */ /* 0x000fce00078eb8ff */
.L_x_607:
[----:B------:R-:W-:Y:S05]  /*17d0*/  BSYNC.RECONVERGENT B1 ;  /* 0x0000000000017941 */ /* 0x000fea0003800200 */
.L_x_604:
[----:B------:R-:W-:Y:S05]  /*17e0*/  BRA `(.L_x_608) ;  /* 0x0000000000207947 */ /* 0x000fea0003800000 */
.L_x_603:
[----:B------:R-:W-:-:S04]  /*17f0*/  LOP3.LUT R0, R25, 0x80000000, R0, 0x48, !PT ;  /* 0x8000000019007812 */ /* 0x000fc800078e4800 */
[----:B------:R-:W-:Y:S01]  /*1800*/  LOP3.LUT R0, R0, 0x7f800000, RZ, 0xfc, !PT ;  /* 0x7f80000000007812 */ /* 0x000fe200078efcff */
[----:B------:R-:W-:Y:S06]  /*1810*/  BRA `(.L_x_608) ;  /* 0x0000000000147947 */ /* 0x000fec0003800000 */
.L_x_602:
[----:B------:R-:W-:Y:S01]  /*1820*/  LOP3.LUT R0, R25, 0x80000000, R0, 0x48, !PT ;  /* 0x8000000019007812 */ /* 0x000fe200078e4800 */
[----:B------:R-:W-:Y:S06]  /*1830*/  BRA `(.L_x_608) ;  /* 0x00000000000c7947 */ /* 0x000fec0003800000 */
.L_x_601:
[----:B------:R-:W0:Y:S01]  /*1840*/  MUFU.RSQ R0, -QNAN ;  /* 0xffc0000000007908 */ /* 0x000e220000001400 */
[----:B------:R-:W-:Y:S05]  /*1850*/  BRA `(.L_x_608) ;  /* 0x0000000000047947 */ /* 0x000fea0003800000 */
.L_x_600:
[----:B------:R-:W-:-:S07]  /*1860*/  FADD.FTZ R0, R0, R25 ;  /* 0x0000001900007221 */ /* 0x000fce0000010000 */
.L_x_608:
[----:B------:R-:W-:Y:S05]  /*1870*/  BSYNC.RECONVERGENT B0 ;  /* 0x0000000000007941 */ /* 0x000fea0003800200 */
.L_x_598:
[----:B------:R-:W-:Y:S01]  /*1880*/  HFMA2 R21, -RZ, RZ, 0, 0 ;  /* 0x00000000ff157431 */ /* 0x000fe200000001ff */
[----:B------:R-:W-:-:S04]  /*1890*/  MOV R20, R2 ;  /* 0x0000000200147202 */ /* 0x000fc80000000f00 */
[----:B0-----:R-:W-:Y:S05]  /*18a0*/  RET.REL.NODEC R20 `(_Z12reg_pipelineILi2ELi4EEvPfS0_i) ;  /* 0xffffffe414d47950 */ /* 0x001fea0003c3ffff */
.L_x_609:
        /* <DEDUP_REMOVED lines=13> */
.L_x_2219:


//--------------------- .text._Z8baselineILi4EEvPfS0_i --------------------------
	.section	.text._Z8baselineILi4EEvPfS0_i,"ax",@progbits
	.align	128
        .global         _Z8baselineILi4EEvPfS0_i
        .type           _Z8baselineILi4EEvPfS0_i,@function
        .size           _Z8baselineILi4EEvPfS0_i,(.L_x_2220 - _Z8baselineILi4EEvPfS0_i)
        .other          _Z8baselineILi4EEvPfS0_i,@"STO_CUDA_ENTRY STV_DEFAULT"
_Z8baselineILi4EEvPfS0_i:
.text._Z8baselineILi4EEvPfS0_i:
[----:B------:R-:W-:Y:S01]  /*0000*/  LDC R1, c[0x0][0x37c] ;  /* 0x0000df00ff017b82 */ /* 0x000fe20000000800 */
[----:B------:R-:W0:Y:S01]  /*0010*/  S2R R6, SR_TID.X ;  /* 0x0000000000067919 */ /* 0x000e220000002100 */
[----:B------:R-:W1:Y:S01]  /*0020*/  LDCU UR6, c[0x0][0x390] ;  /* 0x00007200ff0677ac */ /* 0x000e620008000800 */
[----:B------:R-:W-:Y:S01]  /*0030*/  BSSY.RECONVERGENT B0, `(.L_x_610) ;  /* 0x000004d000007945 */ /* 0x000fe20003800200 */
[----:B------:R-:W-:Y:S01]  /*0040*/  HFMA2 R2, -RZ, RZ, 0, 0 ;  /* 0x00000000ff027431 */ /* 0x000fe200000001ff */
[----:B------:R-:W0:Y:S01]  /*0050*/  S2R R3, SR_CTAID.X ;  /* 0x0000000000037919 */ /* 0x000e220000002500 */
[----:B------:R-:W2:Y:S01]  /*0060*/  LDCU.64 UR4, c[0x0][0x358] ;  /* 0x00006b00ff0477ac */ /* 0x000ea20008000a00 */
[----:B------:R-:W3:Y:S01]  /*0070*/  LDCU UR7, c[0x0][0x390] ;  /* 0x00007200ff0777ac */ /* 0x000ee20008000800 */
[----:B0-----:R-:W-:-:S05]  /*0080*/  IMAD R6, R3, 0x100, R6 ;  /* 0x0000010003067824 */ /* 0x001fca00078e0206 */
[----:B-1----:R-:W-:-:S13]  /*0090*/  ISETP.GE.AND P0, PT, R6, UR6, PT ;  /* 0x0000000606007c0c */ /* 0x002fda000bf06270 */
[----:B--23--:R-:W-:Y:S05]  /*00a0*/  @P0 BRA `(.L_x_611) ;  /* 0x0000000400140947 */ /* 0x00cfea0003800000 */
[----:B------:R-:W0:Y:S01]  /*00b0*/  LDC R7, c[0x0][0x370] ;  /* 0x0000dc00ff077b82 */ /* 0x000e220000000800 */
[----:B------:R-:W-:Y:S01]  /*00c0*/  IMAD.MOV.U32 R2, RZ, RZ, RZ ;  /* 0x000000ffff027224 */ /* 0x000fe200078e00ff */
[----:B------:R-:W-:-:S06]  /*00d0*/  MOV R8, R6 ;  /* 0x0000000600087202 */ /* 0x000fcc0000000f00 */
[----:B------:R-:W1:Y:S02]  /*00e0*/  LDC.64 R4, c[0x0][0x380] ;  /* 0x0000e000ff047b82 */ /* 0x000e640000000a00 */
.L_x_618:
[----:B-1----:R-:W-:-:S06]  /*00f0*/  IMAD.WIDE R10, R8, 0x4, R4 ;  /* 0x00000004080a7825 */ /* 0x002fcc00078e0204 */
[----:B------:R-:W2:Y:S01]  /*0100*/  LDG.E.CONSTANT R10, desc[UR4][R10.64] ;  /* 0x000000040a0a7981 */ /* 0x000ea2000c1e9900 */
[----:B0-----:R-:W-:Y:S01]  /*0110*/  IMAD R8, R7, 0x100, R8 ;  /* 0x0000010007087824 */ /* 0x001fe200078e0208 */
[----:B------:R-:W-:Y:S04]  /*0120*/  BSSY.RECONVERGENT B1, `(.L_x_612) ;  /* 0x0000012000017945 */ /* 0x000fe80003800200 */
[----:B------:R-:W-:Y:S01]  /*0130*/  ISETP.GE.AND P2, PT, R8, UR7, PT ;  /* 0x0000000708007c0c */ /* 0x000fe2000bf46270 */
[----:B--2---:R-:W-:-:S04]  /*0140*/  FFMA R9, R10, R10, R10 ;  /* 0x0000000a0a097223 */ /* 0x004fc8000000000a */
        /* <DEDUP_REMOVED lines=14> */
[----:B------:R-:W-:Y:S05]  /*0230*/  CALL.REL.NOINC `($__internal_13_$__cuda_sm3x_div_rn_noftz_f32_slowpath) ;  /* 0x0000000000d07944 */ /* 0x000fea0003c00000 */
.L_x_613:
[----:B------:R-:W-:Y:S05]  /*0240*/  BSYNC.RECONVERGENT B1 ;  /* 0x0000000000017941 */ /* 0x000fea0003800200 */
.L_x_612:
        /* <DEDUP_REMOVED lines=17> */
[----:B------:R-:W-:Y:S05]  /*0360*/  CALL.REL.NOINC `($__internal_13_$__cuda_sm3x_div_rn_noftz_f32_slowpath) ;  /* 0x0000000000847944 */ /* 0x000fea0003c00000 */
.L_x_615:
[----:B------:R-:W-:Y:S05]  /*0370*/  BSYNC.RECONVERGENT B1 ;  /* 0x0000000000017941 */ /* 0x000fea0003800200 */
.L_x_614:
        /* <DEDUP_REMOVED lines=18> */
.L_x_617:
[----:B------:R-:W-:Y:S05]  /*04a0*/  BSYNC.RECONVERGENT B1 ;  /* 0x0000000000017941 */ /* 0x000fea0003800200 */
.L_x_616:
[----:B------:R-:W-:-:S04]  /*04b0*/  FADD R3, R10, R3 ;  /* 0x000000030a037221 */ /* 0x000fc80000000000 */
[----:B------:R-:W-:-:S04]  /*04c0*/  FFMA R0, R3, R3, R3 ;  /* 0x0000000303007223 */ /* 0x000fc80000000003 */
[----:B------:R-:W-:-:S04]  /*04d0*/  FADD R9, R9, R0 ;  /* 0x0000000009097221 */ /* 0x000fc80000000000 */
[----:B------:R-:W-:Y:S01]  /*04e0*/  FADD R2, R9, R2 ;  /* 0x0000000209027221 */ /* 0x000fe20000000000 */
[----:B------:R-:W-:Y:S06]  /*04f0*/  @!P2 BRA `(.L_x_618) ;  /* 0xfffffff800fca947 */ /* 0x000fec000383ffff */
.L_x_611:
[----:B------:R-:W-:Y:S05]  /*0500*/  BSYNC.RECONVERGENT B0 ;  /* 0x0000000000007941 */ /* 0x000fea0003800200 */
.L_x_610:
[----:B------:R-:W0:Y:S02]  /*0510*/  LDCU UR6, c[0x0][0x390] ;  /* 0x00007200ff0677ac */ /* 0x000e240008000800 */
[----:B0-----:R-:W-:-:S13]  /*0520*/  ISETP.GE.AND P0, PT, R6, UR6, PT ;  /* 0x0000000606007c0c */ /* 0x001fda000bf06270 */
[----:B------:R-:W-:Y:S05]  /*0530*/  @P0 EXIT ;  /* 0x000000000000094d */ /* 0x000fea0003800000 */
[----:B------:R-:W0:Y:S02]  /*0540*/  LDC.64 R4, c[0x0][0x388] ;  /* 0x0000e200ff047b82 */ /* 0x000e240000000a00 */
[----:B0-----:R-:W-:-:S05]  /*0550*/  IMAD.WIDE R6, R6, 0x4, R4 ;  /* 0x0000000406067825 */ /* 0x001fca00078e0204 */
[----:B------:R-:W-:Y:S01]  /*0560*/  STG.E desc[UR4][R6.64], R2 ;  /* 0x0000000206007986 */ /* 0x000fe2000c101904 */
[----:B------:R-:W-:Y:S05]  /*0570*/  EXIT ;  /* 0x000000000000794d */ /* 0x000fea0003800000 */
        .weak           $__internal_13_$__cuda_sm3x_div_rn_noftz_f32_slowpath
        .type           $__internal_13_$__cuda_sm3x_div_rn_noftz_f32_slowpath,@function
        .size           $__internal_13_$__cuda_sm3x_div_rn_noftz_f32_slowpath,(.L_x_2220 - $__internal_13_$__cuda_sm3x_div_rn_noftz_f32_slowpath)
$__internal_13_$__cuda_sm3x_div_rn_noftz_f32_slowpath:
        /* <DEDUP_REMOVED lines=34> */
.L_x_620:
[----:B------:R-:W-:Y:S01]  /*07a0*/  LEA R14, R11, 0xc0800000, 0x17 ;  /* 0xc08000000b0e7811 */ /* 0x000fe200078eb8ff */
[----:B------:R-:W-:Y:S01]  /*07b0*/  BSSY.RECONVERGENT B3, `(.L_x_625) ;  /* 0x0000036000037945 */ /* 0x000fe20003800200 */
[----:B------:R-:W-:-:S03]  /*07c0*/  IADD3 R15, PT, PT, R15, -0x7f, RZ ;  /* 0xffffff810f0f7810 */ /* 0x000fc60007ffe0ff */
[----:B------:R-:W-:Y:S02]  /*07d0*/  IMAD.IADD R16, R3, 0x1, -R14 ;  /* 0x0000000103107824 */ /* 0x000fe400078e0a0e */
[C---:B------:R-:W-:Y:S02]  /*07e0*/  IMAD R0, R15.reuse, -0x800000, R0 ;  /* 0xff8000000f007824 */ /* 0x040fe400078e0200 */
[----:B------:R0:W1:Y:S01]  /*07f0*/  MUFU.RCP R3, R16 ;  /* 0x0000001000037308 */ /* 0x0000620000001000 */
[----:B------:R-:W-:Y:S01]  /*0800*/  FADD.FTZ R17, -R16, -RZ ;  /* 0x800000ff10117221 */ /* 0x000fe20000010100 */
        /* <DEDUP_REMOVED lines=23> */
[C---:B------:R-:W-:Y:S02]  /*0980*/  IADD3 R16, PT, PT, R15.reuse, 0x20, RZ ;  /* 0x000000200f107810 */ /* 0x040fe40007ffe0ff */
[----:B------:R-:W-:Y:S02]  /*0990*/  ISETP.NE.AND P3, PT, R15, RZ, PT ;  /* 0x000000ff0f00720c */ /* 0x000fe40003f65270 */
[----:B------:R-:W-:Y:S01]  /*09a0*/  LOP3.LUT R13, R11, 0x7fffff, RZ, 0xc0, !PT ;  /* 0x007fffff0b0d7812 */ /* 0x000fe200078ec0ff */
[CCC-:B------:R-:W-:Y:S01]  /*09b0*/  FFMA.RP R11, R3.reuse, R17.reuse, R14.reuse ;  /* 0x00000011030b7223 */ /* 0x1c0fe2000000800e */
[----:B------:R-:W-:Y:S01]  /*09c0*/  FFMA.RM R14, R3, R17, R14 ;  /* 0x00000011030e7223 */ /* 0x000fe2000000400e */
[----:B------:R-:W-:Y:S01]  /*09d0*/  IMAD.MOV R3, RZ, RZ, -R15 ;  /* 0x000000ffff037224 */ /* 0x000fe200078e0a0f */
[----:B------:R-:W-:Y:S02]  /*09e0*/  LOP3.LUT R13, R13, 0x800000, RZ, 0xfc, !PT ;  /* 0x008000000d0d7812 */ /* 0x000fe400078efcff */
[----:B------:R-:W-:-:S02]  /*09f0*/  ISETP.NE.AND P1, PT, R15, RZ, PT ;  /* 0x000000ff0f00720c */ /* 0x000fc40003f25270 */
        /* <DEDUP_REMOVED lines=13> */
.L_x_627:
[----:B------:R-:W-:-:S04]  /*0ad0*/  LOP3.LUT R0, R0, 0x80000000, RZ, 0xc0, !PT ;  /* 0x8000000000007812 */ /* 0x000fc800078ec0ff */
[----:B------:R-:W-:Y:S01]  /*0ae0*/  LOP3.LUT R0, R0, 0x7f800000, RZ, 0xfc, !PT ;  /* 0x7f80000000007812 */ /* 0x000fe200078efcff */
[----:B------:R-:W-:Y:S06]  /*0af0*/  BRA `(.L_x_628) ;  /* 0x0000000000047947 */ /* 0x000fec0003800000 */
.L_x_626:
[----:B------:R-:W-:-:S07]  /*0b00*/  IMAD R0, R16, 0x800000, R0 ;  /* 0x0080000010007824 */ /* 0x000fce00078e0200 */
.L_x_628:
[----:B------:R-:W-:Y:S05]  /*0b10*/  BSYNC.RECONVERGENT B3 ;  /* 0x0000000000037941 */ /* 0x000fea0003800200 */
.L_x_625:
[----:B------:R-:W-:Y:S05]  /*0b20*/  BRA `(.L_x_629) ;  /* 0x0000000000207947 */ /* 0x000fea0003800000 */
.L_x_624:
[----:B------:R-:W-:-:S04]  /*0b30*/  LOP3.LUT R0, R3, 0x80000000, R0, 0x48, !PT ;  /* 0x8000000003007812 */ /* 0x000fc800078e4800 */
[----:B------:R-:W-:Y:S01]  /*0b40*/  LOP3.LUT R0, R0, 0x7f800000, RZ, 0xfc, !PT ;  /* 0x7f80000000007812 */ /* 0x000fe200078efcff */
[----:B------:R-:W-:Y:S06]  /*0b50*/  BRA `(.L_x_629) ;  /* 0x0000000000147947 */ /* 0x000fec0003800000 */
.L_x_623:
[----:B------:R-:W-:Y:S01]  /*0b60*/  LOP3.LUT R0, R3, 0x80000000, R0, 0x48, !PT ;  /* 0x8000000003007812 */ /* 0x000fe200078e4800 */
[----:B------:R-:W-:Y:S06]  /*0b70*/  BRA `(.L_x_629) ;  /* 0x00000000000c7947 */ /* 0x000fec0003800000 */
.L_x_622:
[----:B------:R-:W0:Y:S01]  /*0b80*/  MUFU.RSQ R0, -QNAN ;  /* 0xffc0000000007908 */ /* 0x000e220000001400 */
[----:B------:R-:W-:Y:S05]  /*0b90*/  BRA `(.L_x_629) ;  /* 0x0000000000047947 */ /* 0x000fea0003800000 */
.L_x_621:
[----:B------:R-:W-:-:S07]  /*0ba0*/  FADD.FTZ R0, R0, R3 ;  /* 0x0000000300007221 */ /* 0x000fce0000010000 */
.L_x_629:
[----:B------:R-:W-:Y:S05]  /*0bb0*/  BSYNC.RECONVERGENT B2 ;  /* 0x0000000000027941 */ /* 0x000fea0003800200 */
.L_x_619:
[----:B------:R-:W-:Y:S01]  /*0bc0*/  IMAD.MOV.U32 R13, RZ, RZ, 0x0 ;  /* 0x00000000ff0d7424 */ /* 0x000fe200078e00ff */
[----:B0-----:R-:W-:-:S03]  /*0bd0*/  MOV R3, R0 ;  /* 0x0000000000037202 */ /* 0x001fc60000000f00 */
[----:B------:R-:W-:Y:S05]  /*0be0*/  RET.REL.NODEC R12 `(_Z8baselineILi4EEvPfS0_i) ;  /* 0xfffffff40c047950 */ /* 0x000fea0003c3ffff */
.L_x_630:
        /* <DEDUP_REMOVED lines=9> */
.L_x_2220:


//--------------------- .text._Z25warp_specialize_shared_v2ILi4ELi3EEvPfS0_i --------------------------
	.section	.text._Z25warp_specialize_shared_v2ILi4ELi3EEvPfS0_i,"ax",@progbits
	.align	128
        .global         _Z25warp_specialize_shared_v2ILi4ELi3EEvPfS0_i
        .type           _Z25warp_specialize_shared_v2ILi4ELi3EEvPfS0_i,@function
        .size           _Z25warp_specialize_shared_v2ILi4ELi3EEvPfS0_i,(.L_x_2221 - _Z25warp_specialize_shared_v2ILi4ELi3EEvPfS0_i)
        .other          _Z25warp_specialize_shared_v2ILi4ELi3EEvPfS0_i,@"STO_CUDA_ENTRY STV_DEFAULT"
_Z25warp_specialize_shared_v2ILi4ELi3EEvPfS0_i:
.text._Z25warp_specialize_shared_v2ILi4ELi3EEvPfS0_i:
        /* <DEDUP_REMOVED lines=43> */
.L_x_634:
[----:B------:R-:W-:Y:S05]  /*02b0*/  BSYNC.RECONVERGENT B1 ;  /* 0x0000000000017941 */ /* 0x000fea0003800200 */
.L_x_633:
[----:B------:R-:W-:Y:S01]  /*02c0*/  NOP ;  /* 0x0000000000007918 */ /* 0x000fe20000000000 */
[----:B------:R-:W1:Y:S01]  /*02d0*/  LDC R6, c[0x0][0x370] ;  /* 0x0000dc00ff067b82 */ /* 0x000e620000000800 */
[----:B------:R-:W-:-:S13]  /*02e0*/  PLOP3.LUT P0, PT, PT, PT, PT, 0x80, 0x8 ;  /* 0x000000000008781c */ /* 0x000fda0003f0f070 */
.L_x_635:
        /* <DEDUP_REMOVED lines=19> */
.L_x_637:
[----:B------:R-:W-:Y:S05]  /*0420*/  BSYNC.RECONVERGENT B1 ;  /* 0x0000000000017941 */ /* 0x000fea0003800200 */
.L_x_636:
[----:B------:R-:W-:Y:S01]  /*0430*/  NOP ;  /* 0x0000000000007918 */ /* 0x000fe20000000000 */
[----:B------:R-:W-:-:S13]  /*0440*/  PLOP3.LUT P0, PT, PT, PT, PT, 0x80, 0x8 ;  /* 0x000000000008781c */ /* 0x000fda0003f0f070 */
.L_x_638:
        /* <DEDUP_REMOVED lines=19> */
.L_x_640:
[----:B------:R-:W-:Y:S05]  /*0580*/  BSYNC.RECONVERGENT B1 ;  /* 0x0000000000017941 */ /* 0x000fea0003800200 */
.L_x_639:
[----:B------:R-:W-:Y:S01]  /*0590*/  NOP ;  /* 0x0000000000007918 */ /* 0x000fe20000000000 */
[----:B------:R-:W-:-:S13]  /*05a0*/  PLOP3.LUT P0, PT, PT, PT, PT, 0x80, 0x8 ;  /* 0x000000000008781c */ /* 0x000fda0003f0f070 */
.L_x_641:
[----:B------:R-:W-:Y:S02]  /*05b0*/  PLOP3.LUT P1, PT, P1, P0, PT, 0xf2, 0x2f ;  /* 0x00000000002f781c */ /* 0x000fe40000f21e72 */
[----:B------:R-:W-:-:S08]  /*05c0*/  @P0 R2UR P1, UR4, R8 ;  /* 0x00000000080402ca */ /* 0x000fd00000020000 */
[----:B------:R-:W-:-:S05]  /*05d0*/  @P0 PLOP3.LUT P0, PT, P1, PT, PT, 0x80, 0x8 ;  /* 0x000000000008081c */ /* 0x000fca0000f0f070 */
[----:B------:R-:W-:Y:S01]  /*05e0*/  @!P1 SYNCS.ARRIVE.TRANS64.RED.A0T1 RZ, [UR4+0x40], RZ ;  /* 0x000040ffffff99a7 */ /* 0x000fe20008200404 */
[----:B------:R-:W-:Y:S07]  /*05f0*/  @!P1 ARRIVES.LDGSTSBAR.64.TRANSCNT [UR4+0x40] ;  /* 0x00004000ff0099b0 */ /* 0x000fee0008002a04 */
[----:B------:R-:W-:Y:S05]  /*0600*/  @P0 BRA.U.ANY `(.L_x_641) ;  /* 0xfffffffd00e80947 */ /* 0x000fea000393ffff */
[----:B------:R-:W-:Y:S01]  /*0610*/  NOP ;  /* 0x0000000000007918 */ /* 0x000fe20000000000 */
.L_x_632:
[----:B------:R-:W-:Y:S05]  /*0620*/  BSYNC.RECONVERGENT B0 ;  /* 0x0000000000007941 */ /* 0x000fea0003800200 */
.L_x_631:
[----:B------:R-:W3:Y:S08]  /*0630*/  LDC R6, c[0x0][0x370] ;  /* 0x0000dc00ff067b82 */ /* 0x000ef00000000800 */
[----:B------:R-:W4:Y:S01]  /*0640*/  LDC R11, c[0x0][0x390] ;  /* 0x0000e400ff0b7b82 */ /* 0x000f220000000800 */
[----:B---3--:R-:W-:-:S05]  /*0650*/  IMAD.SHL.U32 R6, R6, 0x80, RZ ;  /* 0x0000008006067824 */ /* 0x008fca00078e00ff */
[----:B------:R-:W-:-:S04]  /*0660*/  LOP3.LUT R2, R6, 0x7fffff80, RZ, 0xc0, !PT ;  /* 0x7fffff8006027812 */ /* 0x000fc800078ec0ff */
[-C--:B012---:R-:W-:Y:S02]  /*0670*/  IABS R13, R2.reuse ;  /* 0x00000002000d7213 */ /* 0x087fe40000000000 */
[----:B----4-:R-:W-:Y:S02]  /*0680*/  IADD3 R11, PT, PT, R2, -0x1, R11 ;  /* 0xffffffff020b7810 */ /* 0x010fe40007ffe00b */
[----:B------:R-:W0:Y:S01]  /*0690*/  I2F.RP R10, R13 ;  /* 0x0000000d000a7306 */ /* 0x000e220000209400 */
        /* <DEDUP_REMOVED lines=8> */
[----:B0-----:R-:W-:Y:S02]  /*0720*/  IMAD.MOV.U32 R4, RZ, RZ, RZ ;  /* 0x000000ffff047224 */ /* 0x001fe400078e00ff */
[----:B-1----:R-:W-:-:S04]  /*0730*/  IMAD.MOV R12, RZ, RZ, -R5 ;  /* 0x000000ffff0c7224 */ /* 0x002fc800078e0a05 */
        /* <DEDUP_REMOVED lines=17> */
[----:B------:R-:W-:Y:S01]  /*0850*/  ULEA UR7, UR6, UR5, 0x18 ;  /* 0x0000000506077291 */ /* 0x000fe2000f8ec0ff */
[----:B------:R-:W-:Y:S01]  /*0860*/  IMAD.MOV.U32 R12, RZ, RZ, 0x3 ;  /* 0x00000003ff0c7424 */ /* 0x000fe200078e00ff */
[----:B------:R-:W-:Y:S01]  /*0870*/  BSSY B1, `(.L_x_642) ;  /* 0x0000080000017945 */ /* 0x000fe20003800000 */
[----:B------:R-:W-:Y:S02]  /*0880*/  IMAD R0, R0, 0x20, R3 ;  /* 0x0000002000007824 */ /* 0x000fe400078e0203 */
[----:B------:R-:W-:Y:S01]  /*0890*/  IMAD.MOV.U32 R4, RZ, RZ, RZ ;  /* 0x000000ffff047224 */ /* 0x000fe200078e00ff */
[----:B------:R-:W-:Y:S01]  /*08a0*/  VIADDMNMX R12, R5, 0x2, R12, !PT ;  /* 0x00000002050c7846 */ /* 0x000fe2000780010c */
[----:B------:R-:W-:Y:S01]  /*08b0*/  IMAD.MOV.U32 R13, RZ, RZ, 0x3 ;  /* 0x00000003ff0d7424 */ /* 0x000fe200078e00ff */
[----:B------:R-:W-:Y:S01]  /*08c0*/  LEA R11, R0, UR7, 0x2 ;  /* 0x00000007000b7c11 */ /* 0x000fe2000f8e10ff */
[----:B0-----:R-:W-:-:S04]  /*08d0*/  USHF.L.U32 UR4, UR4, 0x7, URZ ;  /* 0x0000000704047899 */ /* 0x001fc800080006ff */
[----:B------:R-:W-:-:S06]  /*08e0*/  ULOP3.LUT UR4, UR4, 0x7fffff80, URZ, 0xc0, !UPT ;  /* 0x7fffff8004047892 */ /* 0x000fcc000f8ec0ff */
[----:B------:R-:W-:-:S07]  /*08f0*/  VIADD R10, R0, UR4 ;  /* 0x00000004000a7c36 */ /* 0x000fce0008000000 */
.L_x_659:
        /* <DEDUP_REMOVED lines=15> */
.L_x_650:
[C---:B------:R-:W-:Y:S01]  /*09f0*/  ISETP.GT.AND P0, PT, R20.reuse, 0xf, PT ;  /* 0x0000000f1400780c */ /* 0x040fe20003f04270 */
[----:B------:R-:W-:Y:S05]  /*0a00*/  YIELD ;  /* 0x0000000000007946 */ /* 0x000fea0003800000 */
[----:B------:R-:W-:Y:S07]  /*0a10*/  BSSY B3, `(.L_x_647) ;  /* 0x0000014000037945 */ /* 0x000fee0003800000 */
[----:B------:R-:W-:Y:S01]  /*0a20*/  @!P0 VIADD R20, R20, 0x1 ;  /* 0x0000000114148836 */ /* 0x000fe20000000000 */
        /* <DEDUP_REMOVED lines=9> */
.L_x_649:
        /* <DEDUP_REMOVED lines=9> */
.L_x_648:
[----:B------:R-:W-:Y:S05]  /*0b50*/  BSYNC B3 ;  /* 0x0000000000037941 */ /* 0x000fea0003800000 */
.L_x_647:
[----:B------:R-:W0:Y:S02]  /*0b60*/  SYNCS.PHASECHK.TRANS64.TRYWAIT P0, [R21+URZ], R3 ;  /* 0x00000003150075a7 */ /* 0x000e2400080011ff */
[----:B0-----:R-:W-:Y:S05]  /*0b70*/  @!P0 BRA `(.L_x_650) ;  /* 0xfffffffc009c8947 */ /* 0x001fea000383ffff */
.L_x_646:
[----:B------:R-:W-:Y:S05]  /*0b80*/  BSYNC B2 ;  /* 0x0000000000027941 */ /* 0x000fea0003800000 */
.L_x_645:
        /* <DEDUP_REMOVED lines=18> */
[----:B------:R-:W-:Y:S05]  /*0cb0*/  CALL.REL.NOINC `($__internal_14_$__cuda_sm3x_div_rn_noftz_f32_slowpath) ;  /* 0x0000000400147944 */ /* 0x000fea0003c00000 */
[----:B------:R-:W-:-:S07]  /*0cc0*/  IMAD.MOV.U32 R3, RZ, RZ, R0 ;  /* 0x000000ffff037224 */ /* 0x000fce00078e0000 */
.L_x_652:
[----:B------:R-:W-:Y:S05]  /*0cd0*/  BSYNC.RECONVERGENT B2 ;  /* 0x0000000000027941 */ /* 0x000fea0003800200 */
.L_x_651:
        /* <DEDUP_REMOVED lines=19> */
.L_x_654:
[----:B------:R-:W-:Y:S05]  /*0e10*/  BSYNC.RECONVERGENT B2 ;  /* 0x0000000000027941 */ /* 0x000fea0003800200 */
.L_x_653:
[----:B------:R-:W-:-:S04]  /*0e20*/  FADD R3, R14, R3 ;  /* 0x000000030e037221 */ /* 0x000fc80000000000 */
[----:B------:R-:W-:-:S04]  /*0e30*/  FFMA R0, R3, R3, R3 ;  /* 0x0000000303007223 */ /* 0x000fc80000000003 */
[----:B------:R-:W-:-:S04]  /*0e40*/  FADD R15, R15, R0 ;  /* 0x000000000f0f7221 */ /* 0x000fc80000000000 */
[----:B------:R-:W-:Y:S01]  /*0e50*/  FADD R4, R4, R15 ;  /* 0x0000000f04047221 */ /* 0x000fe20000000000 */
[----:B------:R-:W-:Y:S06]  /*0e60*/  BRA `(.L_x_655) ;  /* 0x0000000000707947 */ /* 0x000fec0003800000 */
.L_x_644:
        /* <DEDUP_REMOVED lines=18> */
.L_x_657:
[----:B------:R-:W-:Y:S05]  /*0f90*/  BSYNC.RECONVERGENT B2 ;  /* 0x0000000000027941 */ /* 0x000fea0003800200 */
.L_x_656:
[----:B------:R-:W-:Y:S01]  /*0fa0*/  NOP ;  /* 0x0000000000007918 */ /* 0x000fe20000000000 */
[----:B------:R-:W-:-:S13]  /*0fb0*/  PLOP3.LUT P0, PT, PT, PT, PT, 0x80, 0x8 ;  /* 0x000000000008781c */ /* 0x000fda0003f0f070 */
.L_x_658:
[----:B------:R-:W-:Y:S02]  /*0fc0*/  PLOP3.LUT P1, PT, P1, P0, PT, 0xf2, 0x2f ;  /* 0x00000000002f781c */ /* 0x000fe40000f21e72 */
[----:B------:R-:W-:-:S08]  /*0fd0*/  @P0 R2UR P1, UR4, R0 ;  /* 0x00000000000402ca */ /* 0x000fd00000020000 */
[----:B------:R-:W-:-:S05]  /*0fe0*/  @P0 PLOP3.LUT P0, PT, P1, PT, PT, 0x80, 0x8 ;  /* 0x000000000008081c */ /* 0x000fca0000f0f070 */
[----:B------:R-:W-:Y:S01]  /*0ff0*/  @!P1 SYNCS.ARRIVE.TRANS64.RED.A0T1 RZ, [UR4], RZ ;  /* 0x000000ffffff99a7 */ /* 0x000fe20008200404 */
[----:B------:R-:W-:Y:S07]  /*1000*/  @!P1 ARRIVES.LDGSTSBAR.64.TRANSCNT [UR4] ;  /* 0x00000000ff0099b0 */ /* 0x000fee0008002a04 */
[----:B------:R-:W-:Y:S05]  /*1010*/  @P0 BRA.U.ANY `(.L_x_658) ;  /* 0xfffffffd00e80947 */ /* 0x000fea000393ffff */
[----:B------:R-:W-:Y:S01]  /*1020*/  NOP ;  /* 0x0000000000007918 */ /* 0x000fe20000000000 */
.L_x_655:
[----:B------:R-:W-:Y:S05]  /*1030*/  BSYNC B0 ;  /* 0x0000000000007941 */ /* 0x000fea0003800000 */
.L_x_643:
[C---:B------:R-:W-:Y:S01]  /*1040*/  ISETP.NE.AND P0, PT, R13.reuse, R12, PT ;  /* 0x0000000c0d00720c */ /* 0x040fe20003f05270 */
[----:B------:R-:W-:-:S12]  /*1050*/  VIADD R13, R13, 0x1 ;  /* 0x000000010d0d7836 */ /* 0x000fd80000000000 */
[----:B------:R-:W-:Y:S05]  /*1060*/  @P0 BRA `(.L_x_659) ;  /* 0xfffffff800240947 */ /* 0x000fea000383ffff */
[----:B------:R-:W-:Y:S05]  /*1070*/  BSYNC B1 ;  /* 0x0000000000017941 */ /* 0x000fea0003800000 */
.L_x_642:
        /* <DEDUP_REMOVED lines=9> */
        .weak           $__internal_14_$__cuda_sm3x_div_rn_noftz_f32_slowpath
        .type           $__internal_14_$__cuda_sm3x_div_rn_noftz_f32_slowpath,@function
        .size           $__internal_14_$__cuda_sm3x_div_rn_noftz_f32_slowpath,(.L_x_2221 - $__internal_14_$__cuda_sm3x_div_rn_noftz_f32_slowpath)
$__internal_14_$__cuda_sm3x_div_rn_noftz_f32_slowpath:
        /* <DEDUP_REMOVED lines=34> */
.L_x_661:
[----:B------:R-:W-:Y:S01]  /*1330*/  LEA R18, R16, 0xc0800000, 0x17 ;  /* 0xc080000010127811 */ /* 0x000fe200078eb8ff */
[----:B------:R-:W-:Y:S01]  /*1340*/  VIADD R21, R21, 0xffffff81 ;  /* 0xffffff8115157836 */ /* 0x000fe20000000000 */
[----:B------:R-:W-:Y:S03]  /*1350*/  BSSY.RECONVERGENT B4, `(.L_x_666) ;  /* 0x0000035000047945 */ /* 0x000fe60003800200 */
        /* <DEDUP_REMOVED lines=48> */
.L_x_668:
[----:B------:R-:W-:-:S04]  /*1660*/  LOP3.LUT R0, R0, 0x80000000, RZ, 0xc0, !PT ;  /* 0x8000000000007812 */ /* 0x000fc800078ec0ff */
[----:B------:R-:W-:Y:S01]  /*1670*/  LOP3.LUT R0, R0, 0x7f800000, RZ, 0xfc, !PT ;  /* 0x7f80000000007812 */ /* 0x000fe200078efcff */
[----:B------:R-:W-:Y:S06]  /*1680*/  BRA `(.L_x_669) ;  /* 0x0000000000047947 */ /* 0x000fec0003800000 */
.L_x_667:
[----:B------:R-:W-:-:S07]  /*1690*/  IMAD R0, R17, 0x800000, R0 ;  /* 0x0080000011007824 */ /* 0x000fce00078e0200 */
.L_x_669:
[----:B------:R-:W-:Y:S05]  /*16a0*/  BSYNC.RECONVERGENT B4 ;  /* 0x0000000000047941 */ /* 0x000fea0003800200 */
.L_x_666:
[----:B------:R-:W-:Y:S05]  /*16b0*/  BRA `(.L_x_670) ;  /* 0x0000000000207947 */ /* 0x000fea0003800000 */
.L_x_665:
[----:B------:R-:W-:-:S04]  /*16c0*/  LOP3.LUT R0, R3, 0x80000000, R0, 0x48, !PT ;  /* 0x8000000003007812 */ /* 0x000fc800078e4800 */
[----:B------:R-:W-:Y:S01]  /*16d0*/  LOP3.LUT R0, R0, 0x7f800000, RZ, 0xfc, !PT ;  /* 0x7f80000000007812 */ /* 0x000fe200078efcff */
[----:B------:R-:W-:Y:S06]  /*16e0*/  BRA `(.L_x_670) ;  /* 0x0000000000147947 */ /* 0x000fec0003800000 */
.L_x_664:
[----:B------:R-:W-:Y:S01]  /*16f0*/  LOP3.LUT R0, R3, 0x80000000, R0, 0x48, !PT ;  /* 0x8000000003007812 */ /* 0x000fe200078e4800 */
[----:B------:R-:W-:Y:S06]  /*1700*/  BRA `(.L_x_670) ;  /* 0x00000000000c7947 */ /* 0x000fec0003800000 */
.L_x_663:
[----:B------:R-:W0:Y:S01]  /*1710*/  MUFU.RSQ R0, -QNAN ;  /* 0xffc0000000007908 */ /* 0x000e220000001400 */
[----:B------:R-:W-:Y:S05]  /*1720*/  BRA `(.L_x_670) ;  /* 0x0000000000047947 */ /* 0x000fea0003800000 */
.L_x_662:
[----:B------:R-:W-:-:S07]  /*1730*/  FADD.FTZ R0, R0, R3 ;  /* 0x0000000300007221 */ /* 0x000fce0000010000 */
.L_x_670:
[----:B------:R-:W-:Y:S05]  /*1740*/  BSYNC.RECONVERGENT B3 ;  /* 0x0000000000037941 */ /* 0x000fea0003800200 */
.L_x_660:
[----:B------:R-:W-:-:S04]  /*1750*/  IMAD.MOV.U32 R3, RZ, RZ, 0x0 ;  /* 0x00000000ff037424 */ /* 0x000fc800078e00ff */
[----:B0-----:R-:W-:Y:S05]  /*1760*/  RET.REL.NODEC R2 `(_Z25warp_specialize_shared_v2ILi4ELi3EEvPfS0_i) ;  /* 0xffffffe802247950 */ /* 0x001fea0003c3ffff */
.L_x_671:
        /* <DEDUP_REMOVED lines=9> */
.L_x_2221:


//--------------------- .text._Z25warp_specialize_shared_v2ILi3ELi3EEvPfS0_i --------------------------
	.section	.text._Z25warp_specialize_shared_v2ILi3ELi3EEvPfS0_i,"ax",@progbits
	.align	128
        .global         _Z25warp_specialize_shared_v2ILi3ELi3EEvPfS0_i
        .type           _Z25warp_specialize_shared_v2ILi3ELi3EEvPfS0_i,@function
        .size           _Z25warp_specialize_shared_v2ILi3ELi3EEvPfS0_i,(.L_x_2222 - _Z25warp_specialize_shared_v2ILi3ELi3EEvPfS0_i)
        .other          _Z25warp_specialize_shared_v2ILi3ELi3EEvPfS0_i,@"STO_CUDA_ENTRY STV_DEFAULT"
_Z25warp_specialize_shared_v2ILi3ELi3EEvPfS0_i:
.text._Z25warp_specialize_shared_v2ILi3ELi3EEvPfS0_i:
        /* <DEDUP_REMOVED lines=42> */
.L_x_675:
[----:B------:R-:W-:Y:S05]  /*02a0*/  BSYNC.RECONVERGENT B1 ;  /* 0x0000000000017941 */ /* 0x000fea0003800200 */
.L_x_674:
[----:B------:R-:W-:Y:S01]  /*02b0*/  NOP ;  /* 0x0000000000007918 */ /* 0x000fe20000000000 */
[----:B------:R-:W-:-:S13]  /*02c0*/  PLOP3.LUT P0, PT, PT, PT, PT, 0x80, 0x8 ;  /* 0x000000000008781c */ /* 0x000fda0003f0f070 */
.L_x_676:
        /* <DEDUP_REMOVED lines=20> */
.L_x_678:
[----:B------:R-:W-:Y:S05]  /*0410*/  BSYNC.RECONVERGENT B1 ;  /* 0x0000000000017941 */ /* 0x000fea0003800200 */
.L_x_677:
[----:B------:R-:W-:Y:S01]  /*0420*/  NOP ;  /* 0x0000000000007918 */ /* 0x000fe20000000000 */
[----:B------:R-:W-:-:S13]  /*0430*/  PLOP3.LUT P0, PT, PT, PT, PT, 0x80, 0x8 ;  /* 0x000000000008781c */ /* 0x000fda0003f0f070 */
.L_x_679:
[----:B------:R-:W-:Y:S02]  /*0440*/  PLOP3.LUT P1, PT, P1, P0, PT, 0xf2, 0x2f ;  /* 0x00000000002f781c */ /* 0x000fe40000f21e72 */
[----:B------:R-:W-:-:S08]  /*0450*/  @P0 R2UR P1, UR4, R8 ;  /* 0x00000000080402ca */ /* 0x000fd00000020000 */
[----:B------:R-:W-:-:S05]  /*0460*/  @P0 PLOP3.LUT P0, PT, P1, PT, PT, 0x80, 0x8 ;  /* 0x000000000008081c */ /* 0x000fca0000f0f070 */
[----:B------:R-:W-:Y:S01]  /*0470*/  @!P1 SYNCS.ARRIVE.TRANS64.RED.A0T1 RZ, [UR4+0x20], RZ ;  /* 0x000020ffffff99a7 */ /* 0x000fe20008200404 */
[----:B------:R-:W-:Y:S07]  /*0480*/  @!P1 ARRIVES.LDGSTSBAR.64.TRANSCNT [UR4+0x20] ;  /* 0x00002000ff0099b0 */ /* 0x000fee0008002a04 */
[----:B------:R-:W-:Y:S05]  /*0490*/  @P0 BRA.U.ANY `(.L_x_679) ;  /* 0xfffffffd00e80947 */ /* 0x000fea000393ffff */
[----:B------:R-:W-:Y:S01]  /*04a0*/  NOP ;  /* 0x0000000000007918 */ /* 0x000fe20000000000 */
.L_x_673:
[----:B------:R-:W-:Y:S05]  /*04b0*/  BSYNC.RECONVERGENT B0 ;  /* 0x0000000000007941 */ /* 0x000fea0003800200 */
.L_x_672:
[----:B------:R-:W2:Y:S08]  /*04c0*/  LDC R6, c[0x0][0x370] ;  /* 0x0000dc00ff067b82 */ /* 0x000eb00000000800 */
[----:B------:R-:W3:Y:S01]  /*04d0*/  LDC R11, c[0x0][0x390] ;  /* 0x0000e400ff0b7b82 */ /* 0x000ee20000000800 */
[----:B--2---:R-:W-:-:S05]  /*04e0*/  IMAD.SHL.U32 R6, R6, 0x80, RZ ;  /* 0x0000008006067824 */ /* 0x004fca00078e00ff */
[----:B------:R-:W-:-:S04]  /*04f0*/  LOP3.LUT R2, R6, 0x7fffff80, RZ, 0xc0, !PT ;  /* 0x7fffff8006027812 */ /* 0x000fc800078ec0ff */
[-C--:B01----:R-:W-:Y:S02]  /*0500*/  IABS R13, R2.reuse ;  /* 0x00000002000d7213 */ /* 0x083fe40000000000 */
[----:B---3--:R-:W-:Y:S02]  /*0510*/  IADD3 R11, PT, PT, R2, -0x1, R11 ;  /* 0xffffffff020b7810 */ /* 0x008fe40007ffe00b */
        /* <DEDUP_REMOVED lines=29> */
[----:B------:R-:W-:Y:S02]  /*06f0*/  IMAD R0, R0, 0x20, R3 ;  /* 0x0000002000007824 */ /* 0x000fe400078e0203 */
[----:B------:R-:W-:Y:S01]  /*0700*/  HFMA2 R4, -RZ, RZ, 0, 0 ;  /* 0x00000000ff047431 */ /* 0x000fe200000001ff */
[----:B------:R-:W-:Y:S01]  /*0710*/  BSSY B1, `(.L_x_680) ;  /* 0x0000080000017945 */ /* 0x000fe20003800000 */
[----:B------:R-:W-:Y:S02]  /*0720*/  VIADD R13, R5, 0x1 ;  /* 0x00000001050d7836 */ /* 0x000fe40000000000 */
[----:B------:R-:W-:Y:S01]  /*0730*/  IMAD.MOV.U32 R12, RZ, RZ, 0x2 ;  /* 0x00000002ff0c7424 */ /* 0x000fe200078e00ff */
[----:B------:R-:W-:Y:S01]  /*0740*/  LEA R11, R0, UR7, 0x2 ;  /* 0x00000007000b7c11 */ /* 0x000fe2000f8e10ff */
[----:B0-----:R-:W-:-:S04]  /*0750*/  USHF.L.U32 UR4, UR4, 0x7, URZ ;  /* 0x0000000704047899 */ /* 0x001fc800080006ff */
[----:B------:R-:W-:-:S06]  /*0760*/  ULOP3.LUT UR4, UR4, 0x7fffff80, URZ, 0xc0, !UPT ;  /* 0x7fffff8004047892 */ /* 0x000fcc000f8ec0ff */
[----:B------:R-:W-:-:S07]  /*0770*/  VIADD R10, R0, UR4 ;  /* 0x00000004000a7c36 */ /* 0x000fce0008000000 */
.L_x_697:
        /* <DEDUP_REMOVED lines=15> */
.L_x_688:
        /* <DEDUP_REMOVED lines=13> */
.L_x_687:
        /* <DEDUP_REMOVED lines=9> */
.L_x_686:
[----:B------:R-:W-:Y:S05]  /*09d0*/  BSYNC B3 ;  /* 0x0000000000037941 */ /* 0x000fea0003800000 */
.L_x_685:
[----:B------:R-:W0:Y:S02]  /*09e0*/  SYNCS.PHASECHK.TRANS64.TRYWAIT P0, [R21+URZ], R3 ;  /* 0x00000003150075a7 */ /* 0x000e2400080011ff */
[----:B0-----:R-:W-:Y:S05]  /*09f0*/  @!P0 BRA `(.L_x_688) ;  /* 0xfffffffc009c8947 */ /* 0x001fea000383ffff */
.L_x_684:
[----:B------:R-:W-:Y:S05]  /*0a00*/  BSYNC B2 ;  /* 0x0000000000027941 */ /* 0x000fea0003800000 */
.L_x_683:
        /* <DEDUP_REMOVED lines=18> */
[----:B------:R-:W-:Y:S05]  /*0b30*/  CALL.REL.NOINC `($__internal_15_$__cuda_sm3x_div_rn_noftz_f32_slowpath) ;  /* 0x00000004001c7944 */ /* 0x000fea0003c00000 */
[----:B------:R-:W-:-:S07]  /*0b40*/  IMAD.MOV.U32 R3, RZ, RZ, R0 ;  /* 0x000000ffff037224 */ /* 0x000fce00078e0000 */
.L_x_690:
[----:B------:R-:W-:Y:S05]  /*0b50*/  BSYNC.RECONVERGENT B2 ;  /* 0x0000000000027941 */ /* 0x000fea0003800200 */
.L_x_689:
        /* <DEDUP_REMOVED lines=17> */
[----:B------:R-:W-:Y:S05]  /*0c70*/  CALL.REL.NOINC `($__internal_15_$__cuda_sm3x_div_rn_noftz_f32_slowpath) ;  /* 0x0000000000cc7944 */ /* 0x000fea0003c00000 */
[----:B------:R-:W-:-:S07]  /*0c80*/  IMAD.MOV.U32 R3, RZ, RZ, R0 ;  /* 0x000000ffff037224 */ /* 0x000fce00078e0000 */
.L_x_692:
[----:B------:R-:W-:Y:S05]  /*0c90*/  BSYNC.RECONVERGENT B2 ;  /* 0x0000000000027941 */ /* 0x000fea0003800200 */
.L_x_691:
[----:B------:R-:W-:-:S04]  /*0ca0*/  FADD R3, R14, R3 ;  /* 0x000000030e037221 */ /* 0x000fc80000000000 */
[----:B------:R-:W-:-:S04]  /*0cb0*/  FFMA R0, R3, R3, R3 ;  /* 0x0000000303007223 */ /* 0x000fc80000000003 */
[----:B------:R-:W-:-:S04]  /*0cc0*/  FADD R15, R15, R0 ;  /* 0x000000000f0f7221 */ /* 0x000fc80000000000 */
[----:B------:R-:W-:Y:S01]  /*0cd0*/  FADD R4, R4, R15 ;  /* 0x0000000f04047221 */ /* 0x000fe20000000000 */
[----:B------:R-:W-:Y:S06]  /*0ce0*/  BRA `(.L_x_693) ;  /* 0x0000000000787947 */ /* 0x000fec0003800000 */
.L_x_682:
        /* <DEDUP_REMOVED lines=20> */
.L_x_695:
[----:B------:R-:W-:Y:S05]  /*0e30*/  BSYNC.RECONVERGENT B2 ;  /* 0x0000000000027941 */ /* 0x000fea0003800200 */
.L_x_694:
[----:B------:R-:W-:Y:S01]  /*0e40*/  NOP ;  /* 0x0000000000007918 */ /* 0x000fe20000000000 */
[----:B------:R-:W-:-:S13]  /*0e50*/  PLOP3.LUT P0, PT, PT, PT, PT, 0x80, 0x8 ;  /* 0x000000000008781c */ /* 0x000fda0003f0f070 */
.L_x_696:
[----:B------:R-:W-:Y:S02]  /*0e60*/  PLOP3.LUT P1, PT, P1, P0, PT, 0xf2, 0x2f ;  /* 0x00000000002f781c */ /* 0x000fe40000f21e72 */
[----:B------:R-:W-:-:S08]  /*0e70*/  @P0 R2UR P1, UR4, R0 ;  /* 0x00000000000402ca */ /* 0x000fd00000020000 */
[----:B------:R-:W-:-:S05]  /*0e80*/  @P0 PLOP3.LUT P0, PT, P1, PT, PT, 0x80, 0x8 ;  /* 0x000000000008081c */ /* 0x000fca0000f0f070 */
[----:B------:R-:W-:Y:S01]  /*0e90*/  @!P1 SYNCS.ARRIVE.TRANS64.RED.A0T1 RZ, [UR4], RZ ;  /* 0x000000ffffff99a7 */ /* 0x000fe20008200404 */
[----:B------:R-:W-:Y:S07]  /*0ea0*/  @!P1 ARRIVES.LDGSTSBAR.64.TRANSCNT [UR4] ;  /* 0x00000000ff0099b0 */ /* 0x000fee0008002a04 */
[----:B------:R-:W-:Y:S05]  /*0eb0*/  @P0 BRA.U.ANY `(.L_x_696) ;  /* 0xfffffffd00e80947 */ /* 0x000fea000393ffff */
[----:B------:R-:W-:Y:S01]  /*0ec0*/  NOP ;  /* 0x0000000000007918 */ /* 0x000fe20000000000 */
.L_x_693:
[----:B------:R-:W-:Y:S05]  /*0ed0*/  BSYNC B0 ;  /* 0x0000000000007941 */ /* 0x000fea0003800000 */
.L_x_681:
[C---:B------:R-:W-:Y:S01]  /*0ee0*/  ISETP.NE.AND P0, PT, R12.reuse, R13, PT ;  /* 0x0000000d0c00720c */ /* 0x040fe20003f05270 */
[----:B------:R-:W-:-:S12]  /*0ef0*/  VIADD R12, R12, 0x1 ;  /* 0x000000010c0c7836 */ /* 0x000fd80000000000 */
[----:B------:R-:W-:Y:S05]  /*0f00*/  @P0 BRA `(.L_x_697) ;  /* 0xfffffff8001c0947 */ /* 0x000fea000383ffff */
[----:B------:R-:W-:Y:S05]  /*0f10*/  BSYNC B1 ;  /* 0x0000000000017941 */ /* 0x000fea0003800000 */
.L_x_680:
        /* <DEDUP_REMOVED lines=9> */
        .weak           $__internal_15_$__cuda_sm3x_div_rn_noftz_f32_slowpath
        .type           $__internal_15_$__cuda_sm3x_div_rn_noftz_f32_slowpath,@function
        .size           $__internal_15_$__cuda_sm3x_div_rn_noftz_f32_slowpath,(.L_x_2222 - $__internal_15_$__cuda_sm3x_div_rn_noftz_f32_slowpath)
$__internal_15_$__cuda_sm3x_div_rn_noftz_f32_slowpath:
        /* <DEDUP_REMOVED lines=34> */
.L_x_699:
        /* <DEDUP_REMOVED lines=51> */
.L_x_706:
[----:B------:R-:W-:-:S04]  /*1500*/  LOP3.LUT R0, R0, 0x80000000, RZ, 0xc0, !PT ;  /* 0x8000000000007812 */ /* 0x000fc800078ec0ff */
[----:B------:R-:W-:Y:S01]  /*1510*/  LOP3.LUT R0, R0, 0x7f800000, RZ, 0xfc, !PT ;  /* 0x7f80000000007812 */ /* 0x000fe200078efcff */
[----:B------:R-:W-:Y:S06]  /*1520*/  BRA `(.L_x_707) ;  /* 0x0000000000047947 */ /* 0x000fec0003800000 */
.L_x_705:
[----:B------:R-:W-:-:S07]  /*1530*/  IMAD R0, R17, 0x800000, R0 ;  /* 0x0080000011007824 */ /* 0x000fce00078e0200 */
.L_x_707:
[----:B------:R-:W-:Y:S05]  /*1540*/  BSYNC.RECONVERGENT B4 ;  /* 0x0000000000047941 */ /* 0x000fea0003800200 */
.L_x_704:
[----:B------:R-:W-:Y:S05]  /*1550*/  BRA `(.L_x_708) ;  /* 0x0000000000207947 */ /* 0x000fea0003800000 */
.L_x_703:
[----:B------:R-:W-:-:S04]  /*1560*/  LOP3.LUT R0, R3, 0x80000000, R0, 0x48, !PT ;  /* 0x8000000003007812 */ /* 0x000fc800078e4800 */
[----:B------:R-:W-:Y:S01]  /*1570*/  LOP3.LUT R0, R0, 0x7f800000, RZ, 0xfc, !PT ;  /* 0x7f80000000007812 */ /* 0x000fe200078efcff */
[----:B------:R-:W-:Y:S06]  /*1580*/  BRA `(.L_x_708) ;  /* 0x0000000000147947 */ /* 0x000fec0003800000 */
.L_x_702:
[----:B------:R-:W-:Y:S01]  /*1590*/  LOP3.LUT R0, R3, 0x80000000, R0, 0x48, !PT ;  /* 0x8000000003007812 */ /* 0x000fe200078e4800 */
[----:B------:R-:W-:Y:S06]  /*15a0*/  BRA `(.L_x_708) ;  /* 0x00000000000c7947 */ /* 0x000fec0003800000 */
.L_x_701:
[----:B------:R-:W0:Y:S01]  /*15b0*/  MUFU.RSQ R0, -QNAN ;  /* 0xffc0000000007908 */ /* 0x000e220000001400 */
[----:B------:R-:W-:Y:S05]  /*15c0*/  BRA `(.L_x_708) ;  /* 0x0000000000047947 */ /* 0x000fea0003800000 */
.L_x_700:
[----:B------:R-:W-:-:S07]  /*15d0*/  FADD.FTZ R0, R0, R3 ;  /* 0x0000000300007221 */ /* 0x000fce0000010000 */
.L_x_708:
[----:B------:R-:W-:Y:S05]  /*15e0*/  BSYNC.RECONVERGENT B3 ;  /* 0x0000000000037941 */ /* 0x000fea0003800200 */
.L_x_698:
[----:B------:R-:W-:-:S04]  /*15f0*/  IMAD.MOV.U32 R3, RZ, RZ, 0x0 ;  /* 0x00000000ff037424 */ /* 0x000fc800078e00ff */
[----:B0-----:R-:W-:Y:S05]  /*1600*/  RET.REL.NODEC R2 `(_Z25warp_specialize_shared_v2ILi3ELi3EEvPfS0_i) ;  /* 0xffffffe8027c7950 */ /* 0x001fea0003c3ffff */
.L_x_709:
        /* <DEDUP_REMOVED lines=15> */
.L_x_2222:


//--------------------- .text._Z25warp_specialize_shared_v2ILi2ELi3EEvPfS0_i --------------------------
	.section	.text._Z25warp_specialize_shared_v2ILi2ELi3EEvPfS0_i,"ax",@progbits
	.align	128
        .global         _Z25warp_specialize_shared_v2ILi2ELi3EEvPfS0_i
        .type           _Z25warp_specialize_shared_v2ILi2ELi3EEvPfS0_i,@function
        .size           _Z25warp_specialize_shared_v2ILi2ELi3EEvPfS0_i,(.L_x_2223 - _Z25warp_specialize_shared_v2ILi2ELi3EEvPfS0_i)
        .other          _Z25warp_specialize_shared_v2ILi2ELi3EEvPfS0_i,@"STO_CUDA_ENTRY STV_DEFAULT"
_Z25warp_specialize_shared_v2ILi2ELi3EEvPfS0_i:
.text._Z25warp_specialize_shared_v2ILi2ELi3EEvPfS0_i:
        /* <DEDUP_REMOVED lines=41> */
.L_x_713:
[----:B------:R-:W-:Y:S05]  /*0290*/  BSYNC.RECONVERGENT B1 ;  /* 0x0000000000017941 */ /* 0x000fea0003800200 */
.L_x_712:
[----:B------:R-:W-:Y:S01]  /*02a0*/  NOP ;  /* 0x0000000000007918 */ /* 0x000fe20000000000 */
[----:B------:R-:W-:-:S13]  /*02b0*/  PLOP3.LUT P0, PT, PT, PT, PT, 0x80, 0x8 ;  /* 0x000000000008781c */ /* 0x000fda0003f0f070 */
.L_x_714:
[----:B------:R-:W-:Y:S02]  /*02c0*/  PLOP3.LUT P1, PT, P1, P0, PT, 0xf2, 0x2f ;  /* 0x00000000002f781c */ /* 0x000fe40000f21e72 */
[----:B------:R-:W-:-:S08]  /*02d0*/  @P0 R2UR P1, UR4, R4 ;  /* 0x00000000040402ca */ /* 0x000fd00000020000 */
[----:B------:R-:W-:-:S05]  /*02e0*/  @P0 PLOP3.LUT P0, PT, P1, PT, PT, 0x80, 0x8 ;  /* 0x000000000008081c */ /* 0x000fca0000f0f070 */
[----:B------:R-:W-:Y:S01]  /*02f0*/  @!P1 SYNCS.ARRIVE.TRANS64.RED.A0T1 RZ, [UR4], RZ ;  /* 0x000000ffffff99a7 */ /* 0x000fe20008200404 */
[----:B------:R-:W-:Y:S07]  /*0300*/  @!P1 ARRIVES.LDGSTSBAR.64.TRANSCNT [UR4] ;  /* 0x00000000ff0099b0 */ /* 0x000fee0008002a04 */
[----:B------:R-:W-:Y:S05]  /*0310*/  @P0 BRA.U.ANY `(.L_x_714) ;  /* 0xfffffffd00e80947 */ /* 0x000fea000393ffff */
[----:B------:R-:W-:Y:S01]  /*0320*/  NOP ;  /* 0x0000000000007918 */ /* 0x000fe20000000000 */
.L_x_711:
[----:B------:R-:W-:Y:S05]  /*0330*/  BSYNC.RECONVERGENT B0 ;  /* 0x0000000000007941 */ /* 0x000fea0003800200 */
.L_x_710:
[----:B0-----:R-:W0:Y:S08]  /*0340*/  LDC R6, c[0x0][0x370] ;  /* 0x0000dc00ff067b82 */ /* 0x001e300000000800 */
[----:B------:R-:W1:Y:S01]  /*0350*/  LDC R7, c[0x0][0x390] ;  /* 0x0000e400ff077b82 */ /* 0x000e620000000800 */
[----:B0-----:R-:W-:-:S05]  /*0360*/  IMAD.SHL.U32 R6, R6, 0x80, RZ ;  /* 0x0000008006067824 */ /* 0x001fca00078e00ff */
[----:B------:R-:W-:-:S04]  /*0370*/  LOP3.LUT R10, R6, 0x7fffff80, RZ, 0xc0, !PT ;  /* 0x7fffff80060a7812 */ /* 0x000fc800078ec0ff */
[-C--:B------:R-:W-:Y:S02]  /*0380*/  IABS R13, R10.reuse ;  /* 0x0000000a000d7213 */ /* 0x080fe40000000000 */
[----:B-1----:R-:W-:Y:S02]  /*0390*/  IADD3 R7, PT, PT, R10, -0x1, R7 ;  /* 0xffffffff0a077810 */ /* 0x002fe40007ffe007 */
[----:B------:R-:W0:Y:S01]  /*03a0*/  I2F.RP R11, R13 ;  /* 0x0000000d000b7306 */ /* 0x000e220000209400 */
[----:B------:R-:W-:-:S05]  /*03b0*/  IABS R14, R10 ;  /* 0x0000000a000e7213 */ /* 0x000fca0000000000 */
[----:B------:R-:W-:Y:S02]  /*03c0*/  IMAD.MOV R14, RZ, RZ, -R14 ;  /* 0x000000ffff0e7224 */ /* 0x000fe400078e0a0e */
[----:B0-----:R-:W0:Y:S02]  /*03d0*/  MUFU.RCP R11, R11 ;  /* 0x0000000b000b7308 */ /* 0x001e240000001000 */
[----:B0-----:R-:W-:-:S06]  /*03e0*/  VIADD R8, R11, 0xffffffe ;  /* 0x0ffffffe0b087836 */ /* 0x001fcc0000000000 */
[----:B------:R0:W1:Y:S02]  /*03f0*/  F2I.FTZ.U32.TRUNC.NTZ R9, R8 ;  /* 0x0000000800097305 */ /* 0x000064000021f000 */
[----:B0-----:R-:W-:Y:S02]  /*0400*/  IMAD.MOV.U32 R8, RZ, RZ, RZ ;  /* 0x000000ffff087224 */ /* 0x001fe400078e00ff */
        /* <DEDUP_REMOVED lines=16> */
[----:B------:R-:W-:-:S04]  /*0510*/  IMAD.MOV.U32 R7, RZ, RZ, R9 ;  /* 0x000000ffff077224 */ /* 0x000fc800078e0009 */
[----:B------:R-:W-:Y:S01]  /*0520*/  @!P1 IMAD.MOV R7, RZ, RZ, -R7 ;  /* 0x000000ffff079224 */ /* 0x000fe200078e0a07 */
[----:B------:R-:W-:-:S04]  /*0530*/  @!P2 LOP3.LUT R7, RZ, R10, RZ, 0x33, !PT ;  /* 0x0000000aff07a212 */ /* 0x000fc800078e33ff */
[----:B------:R-:W-:-:S13]  /*0540*/  ISETP.GE.AND P0, PT, R7, 0x1, PT ;  /* 0x000000010700780c */ /* 0x000fda0003f06270 */
[----:B------:R-:W-:Y:S05]  /*0550*/  @!P0 BRA `(.L_x_715) ;  /* 0x0000000800048947 */ /* 0x000fea0003800000 */
[----:B------:R-:W0:Y:S01]  /*0560*/  S2UR UR4, SR_CTAID.X ;  /* 0x00000000000479c3 */ /* 0x000e220000002500 */
[----:B------:R-:W-:Y:S01]  /*0570*/  ULEA UR7, UR6, UR5, 0x18 ;  /* 0x0000000506077291 */ /* 0x000fe2000f8ec0ff */
[----:B------:R-:W-:Y:S01]  /*0580*/  IMAD R0, R0, 0x20, R3 ;  /* 0x0000002000007824 */ /* 0x000fe200078e0203 */
[----:B------:R-:W-:Y:S01]  /*0590*/  BSSY B1, `(.L_x_715) ;  /* 0x000007d000017945 */ /* 0x000fe20003800000 */
[----:B------:R-:W-:Y:S02]  /*05a0*/  IMAD.MOV.U32 R8, RZ, RZ, RZ ;  /* 0x000000ffff087224 */ /* 0x000fe400078e00ff */
[----:B------:R-:W-:Y:S01]  /*05b0*/  IMAD.MOV.U32 R12, RZ, RZ, 0x1 ;  /* 0x00000001ff0c7424 */ /* 0x000fe200078e00ff */
[----:B------:R-:W-:Y:S01]  /*05c0*/  LEA R10, R0, UR7, 0x2 ;  /* 0x00000007000a7c11 */ /* 0x000fe2000f8e10ff */
[----:B0-----:R-:W-:-:S04]  /*05d0*/  USHF.L.U32 UR4, UR4, 0x7, URZ ;  /* 0x0000000704047899 */ /* 0x001fc800080006ff */
[----:B------:R-:W-:-:S06]  /*05e0*/  ULOP3.LUT UR4, UR4, 0x7fffff80, URZ, 0xc0, !UPT ;  /* 0x7fffff8004047892 */ /* 0x000fcc000f8ec0ff */
[----:B------:R-:W-:-:S07]  /*05f0*/  VIADD R9, R0, UR4 ;  /* 0x0000000400097c36 */ /* 0x000fce0008000000 */
.L_x_732:
        /* <DEDUP_REMOVED lines=14> */
.L_x_723:
        /* <DEDUP_REMOVED lines=13> */
.L_x_722:
        /* <DEDUP_REMOVED lines=9> */
.L_x_721:
[----:B------:R-:W-:Y:S05]  /*0840*/  BSYNC B3 ;  /* 0x0000000000037941 */ /* 0x000fea0003800000 */
.L_x_720:
[----:B------:R-:W0:Y:S02]  /*0850*/  SYNCS.PHASECHK.TRANS64.TRYWAIT P0, [R13+URZ], R15 ;  /* 0x0000000f0d0075a7 */ /* 0x000e2400080011ff */
[----:B0-----:R-:W-:Y:S05]  /*0860*/  @!P0 BRA `(.L_x_723) ;  /* 0xfffffffc009c8947 */ /* 0x001fea000383ffff */
.L_x_719:
[----:B------:R-:W-:Y:S05]  /*0870*/  BSYNC B2 ;  /* 0x0000000000027941 */ /* 0x000fea0003800000 */
.L_x_718:
[----:B------:R-:W-:Y:S01]  /*0880*/  LEA R11, R11, R10, 0x9 ;  /* 0x0000000a0b0b7211 */ /* 0x000fe200078e48ff */
        /* <DEDUP_REMOVED lines=17> */
[----:B------:R-:W-:Y:S05]  /*09a0*/  CALL.REL.NOINC `($__internal_16_$__cuda_sm3x_div_rn_noftz_f32_slowpath) ;  /* 0x0000000400147944 */ /* 0x000fea0003c00000 */
[----:B------:R-:W-:-:S07]  /*09b0*/  IMAD.MOV.U32 R16, RZ, RZ, R0 ;  /* 0x000000ffff107224 */ /* 0x000fce00078e0000 */
.L_x_725:
[----:B------:R-:W-:Y:S05]  /*09c0*/  BSYNC.RECONVERGENT B2 ;  /* 0x0000000000027941 */ /* 0x000fea0003800200 */
.L_x_724:
        /* <DEDUP_REMOVED lines=19> */
.L_x_727:
[----:B------:R-:W-:Y:S05]  /*0b00*/  BSYNC.RECONVERGENT B2 ;  /* 0x0000000000027941 */ /* 0x000fea0003800200 */
.L_x_726:
[----:B------:R-:W-:-:S04]  /*0b10*/  FADD R16, R11, R16 ;  /* 0x000000100b107221 */ /* 0x000fc80000000000 */
[----:B------:R-:W-:-:S04]  /*0b20*/  FFMA R3, R16, R16, R16 ;  /* 0x0000001010037223 */ /* 0x000fc80000000010 */
[----:B------:R-:W-:-:S04]  /*0b30*/  FADD R3, R14, R3 ;  /* 0x000000030e037221 */ /* 0x000fc80000000000 */
[----:B------:R-:W-:Y:S01]  /*0b40*/  FADD R8, R8, R3 ;  /* 0x0000000308087221 */ /* 0x000fe20000000000 */
[----:B------:R-:W-:Y:S06]  /*0b50*/  BRA `(.L_x_728) ;  /* 0x0000000000707947 */ /* 0x000fec0003800000 */
.L_x_717:
[----:B------:R-:W-:-:S13]  /*0b60*/  ISETP.GE.AND P0, PT, R12, R7, PT ;  /* 0x000000070c00720c */ /* 0x000fda0003f06270 */
[----:B------:R-:W-:Y:S05]  /*0b70*/  @P0 BRA `(.L_x_728) ;  /* 0x0000000000680947 */ /* 0x000fea0003800000 */
[----:B------:R-:W0:Y:S01]  /*0b80*/  LDCU UR4, c[0x0][0x390] ;  /* 0x00007200ff0477ac */ /* 0x000e220008000800 */
[----:B------:R-:W-:Y:S01]  /*0b90*/  IMAD R0, R6, R12, RZ ;  /* 0x0000000c06007224 */ /* 0x000fe200078e02ff */
[----:B------:R-:W-:Y:S01]  /*0ba0*/  LOP3.LUT R3, R12, 0x1, RZ, 0xc0, !PT ;  /* 0x000000010c037812 */ /* 0x000fe200078ec0ff */
[----:B------:R-:W-:Y:S03]  /*0bb0*/  BSSY.RECONVERGENT B2, `(.L_x_729) ;  /* 0x000000d000027945 */ /* 0x000fe60003800200 */
[----:B------:R-:W-:-:S05]  /*0bc0*/  LOP3.LUT R0, R0, 0x7fffff80, RZ, 0xc0, !PT ;  /* 0x7fffff8000007812 */ /* 0x000fca00078ec0ff */
        /* <DEDUP_REMOVED lines=11> */
.L_x_730:
[----:B------:R-:W-:Y:S05]  /*0c80*/  BSYNC.RECONVERGENT B2 ;  /* 0x0000000000027941 */ /* 0x000fea0003800200 */
.L_x_729:
[----:B------:R-:W-:Y:S01]  /*0c90*/  NOP ;  /* 0x0000000000007918 */ /* 0x000fe20000000000 */
[----:B------:R-:W-:-:S13]  /*0ca0*/  PLOP3.LUT P0, PT, PT, PT, PT, 0x80, 0x8 ;  /* 0x000000000008781c */ /* 0x000fda0003f0f070 */
.L_x_731:
[----:B------:R-:W-:Y:S02]  /*0cb0*/  PLOP3.LUT P1, PT, P1, P0, PT, 0xf2, 0x2f ;  /* 0x00000000002f781c */ /* 0x000fe40000f21e72 */
[----:B------:R-:W-:-:S08]  /*0cc0*/  @P0 R2UR P1, UR4, R0 ;  /* 0x00000000000402ca */ /* 0x000fd00000020000 */
[----:B------:R-:W-:-:S05]  /*0cd0*/  @P0 PLOP3.LUT P0, PT, P1, PT, PT, 0x80, 0x8 ;  /* 0x000000000008081c */ /* 0x000fca0000f0f070 */
[----:B------:R-:W-:Y:S01]  /*0ce0*/  @!P1 SYNCS.ARRIVE.TRANS64.RED.A0T1 RZ, [UR4], RZ ;  /* 0x000000ffffff99a7 */ /* 0x000fe20008200404 */
[----:B------:R-:W-:Y:S07]  /*0cf0*/  @!P1 ARRIVES.LDGSTSBAR.64.TRANSCNT [UR4] ;  /* 0x00000000ff0099b0 */ /* 0x000fee0008002a04 */
[----:B------:R-:W-:Y:S05]  /*0d00*/  @P0 BRA.U.ANY `(.L_x_731) ;  /* 0xfffffffd00e80947 */ /* 0x000fea000393ffff */
[----:B------:R-:W-:Y:S01]  /*0d10*/  NOP ;  /* 0x0000000000007918 */ /* 0x000fe20000000000 */
.L_x_728:
[----:B------:R-:W-:Y:S05]  /*0d20*/  BSYNC B0 ;  /* 0x0000000000007941 */ /* 0x000fea0003800000 */
.L_x_716:
[C---:B------:R-:W-:Y:S01]  /*0d30*/  ISETP.NE.AND P0, PT, R12.reuse, R7, PT ;  /* 0x000000070c00720c */ /* 0x040fe20003f05270 */
[----:B------:R-:W-:-:S12]  /*0d40*/  VIADD R12, R12, 0x1 ;  /* 0x000000010c0c7836 */ /* 0x000fd80000000000 */
[----:B------:R-:W-:Y:S05]  /*0d50*/  @P0 BRA `(.L_x_732) ;  /* 0xfffffff800280947 */ /* 0x000fea000383ffff */
[----:B------:R-:W-:Y:S05]  /*0d60*/  BSYNC B1 ;  /* 0x0000000000017941 */ /* 0x000fea0003800000 */
.L_x_715:
        /* <DEDUP_REMOVED lines=9> */
        .weak           $__internal_16_$__cuda_sm3x_div_rn_noftz_f32_slowpath
        .type           $__internal_16_$__cuda_sm3x_div_rn_noftz_f32_slowpath,@function
        .size           $__internal_16_$__cuda_sm3x_div_rn_noftz_f32_slowpath,(.L_x_2223 - $__internal_16_$__cuda_sm3x_div_rn_noftz_f32_slowpath)
$__internal_16_$__cuda_sm3x_div_rn_noftz_f32_slowpath:
        /* <DEDUP_REMOVED lines=32> */
[----:B------:R-:W-:-:S03]  /*1000*/  @!P1 FFMA R3, R3, 1.84467440737095516160e+19, RZ ;  /* 0x5f80000003039823 */ /* 0x000fc600000000ff */
[----:B------:R-:W-:-:S07]  /*1010*/  @!P1 VIADD R15, R15, 0x40 ;  /* 0x000000400f0f9836 */ /* 0x000fce0000000000 */
.L_x_734:
        /* <DEDUP_REMOVED lines=30> */
[C---:B------:R-:W-:Y:S01]  /*1200*/  VIADD R20, R19.reuse, 0x20 ;  /* 0x0000002013147836 */ /* 0x040fe20000000000 */
[C---:B------:R-:W-:Y:S02]  /*1210*/  ISETP.NE.AND P2, PT, R19.reuse, RZ, PT ;  /* 0x000000ff1300720c */ /* 0x040fe40003f45270 */
[----:B------:R-:W-:Y:S02]  /*1220*/  ISETP.NE.AND P1, PT, R19, RZ, PT ;  /* 0x000000ff1300720c */ /* 0x000fe40003f25270 */
[----:B------:R-:W-:Y:S01]  /*1230*/  LOP3.LUT R15, R13, 0x7fffff, RZ, 0xc0, !PT ;  /* 0x007fffff0d0f7812 */ /* 0x000fe200078ec0ff */
[CCC-:B------:R-:W-:Y:S01]  /*1240*/  FFMA.RP R13, R3.reuse, R17.reuse, R18.reuse ;  /* 0x00000011030d7223 */ /* 0x1c0fe20000008012 */
[----:B------:R-:W-:Y:S01]  /*1250*/  FFMA.RM R18, R3, R17, R18 ;  /* 0x0000001103127223 */ /* 0x000fe20000004012 */
[----:B------:R-:W-:Y:S01]  /*1260*/  IMAD.MOV R3, RZ, RZ, -R19 ;  /* 0x000000ffff037224 */ /* 0x000fe200078e0a13 */
[----:B------:R-:W-:-:S03]  /*1270*/  LOP3.LUT R15, R15, 0x800000, RZ, 0xfc, !PT ;  /* 0x008000000f0f7812 */ /* 0x000fc600078efcff */
        /* <DEDUP_REMOVED lines=13> */
.L_x_741:
[----:B------:R-:W-:-:S04]  /*1350*/  LOP3.LUT R0, R0, 0x80000000, RZ, 0xc0, !PT ;  /* 0x8000000000007812 */ /* 0x000fc800078ec0ff */
[----:B------:R-:W-:Y:S01]  /*1360*/  LOP3.LUT R0, R0, 0x7f800000, RZ, 0xfc, !PT ;  /* 0x7f80000000007812 */ /* 0x000fe200078efcff */
[----:B------:R-:W-:Y:S06]  /*1370*/  BRA `(.L_x_742) ;  /* 0x0000000000047947 */ /* 0x000fec0003800000 */
.L_x_740:
[----:B------:R-:W-:-:S07]  /*1380*/  IMAD R0, R20, 0x800000, R0 ;  /* 0x0080000014007824 */ /* 0x000fce00078e0200 */
.L_x_742:
[----:B------:R-:W-:Y:S05]  /*1390*/  BSYNC.RECONVERGENT B4 ;  /* 0x0000000000047941 */ /* 0x000fea0003800200 */
.L_x_739:
[----:B------:R-:W-:Y:S05]  /*13a0*/  BRA `(.L_x_743) ;  /* 0x0000000000207947 */ /* 0x000fea0003800000 */
.L_x_738:
[----:B------:R-:W-:-:S04]  /*13b0*/  LOP3.LUT R0, R3, 0x80000000, R0, 0x48, !PT ;  /* 0x8000000003007812 */ /* 0x000fc800078e4800 */
[----:B------:R-:W-:Y:S01]  /*13c0*/  LOP3.LUT R0, R0, 0x7f800000, RZ, 0xfc, !PT ;  /* 0x7f80000000007812 */ /* 0x000fe200078efcff */
[----:B------:R-:W-:Y:S06]  /*13d0*/  BRA `(.L_x_743) ;  /* 0x0000000000147947 */ /* 0x000fec0003800000 */
.L_x_737:
[----:B------:R-:W-:Y:S01]  /*13e0*/  LOP3.LUT R0, R3, 0x80000000, R0, 0x48, !PT ;  /* 0x8000000003007812 */ /* 0x000fe200078e4800 */
[----:B------:R-:W-:Y:S06]  /*13f0*/  BRA `(.L_x_743) ;  /* 0x00000000000c7947 */ /* 0x000fec0003800000 */
.L_x_736:
[----:B------:R-:W0:Y:S01]  /*1400*/  MUFU.RSQ R0, -QNAN ;  /* 0xffc0000000007908 */ /* 0x000e220000001400 */
[----:B------:R-:W-:Y:S05]  /*1410*/  BRA `(.L_x_743) ;  /* 0x0000000000047947 */ /* 0x000fea0003800000 */
.L_x_735:
[----:B------:R-:W-:-:S07]  /*1420*/  FADD.FTZ R0, R0, R3 ;  /* 0x0000000300007221 */ /* 0x000fce0000010000 */
.L_x_743:
[----:B------:R-:W-:Y:S05]  /*1430*/  BSYNC.RECONVERGENT B3 ;  /* 0x0000000000037941 */ /* 0x000fea0003800200 */
.L_x_733:
[----:B------:R-:W-:-:S04]  /*1440*/  IMAD.MOV.U32 R17, RZ, RZ, 0x0 ;  /* 0x00000000ff117424 */ /* 0x000fc800078e00ff */
[----:B0-----:R-:W-:Y:S05]  /*1450*/  RET.REL.NODEC R16 `(_Z25warp_specialize_shared_v2ILi2ELi3EEvPfS0_i) ;  /* 0xffffffe810e87950 */ /* 0x001fea0003c3ffff */
.L_x_744:
        /* <DEDUP_REMOVED lines=10> */
.L_x_2223:


//--------------------- .text._Z22warp_specialize_sharedILi4ELi3EEvPfS0_i --------------------------
	.section	.text._Z22warp_specialize_sharedILi4ELi3EEvPfS0_i,"ax",@progbits
	.align	128
        .global         _Z22warp_specialize_sharedILi4ELi3EEvPfS0_i
        .type           _Z22warp_specialize_sharedILi4ELi3EEvPfS0_i,@function
        .size           _Z22warp_specialize_sharedILi4ELi3EEvPfS0_i,(.L_x_2224 - _Z22warp_specialize_sharedILi4ELi3EEvPfS0_i)
        .other          _Z22warp_specialize_sharedILi4ELi3EEvPfS0_i,@"STO_CUDA_ENTRY STV_DEFAULT"
_Z22warp_specialize_sharedILi4ELi3EEvPfS0_i:
.text._Z22warp_specialize_sharedILi4ELi3EEvPfS0_i:
        /* <DEDUP_REMOVED lines=46> */
.L_x_749:
[----:B------:R-:W-:Y:S02]  /*02e0*/  PLOP3.LUT P1, PT, P1, P0, PT, 0xf2, 0x2f ;  /* 0x00000000002f781c */ /* 0x000fe40000f21e72 */
[----:B------:R-:W-:-:S08]  /*02f0*/  @P0 R2UR P1, UR4, R4 ;  /* 0x00000000040402ca */ /* 0x000fd00000020000 */
[----:B------:R-:W-:-:S05]  /*0300*/  @P0 PLOP3.LUT P0, PT, P1, PT, PT, 0x80, 0x8 ;  /* 0x000000000008081c */ /* 0x000fca0000f0f070 */
[----:B------:R-:W-:Y:S01]  /*0310*/  @!P1 SYNCS.ARRIVE.TRANS64.RED.A0T1 RZ, [UR4], RZ ;  /* 0x000000ffffff99a7 */ /* 0x000fe20008200404 */
[----:B------:R-:W-:Y:S07]  /*0320*/  @!P1 ARRIVES.LDGSTSBAR.64.TRANSCNT [UR4] ;  /* 0x00000000ff0099b0 */ /* 0x000fee0008002a04 */
[----:B------:R-:W-:Y:S05]  /*0330*/  @P0 BRA.U.ANY `(.L_x_749) ;  /* 0xfffffffd00e80947 */ /* 0x000fea000393ffff */
[----:B------:R-:W-:Y:S01]  /*0340*/  NOP ;  /* 0x0000000000007918 */ /* 0x000fe20000000000 */
.L_x_748:
[----:B------:R-:W-:Y:S05]  /*0350*/  BSYNC.RECONVERGENT B1 ;  /* 0x0000000000017941 */ /* 0x000fea0003800200 */
.L_x_747:
[----:B------:R-:W-:Y:S01]  /*0360*/  IMAD.SHL.U32 R2, R8, 0x80, RZ ;  /* 0x0000008008027824 */ /* 0x000fe200078e00ff */
[----:B------:R-:W-:Y:S04]  /*0370*/  BSSY.RECONVERGENT B1, `(.L_x_750) ;  /* 0x0000014000017945 */ /* 0x000fe80003800200 */
[----:B------:R-:W-:-:S05]  /*0380*/  LOP3.LUT R2, R2, 0x7fffff80, RZ, 0xc0, !PT ;  /* 0x7fffff8002027812 */ /* 0x000fca00078ec0ff */
[----:B------:R-:W-:-:S05]  /*0390*/  IMAD.IADD R15, R9, 0x1, R2 ;  /* 0x00000001090f7824 */ /* 0x000fca00078e0202 */
        /* <DEDUP_REMOVED lines=10> */
.L_x_752:
[----:B------:R-:W-:Y:S02]  /*0440*/  PLOP3.LUT P1, PT, P1, P0, PT, 0xf2, 0x2f ;  /* 0x00000000002f781c */ /* 0x000fe40000f21e72 */
[----:B------:R-:W-:-:S08]  /*0450*/  @P0 R2UR P1, UR4, R4 ;  /* 0x00000000040402ca */ /* 0x000fd00000020000 */
[----:B------:R-:W-:-:S05]  /*0460*/  @P0 PLOP3.LUT P0, PT, P1, PT, PT, 0x80, 0x8 ;  /* 0x000000000008081c */ /* 0x000fca0000f0f070 */
[----:B------:R-:W-:Y:S01]  /*0470*/  @!P1 SYNCS.ARRIVE.TRANS64.RED.A0T1 RZ, [UR4+0x20], RZ ;  /* 0x000020ffffff99a7 */ /* 0x000fe20008200404 */
[----:B------:R-:W-:Y:S07]  /*0480*/  @!P1 ARRIVES.LDGSTSBAR.64.TRANSCNT [UR4+0x20] ;  /* 0x00002000ff0099b0 */ /* 0x000fee0008002a04 */
[----:B------:R-:W-:Y:S05]  /*0490*/  @P0 BRA.U.ANY `(.L_x_752) ;  /* 0xfffffffd00e80947 */ /* 0x000fea000393ffff */
[----:B------:R-:W-:Y:S01]  /*04a0*/  NOP ;  /* 0x0000000000007918 */ /* 0x000fe20000000000 */
.L_x_751:
[----:B------:R-:W-:Y:S05]  /*04b0*/  BSYNC.RECONVERGENT B1 ;  /* 0x0000000000017941 */ /* 0x000fea0003800200 */
.L_x_750:
[----:B------:R-:W-:-:S04]  /*04c0*/  SHF.L.U32 R2, R8, 0x8, RZ ;  /* 0x0000000808027819 */ /* 0x000fc800000006ff */
        /* <DEDUP_REMOVED lines=12> */
.L_x_753:
[----:B------:R-:W-:Y:S02]  /*0590*/  PLOP3.LUT P1, PT, P1, P0, PT, 0xf2, 0x2f ;  /* 0x00000000002f781c */ /* 0x000fe40000f21e72 */
[----:B------:R-:W-:-:S08]  /*05a0*/  @P0 R2UR P1, UR4, R4 ;  /* 0x00000000040402ca */ /* 0x000fd00000020000 */
[----:B------:R-:W-:-:S05]  /*05b0*/  @P0 PLOP3.LUT P0, PT, P1, PT, PT, 0x80, 0x8 ;  /* 0x000000000008081c */ /* 0x000fca0000f0f070 */
[----:B------:R-:W-:Y:S01]  /*05c0*/  @!P1 SYNCS.ARRIVE.TRANS64.RED.A0T1 RZ, [UR4+0x40], RZ ;  /* 0x000040ffffff99a7 */ /* 0x000fe20008200404 */
[----:B------:R-:W-:Y:S07]  /*05d0*/  @!P1 ARRIVES.LDGSTSBAR.64.TRANSCNT [UR4+0x40] ;  /* 0x00004000ff0099b0 */ /* 0x000fee0008002a04 */
[----:B------:R-:W-:Y:S05]  /*05e0*/  @P0 BRA.U.ANY `(.L_x_753) ;  /* 0xfffffffd00e80947 */ /* 0x000fea000393ffff */
[----:B------:R-:W-:Y:S01]  /*05f0*/  NOP ;  /* 0x0000000000007918 */ /* 0x000fe20000000000 */
.L_x_746:
[----:B------:R-:W-:Y:S05]  /*0600*/  BSYNC.RECONVERGENT B0 ;  /* 0x0000000000007941 */ /* 0x000fea0003800200 */
.L_x_745:
        /* <DEDUP_REMOVED lines=10> */
[----:B0-----:R-:W-:Y:S02]  /*06b0*/  IADD3 R8, PT, PT, R12, 0xffffffe, RZ ;  /* 0x0ffffffe0c087810 */ /* 0x001fe40007ffe0ff */
[----:B------:R-:W-:-:S04]  /*06c0*/  IABS R12, R10 ;  /* 0x0000000a000c7213 */ /* 0x000fc80000000000 */
[----:B------:R0:W1:Y:S01]  /*06d0*/  F2I.FTZ.U32.TRUNC.NTZ R9, R8 ;  /* 0x0000000800097305 */ /* 0x000062000021f000 */
[----:B------:R-:W-:-:S04]  /*06e0*/  LOP3.LUT R10, R10, 0x7fffff80, R7, 0x78, !PT ;  /* 0x7fffff800a0a7812 */ /* 0x000fc800078e7807 */
[----:B------:R-:W-:Y:S01]  /*06f0*/  ISETP.GE.AND P2, PT, R10, RZ, PT ;  /* 0x000000ff0a00720c */ /* 0x000fe20003f46270 */
[----:B0-----:R-:W-:Y:S02]  /*0700*/  HFMA2 R8, -RZ, RZ, 0, 0 ;  /* 0x00000000ff087431 */ /* 0x001fe400000001ff */
[----:B-1----:R-:W-:-:S04]  /*0710*/  IMAD.MOV R15, RZ, RZ, -R9 ;  /* 0x000000ffff0f7224 */ /* 0x002fc800078e0a09 */
[----:B------:R-:W-:-:S04]  /*0720*/  IMAD R13, R15, R14, RZ ;  /* 0x0000000e0f0d7224 */ /* 0x000fc800078e02ff */
[----:B------:R-:W-:-:S04]  /*0730*/  IMAD.HI.U32 R9, R9, R13, R8 ;  /* 0x0000000d09097227 */ /* 0x000fc800078e0008 */
[----:B------:R-:W-:Y:S02]  /*0740*/  IMAD.MOV.U32 R13, RZ, RZ, R16 ;  /* 0x000000ffff0d7224 */ /* 0x000fe400078e0010 */
[----:B------:R-:W-:-:S04]  /*0750*/  IMAD.HI.U32 R8, R9, R12, RZ ;  /* 0x0000000c09087227 */ /* 0x000fc800078e00ff */
[----:B------:R-:W-:-:S05]  /*0760*/  IMAD R9, R8, R13, R12 ;  /* 0x0000000d08097224 */ /* 0x000fca00078e020c */
[----:B------:R-:W-:-:S13]  /*0770*/  ISETP.GT.U32.AND P1, PT, R14, R9, PT ;  /* 0x000000090e00720c */ /* 0x000fda0003f24070 */
[----:B------:R-:W-:Y:S01]  /*0780*/  @!P1 IMAD.IADD R9, R9, 0x1, -R14 ;  /* 0x0000000109099824 */ /* 0x000fe200078e0a0e */
[----:B------:R-:W-:Y:S02]  /*0790*/  @!P1 IADD3 R8, PT, PT, R8, 0x1, RZ ;  /* 0x0000000108089810 */ /* 0x000fe40007ffe0ff */
[----:B------:R-:W-:Y:S02]  /*07a0*/  ISETP.NE.AND P1, PT, R2, RZ, PT ;  /* 0x000000ff0200720c */ /* 0x000fe40003f25270 */
[----:B------:R-:W-:Y:S02]  /*07b0*/  ISETP.GE.U32.AND P0, PT, R9, R14, PT ;  /* 0x0000000e0900720c */ /* 0x000fe40003f06070 */
[----:B------:R-:W-:-:S11]  /*07c0*/  MOV R9, RZ ;  /* 0x000000ff00097202 */ /* 0x000fd60000000f00 */
[----:B------:R-:W-:-:S04]  /*07d0*/  @P0 VIADD R8, R8, 0x1 ;  /* 0x0000000108080836 */ /* 0x000fc80000000000 */
[----:B------:R-:W-:Y:S01]  /*07e0*/  @!P2 IMAD.MOV R8, RZ, RZ, -R8 ;  /* 0x000000ffff08a224 */ /* 0x000fe200078e0a08 */
[----:B------:R-:W-:-:S04]  /*07f0*/  @!P1 LOP3.LUT R8, RZ, R2, RZ, 0x33, !PT ;  /* 0x00000002ff089212 */ /* 0x000fc800078e33ff */
[----:B------:R-:W-:-:S13]  /*0800*/  ISETP.GE.AND P0, PT, R8, 0x1, PT ;  /* 0x000000010800780c */ /* 0x000fda0003f06270 */
[----:B------:R-:W-:Y:S05]  /*0810*/  @!P0 BRA `(.L_x_754) ;  /* 0x0000001000d08947 */ /* 0x000fea0003800000 */
[----:B------:R-:W0:Y:S01]  /*0820*/  S2UR UR4, SR_CTAID.X ;  /* 0x00000000000479c3 */ /* 0x000e220000002500 */
[----:B------:R-:W-:Y:S01]  /*0830*/  VIADD R10, R8, 0x2 ;  /* 0x00000002080a7836 */ /* 0x000fe20000000000 */
[----:B------:R-:W-:Y:S01]  /*0840*/  ULEA UR7, UR6, UR5, 0x18 ;  /* 0x0000000506077291 */ /* 0x000fe2000f8ec0ff */
[----:B------:R-:W-:Y:S01]  /*0850*/  IMAD R0, R0, 0x20, R11 ;  /* 0x0000002000007824 */ /* 0x000fe200078e020b */
[----:B------:R-:W-:Y:S01]  /*0860*/  MOV R9, RZ ;  /* 0x000000ff00097202 */ /* 0x000fe20000000f00 */
[----:B------:R-:W-:Y:S01]  /*0870*/  IMAD.MOV.U32 R17, RZ, RZ, 0x3 ;  /* 0x00000003ff117424 */ /* 0x000fe200078e00ff */
[----:B------:R-:W-:Y:S02]  /*0880*/  ISETP.GE.AND P0, PT, R10, 0x4, PT ;  /* 0x000000040a00780c */ /* 0x000fe40003f06270 */
[----:B------:R-:W-:Y:S02]  /*0890*/  LEA R11, R0, UR7, 0x2 ;  /* 0x00000007000b7c11 */ /* 0x000fe4000f8e10ff */
[----:B------:R-:W-:Y:S01]  /*08a0*/  VIMNMX R10, PT, PT, R10, 0x3, !PT ;  /* 0x000000030a0a7848 */ /* 0x000fe20007fe0100 */
[----:B0-----:R-:W-:-:S04]  /*08b0*/  USHF.L.U32 UR4, UR4, 0x7, URZ ;  /* 0x0000000704047899 */ /* 0x001fc800080006ff */
[----:B------:R-:W-:-:S06]  /*08c0*/  ULOP3.LUT UR4, UR4, 0x7fffff80, URZ, 0xc0, !UPT ;  /* 0x7fffff8004047892 */ /* 0x000fcc000f8ec0ff */
[----:B------:R-:W-:Y:S01]  /*08d0*/  VIADD R12, R0, UR4 ;  /* 0x00000004000c7c36 */ /* 0x000fe20008000000 */
[----:B------:R-:W-:Y:S06]  /*08e0*/  @!P0 BRA `(.L_x_755) ;  /* 0x0000000c00208947 */ /* 0x000fec0003800000 */
[----:B------:R-:W-:Y:S01]  /*08f0*/  LOP3.LUT R14, R10, 0x7ffffffe, RZ, 0xc0, !PT ;  /* 0x7ffffffe0a0e7812 */ /* 0x000fe200078ec0ff */
[----:B------:R-:W-:Y:S01]  /*0900*/  BSSY B0, `(.L_x_756) ;  /* 0x00000c5000007945 */ /* 0x000fe20003800000 */
[C---:B------:R-:W-:Y:S01]  /*0910*/  SHF.L.U32 R13, R6.reuse, 0x9, RZ ;  /* 0x00000009060d7819 */ /* 0x040fe200000006ff */
[----:B------:R-:W-:Y:S01]  /*0920*/  IMAD R15, R6, 0x180, RZ ;  /* 0x00000180060f7824 */ /* 0x000fe200078e02ff */
[----:B------:R-:W-:Y:S01]  /*0930*/  IADD3 R14, PT, PT, -R14, RZ, RZ ;  /* 0x000000ff0e0e7210 */ /* 0x000fe20007ffe1ff */
[----:B------:R-:W-:Y:S02]  /*0940*/  IMAD.MOV.U32 R9, RZ, RZ, RZ ;  /* 0x000000ffff097224 */ /* 0x000fe400078e00ff */
[----:B------:R-:W-:-:S07]  /*0950*/  IMAD.MOV.U32 R17, RZ, RZ, 0x2 ;  /* 0x00000002ff117424 */ /* 0x000fce00078e00ff */
.L_x_781:
[----:B------:R-:W-:Y:S01]  /*0960*/  ISETP.NE.AND P0, PT, R5, RZ, PT ;  /* 0x000000ff0500720c */ /* 0x000fe20003f05270 */
[----:B------:R-:W-:Y:S01]  /*0970*/  VIADD R14, R14, 0x2 ;  /* 0x000000020e0e7836 */ /* 0x000fe20000000000 */
[----:B------:R-:W-:Y:S05]  /*0980*/  YIELD ;  /* 0x0000000000007946 */ /* 0x000fea0003800000 */
[----:B------:R-:W-:Y:S01]  /*0990*/  BSSY B1, `(.L_x_757) ;  /* 0x000005b000017945 */ /* 0x000fe20003800000 */
[----:B------:R-:W-:Y:S01]  /*09a0*/  ISETP.NE.AND P1, PT, R14, -0x2, PT ;  /* 0xfffffffe0e00780c */ /* 0x000fe20003f25270 */
[----:B0-----:R-:W-:-:S04]  /*09b0*/  VIADD R19, R17, 0x1 ;  /* 0x0000000111137836 */ /* 0x001fc80000000000 */
[----:B------:R-:W-:Y:S08]  /*09c0*/  @!P0 BRA `(.L_x_758) ;  /* 0x0000000000ec8947 */ /* 0x000ff00003800000 */
[----:B------:R-:W-:Y:S01]  /*09d0*/  IADD3 R2, PT, PT, R17, 0x2, RZ ;  /* 0x0000000211027810 */ /* 0x000fe20007ffe0ff */
[----:B------:R-:W-:Y:S04]  /*09e0*/  BSSY B2, `(.L_x_759) ;  /* 0x000000d000027945 */ /* 0x000fe80003800000 */
[----:B------:R-:W-:-:S05]  /*09f0*/  IMAD.SHL.U32 R0, R2, 0x20, RZ ;  /* 0x0000002002007824 */ /* 0x000fca00078e00ff */
[----:B------:R-:W-:-:S05]  /*0a00*/  LOP3.LUT R21, R0, 0x60, RZ, 0xc0, !PT ;  /* 0x0000006000157812 */ /* 0x000fca00078ec0ff */
[----:B------:R-:W-:-:S04]  /*0a10*/  IMAD.IADD R23, R4, 0x1, R21 ;  /* 0x0000000104177824 */ /* 0x000fc800078e0215 */
[----:B------:R0:W1:Y:S03]  /*0a20*/  SYNCS.ARRIVE.TRANS64.A1T0 R20, [R23+URZ], RZ ;  /* 0x000000ff171479a7 */ /* 0x00006600081000ff */
.L_x_762:
[----:B------:R-:W-:Y:S05]  /*0a30*/  YIELD ;  /* 0x0000000000007946 */ /* 0x000fea0003800000 */
[----:B-1----:R-:W1:Y:S01]  /*0a40*/  SYNCS.PHASECHK.TRANS64 P0, [R23+URZ], R21 ;  /* 0x00000015170075a7 */ /* 0x002e6200080010ff */
[----:B------:R-:W-:Y:S04]  /*0a50*/  BSSY B3, `(.L_x_760) ;  /* 0x0000004000037945 */ /* 0x000fe80003800000 */
[----:B-1----:R-:W-:Y:S05]  /*0a60*/  @P0 BRA `(.L_x_761) ;  /* 0x0000000000080947 */ /* 0x002fea0003800000 */
[----:B------:R-:W-:Y:S05]  /*0a70*/  NANOSLEEP 0x32 ;  /* 0x000000320000795d */ /* 0x000fea0003800000 */
[----:B------:R-:W-:Y:S01]  /*0a80*/  NOP ;  /* 0x0000000000007918 */ /* 0x000fe20000000000 */
.L_x_761:
[----:B------:R-:W-:Y:S05]  /*0a90*/  BSYNC B3 ;  /* 0x0000000000037941 */ /* 0x000fea0003800000 */
.L_x_760:
[----:B------:R-:W-:Y:S05]  /*0aa0*/  @!P0 BRA `(.L_x_762) ;  /* 0xfffffffc00e08947 */ /* 0x000fea000383ffff */
[----:B------:R-:W-:Y:S05]  /*0ab0*/  BSYNC B2 ;  /* 0x0000000000027941 */ /* 0x000fea0003800000 */
.L_x_759:
        /* <DEDUP_REMOVED lines=19> */
[----:B0-----:R-:W-:Y:S05]  /*0bf0*/  CALL.REL.NOINC `($__internal_17_$__cuda_sm3x_div_rn_noftz_f32_slowpath) ;  /* 0x0000000c00fc7944 */ /* 0x001fea0003c00000 */
.L_x_764:
[----:B------:R-:W-:Y:S05]  /*0c00*/  BSYNC.RECONVERGENT B2 ;  /* 0x0000000000027941 */ /* 0x000fea0003800200 */
.L_x_763:
        /* <DEDUP_REMOVED lines=17> */
.L_x_766:
[----:B------:R-:W-:Y:S05]  /*0d20*/  BSYNC.RECONVERGENT B2 ;  /* 0x0000000000027941 */ /* 0x000fea0003800200 */
.L_x_765:
[----:B------:R-:W-:-:S04]  /*0d30*/  FADD R0, R20, R0 ;  /* 0x0000000014007221 */ /* 0x000fc80000000000 */
[----:B------:R-:W-:-:S04]  /*0d40*/  FFMA R0, R0, R0, R0 ;  /* 0x0000000000007223 */ /* 0x000fc80000000000 */
[----:B------:R-:W-:-:S04]  /*0d50*/  FADD R0, R27, R0 ;  /* 0x000000001b007221 */ /* 0x000fc80000000000 */
[----:B------:R-:W-:Y:S01]  /*0d60*/  FADD R9, R9, R0 ;  /* 0x0000000009097221 */ /* 0x000fe20000000000 */
[----:B------:R-:W-:Y:S06]  /*0d70*/  BRA `(.L_x_767) ;  /* 0x0000000000707947 */ /* 0x000fec0003800000 */
.L_x_758:
        /* <DEDUP_REMOVED lines=8> */
[C---:B------:R-:W-:Y:S01]  /*0e00*/  SHF.L.U32 R0, R19.reuse, 0x9, RZ ;  /* 0x0000000913007819 */ /* 0x040fe200000006ff */
[----:B------:R-:W-:Y:S01]  /*0e10*/  IMAD.SHL.U32 R2, R19, 0x20, RZ ;  /* 0x0000002013027824 */ /* 0x000fe200078e00ff */
        /* <DEDUP_REMOVED lines=11> */
.L_x_768:
[----:B------:R-:W-:Y:S02]  /*0ed0*/  PLOP3.LUT P2, PT, P2, P0, PT, 0xf2, 0x2f ;  /* 0x00000000002f781c */ /* 0x000fe40001741e72 */
[----:B------:R-:W-:-:S08]  /*0ee0*/  @P0 R2UR P2, UR4, R25 ;  /* 0x00000000190402ca */ /* 0x000fd00000040000 */
[----:B------:R-:W-:-:S05]  /*0ef0*/  @P0 PLOP3.LUT P0, PT, P2, PT, PT, 0x80, 0x8 ;  /* 0x000000000008081c */ /* 0x000fca000170f070 */
[----:B------:R-:W-:Y:S01]  /*0f00*/  @!P2 SYNCS.ARRIVE.TRANS64.RED.A0T1 RZ, [UR4], RZ ;  /* 0x000000ffffffa9a7 */ /* 0x000fe20008200404 */
[----:B------:R-:W-:Y:S07]  /*0f10*/  @!P2 ARRIVES.LDGSTSBAR.64.TRANSCNT [UR4] ;  /* 0x00000000ff00a9b0 */ /* 0x000fee0008002a04 */
[----:B------:R-:W-:Y:S05]  /*0f20*/  @P0 BRA.U.ANY `(.L_x_768) ;  /* 0xfffffffd00e80947 */ /* 0x000fea000393ffff */
[----:B------:R-:W-:Y:S01]  /*0f30*/  NOP ;  /* 0x0000000000007918 */ /* 0x000fe20000000000 */
.L_x_767:
[----:B------:R-:W-:Y:S05]  /*0f40*/  BSYNC B1 ;  /* 0x0000000000017941 */ /* 0x000fea0003800000 */
.L_x_757:
[----:B------:R-:W-:Y:S01]  /*0f50*/  ISETP.NE.AND P0, PT, R5, RZ, PT ;  /* 0x000000ff0500720c */ /* 0x000fe20003f05270 */
[----:B------:R-:W-:Y:S01]  /*0f60*/  BSSY B1, `(.L_x_769) ;  /* 0x000005b000017945 */ /* 0x000fe20003800000 */
[----:B------:R-:W-:-:S11]  /*0f70*/  VIADD R17, R17, 0x2 ;  /* 0x0000000211117836 */ /* 0x000fd60000000000 */
[----:B------:R-:W-:Y:S05]  /*0f80*/  @!P0 BRA `(.L_x_770) ;  /* 0x0000000000f08947 */ /* 0x000fea0003800000 */
[----:B------:R-:W-:Y:S01]  /*0f90*/  IMAD.SHL.U32 R0, R19, 0x20, RZ ;  /* 0x0000002013007824 */ /* 0x000fe200078e00ff */
[----:B------:R-:W-:Y:S04]  /*0fa0*/  BSSY B2, `(.L_x_771) ;  /* 0x000000d000027945 */ /* 0x000fe80003800000 */
[----:B------:R-:W-:-:S04]  /*0fb0*/  LOP3.LUT R0, R0, 0x60, RZ, 0xc0, !PT ;  /* 0x0000006000007812 */ /* 0x000fc800078ec0ff */
[----:B0-----:R-:W-:-:S04]  /*0fc0*/  LOP3.LUT R21, R0, 0x40, RZ, 0x3c, !PT ;  /* 0x0000004000157812 */ /* 0x001fc800078e3cff */
[----:B------:R-:W-:-:S04]  /*0fd0*/  IADD3 R23, PT, PT, R4, R21, RZ ;  /* 0x0000001504177210 */ /* 0x000fc80007ffe0ff */
[----:B------:R0:W1:Y:S03]  /*0fe0*/  SYNCS.ARRIVE.TRANS64.A1T0 R20, [R23+URZ], RZ ;  /* 0x000000ff171479a7 */ /* 0x00006600081000ff */
.L_x_774:
[----:B------:R-:W-:Y:S05]  /*0ff0*/  YIELD ;  /* 0x0000000000007946 */ /* 0x000fea0003800000 */
[----:B-1----:R-:W1:Y:S01]  /*1000*/  SYNCS.PHASECHK.TRANS64 P0, [R23+URZ], R21 ;  /* 0x00000015170075a7 */ /* 0x002e6200080010ff */
[----:B------:R-:W-:Y:S04]  /*1010*/  BSSY B3, `(.L_x_772) ;  /* 0x0000004000037945 */ /* 0x000fe80003800000 */
[----:B-1----:R-:W-:Y:S05]  /*1020*/  @P0 BRA `(.L_x_773) ;  /* 0x0000000000080947 */ /* 0x002fea0003800000 */
[----:B------:R-:W-:Y:S05]  /*1030*/  NANOSLEEP 0x32 ;  /* 0x000000320000795d */ /* 0x000fea0003800000 */
[----:B------:R-:W-:Y:S01]  /*1040*/  NOP ;  /* 0x0000000000007918 */ /* 0x000fe20000000000 */
.L_x_773:
[----:B------:R-:W-:Y:S05]  /*1050*/  BSYNC B3 ;  /* 0x0000000000037941 */ /* 0x000fea0003800000 */
.L_x_772:
[----:B------:R-:W-:Y:S05]  /*1060*/  @!P0 BRA `(.L_x_774) ;  /* 0xfffffffc00e08947 */ /* 0x000fea000383ffff */
[----:B------:R-:W-:Y:S05]  /*1070*/  BSYNC B2 ;  /* 0x0000000000027941 */ /* 0x000fea0003800000 */
.L_x_771:
[----:B------:R-:W-:Y:S01]  /*1080*/  IMAD.SHL.U32 R19, R19, 0x200, RZ ;  /* 0x0000020013137824 */ /* 0x000fe200078e00ff */
[----:B------:R-:W-:Y:S04]  /*1090*/  BSSY.RECONVERGENT B2, `(.L_x_775) ;  /* 0x0000014000027945 */ /* 0x000fe80003800200 */
[----:B------:R-:W-:-:S04]  /*10a0*/  LOP3.LUT R0, R19, 0x600, RZ, 0xc0, !PT ;  /* 0x0000060013007812 */ /* 0x000fc800078ec0ff */
        /* <DEDUP_REMOVED lines=18> */
.L_x_776:
[----:B------:R-:W-:Y:S05]  /*11d0*/  BSYNC.RECONVERGENT B2 ;  /* 0x0000000000027941 */ /* 0x000fea0003800200 */
.L_x_775:
        /* <DEDUP_REMOVED lines=17> */
.L_x_778:
[----:B------:R-:W-:Y:S05]  /*12f0*/  BSYNC.RECONVERGENT B2 ;  /* 0x0000000000027941 */ /* 0x000fea0003800200 */
.L_x_777:
[----:B------:R-:W-:-:S04]  /*1300*/  FADD R0, R19, R0 ;  /* 0x0000000013007221 */ /* 0x000fc80000000000 */
[----:B------:R-:W-:-:S04]  /*1310*/  FFMA R19, R0, R0, R0 ;  /* 0x0000000000137223 */ /* 0x000fc80000000000 */
[----:B------:R-:W-:-:S04]  /*1320*/  FADD R20, R20, R19 ;  /* 0x0000001314147221 */ /* 0x000fc80000000000 */
[----:B------:R-:W-:Y:S01]  /*1330*/  FADD R9, R9, R20 ;  /* 0x0000001409097221 */ /* 0x000fe20000000000 */
[----:B------:R-:W-:Y:S06]  /*1340*/  BRA `(.L_x_779) ;  /* 0x0000000000707947 */ /* 0x000fec0003800000 */
.L_x_770:
        /* <DEDUP_REMOVED lines=9> */
[----:B------:R-:W-:Y:S01]  /*13e0*/  PLOP3.LUT P0, PT, PT, PT, PT, 0x80, 0x8 ;  /* 0x000000000008781c */ /* 0x000fe20003f0f070 */
[----:B------:R-:W-:-:S03]  /*13f0*/  IMAD.SHL.U32 R2, R17, 0x20, RZ ;  /* 0x0000002011027824 */ /* 0x000fc600078e00ff */
        /* <DEDUP_REMOVED lines=10> */
.L_x_780:
[----:B------:R-:W-:Y:S02]  /*14a0*/  PLOP3.LUT P2, PT, P2, P0, PT, 0xf2, 0x2f ;  /* 0x00000000002f781c */ /* 0x000fe40001741e72 */
[----:B------:R-:W-:-:S08]  /*14b0*/  @P0 R2UR P2, UR4, R23 ;  /* 0x00000000170402ca */ /* 0x000fd00000040000 */
[----:B------:R-:W-:-:S05]  /*14c0*/  @P0 PLOP3.LUT P0, PT, P2, PT, PT, 0x80, 0x8 ;  /* 0x000000000008081c */ /* 0x000fca000170f070 */
[----:B------:R-:W-:Y:S01]  /*14d0*/  @!P2 SYNCS.ARRIVE.TRANS64.RED.A0T1 RZ, [UR4], RZ ;  /* 0x000000ffffffa9a7 */ /* 0x000fe20008200404 */
[----:B------:R-:W-:Y:S07]  /*14e0*/  @!P2 ARRIVES.LDGSTSBAR.64.TRANSCNT [UR4] ;  /* 0x00000000ff00a9b0 */ /* 0x000fee0008002a04 */
[----:B------:R-:W-:Y:S05]  /*14f0*/  @P0 BRA.U.ANY `(.L_x_780) ;  /* 0xfffffffd00e80947 */ /* 0x000fea000393ffff */
[----:B------:R-:W-:Y:S01]  /*1500*/  NOP ;  /* 0x0000000000007918 */ /* 0x000fe20000000000 */
.L_x_779:
[----:B------:R-:W-:Y:S05]  /*1510*/  BSYNC B1 ;  /* 0x0000000000017941 */ /* 0x000fea0003800000 */
.L_x_769:
[C---:B------:R-:W-:Y:S01]  /*1520*/  IMAD R13, R6.reuse, 0x100, R13 ;  /* 0x00000100060d7824 */ /* 0x040fe200078e020d */
[----:B------:R-:W-:Y:S01]  /*1530*/  LEA R15, R6, R15, 0x8 ;  /* 0x0000000f060f7211 */ /* 0x000fe200078e40ff */
[----:B------:R-:W-:Y:S06]  /*1540*/  @P1 BRA `(.L_x_781) ;  /* 0xfffffff400041947 */ /* 0x000fec000383ffff */
[----:B------:R-:W-:Y:S05]  /*1550*/  BSYNC B0 ;  /* 0x0000000000007941 */ /* 0x000fea0003800000 */
.L_x_756:
[----:B------:R-:W-:-:S07]  /*1560*/  VIADD R17, R17, 0x1 ;  /* 0x0000000111117836 */ /* 0x000fce0000000000 */
.L_x_755:
[----:B------:R-:W-:Y:S01]  /*1570*/  LOP3.LUT R10, R10, 0x1, RZ, 0xc0, !PT ;  /* 0x000000010a0a7812 */ /* 0x000fe200078ec0ff */
[----:B------:R-:W-:Y:S03]  /*1580*/  BSSY B0, `(.L_x_754) ;  /* 0x000005d000007945 */ /* 0x000fe60003800000 */
[----:B------:R-:W-:-:S13]  /*1590*/  ISETP.NE.U32.AND P0, PT, R10, 0x1, PT ;  /* 0x000000010a00780c */ /* 0x000fda0003f05070 */
[----:B------:R-:W-:Y:S05]  /*15a0*/  @P0 BRA `(.L_x_782) ;  /* 0x0000000400680947 */ /* 0x000fea0003800000 */
[----:B------:R-:W-:-:S13]  /*15b0*/  ISETP.NE.AND P0, PT, R5, RZ, PT ;  /* 0x000000ff0500720c */ /* 0x000fda0003f05270 */
[----:B------:R-:W-:Y:S05]  /*15c0*/  @!P0 BRA `(.L_x_783) ;  /* 0x0000000000ec8947 */ /* 0x000fea0003800000 */
[----:B------:R-:W-:Y:S01]  /*15d0*/  VIADD R17, R17, 0x1 ;  /* 0x0000000111117836 */ /* 0x000fe20000000000 */
[----:B------:R-:W-:Y:S04]  /*15e0*/  BSSY B1, `(.L_x_784) ;  /* 0x000000d000017945 */ /* 0x000fe80003800000 */
[----:B------:R-:W-:-:S04]  /*15f0*/  SHF.L.U32 R0, R17, 0x5, RZ ;  /* 0x0000000511007819 */ /* 0x000fc800000006ff */
[----:B------:R-:W-:-:S05]  /*1600*/  LOP3.LUT R5, R0, 0x60, RZ, 0xc0, !PT ;  /* 0x0000006000057812 */ /* 0x000fca00078ec0ff */
[----:B------:R-:W-:-:S04]  /*1610*/  IMAD.IADD R7, R4, 0x1, R5 ;  /* 0x0000000104077824 */ /* 0x000fc800078e0205 */
[----:B------:R1:W2:Y:S03]  /*1620*/  SYNCS.ARRIVE.TRANS64.A1T0 R4, [R7+URZ], RZ ;  /* 0x000000ff070479a7 */ /* 0x0002a600081000ff */
.L_x_787:
[----:B------:R-:W-:Y:S05]  /*1630*/  YIELD ;  /* 0x0000000000007946 */ /* 0x000fea0003800000 */
[----:B--2---:R-:W2:Y:S01]  /*1640*/  SYNCS.PHASECHK.TRANS64 P0, [R7+URZ], R5 ;  /* 0x00000005070075a7 */ /* 0x004ea200080010ff */
[----:B------:R-:W-:Y:S04]  /*1650*/  BSSY B2, `(.L_x_785) ;  /* 0x0000004000027945 */ /* 0x000fe80003800000 */
[----:B--2---:R-:W-:Y:S05]  /*1660*/  @P0 BRA `(.L_x_786) ;  /* 0x0000000000080947 */ /* 0x004fea0003800000 */
[----:B------:R-:W-:Y:S05]  /*1670*/  NANOSLEEP 0x32 ;  /* 0x000000320000795d */ /* 0x000fea0003800000 */
[----:B------:R-:W-:Y:S01]  /*1680*/  NOP ;  /* 0x0000000000007918 */ /* 0x000fe20000000000 */
.L_x_786:
[----:B------:R-:W-:Y:S05]  /*1690*/  BSYNC B2 ;  /* 0x0000000000027941 */ /* 0x000fea0003800000 */
.L_x_785:
[----:B------:R-:W-:Y:S05]  /*16a0*/  @!P0 BRA `(.L_x_787) ;  /* 0xfffffffc00e08947 */ /* 0x000fea000383ffff */
[----:B------:R-:W-:Y:S05]  /*16b0*/  BSYNC B1 ;  /* 0x0000000000017941 */ /* 0x000fea0003800000 */
.L_x_784:
        /* <DEDUP_REMOVED lines=20> */
.L_x_789:
[----:B------:R-:W-:Y:S05]  /*1800*/  BSYNC.RECONVERGENT B1 ;  /* 0x0000000000017941 */ /* 0x000fea0003800200 */
.L_x_788:
        /* <DEDUP_REMOVED lines=17> */
.L_x_791:
[----:B------:R-:W-:Y:S05]  /*1920*/  BSYNC.RECONVERGENT B1 ;  /* 0x0000000000017941 */ /* 0x000fea0003800200 */
.L_x_790:
[----:B------:R-:W-:-:S04]  /*1930*/  FADD R0, R5, R0 ;  /* 0x0000000005007221 */ /* 0x000fc80000000000 */
[----:B------:R-:W-:-:S04]  /*1940*/  FFMA R5, R0, R0, R0 ;  /* 0x0000000000057223 */ /* 0x000fc80000000000 */
[----:B------:R-:W-:-:S04]  /*1950*/  FADD R4, R4, R5 ;  /* 0x0000000504047221 */ /* 0x000fc80000000000 */
[----:B------:R-:W-:Y:S01]  /*1960*/  FADD R9, R4, R9 ;  /* 0x0000000904097221 */ /* 0x000fe20000000000 */
[----:B------:R-:W-:Y:S06]  /*1970*/  BRA `(.L_x_782) ;  /* 0x0000000000747947 */ /* 0x000fec0003800000 */
.L_x_783:
        /* <DEDUP_REMOVED lines=9> */
[C---:B------:R-:W-:Y:S01]  /*1a10*/  IMAD.SHL.U32 R0, R17.reuse, 0x200, RZ ;  /* 0x0000020011007824 */ /* 0x040fe200078e00ff */
[----:B------:R-:W-:Y:S02]  /*1a20*/  SHF.L.U32 R17, R17, 0x5, RZ ;  /* 0x0000000511117819 */ /* 0x000fe400000006ff */
[----:B------:R-:W-:Y:S02]  /*1a30*/  PLOP3.LUT P0, PT, PT, PT, PT, 0x80, 0x8 ;  /* 0x000000000008781c */ /* 0x000fe40003f0f070 */
[----:B------:R-:W-:Y:S02]  /*1a40*/  LOP3.LUT R0, R0, 0x600, RZ, 0xc0, !PT ;  /* 0x0000060000007812 */ /* 0x000fe400078ec0ff */
[----:B------:R-:W-:-:S03]  /*1a50*/  LOP3.LUT R17, R17, 0x60, RZ, 0xc0, !PT ;  /* 0x0000006011117812 */ /* 0x000fc600078ec0ff */
[----:B------:R-:W-:Y:S02]  /*1a60*/  IMAD.IADD R11, R11, 0x1, R0 ;  /* 0x000000010b0b7824 */ /* 0x000fe400078e0200 */
[----:B------:R-:W-:Y:S02]  /*1a70*/  IMAD.IADD R17, R4, 0x1, R17 ;  /* 0x0000000104117824 */ /* 0x000fe400078e0211 */
[----:B-1----:R-:W-:-:S05]  /*1a80*/  IMAD.WIDE R6, R5, 0x4, R6 ;  /* 0x0000000405067825 */ /* 0x002fca00078e0206 */
[----:B------:R-:W-:Y:S01]  /*1a90*/  @!PT LDS RZ, [RZ] ;  /* 0x00000000fffff984 */ /* 0x000fe20000000800 */
[----:B------:R-:W-:Y:S01]  /*1aa0*/  @!PT LDS RZ, [RZ] ;  /* 0x00000000fffff984 */ /* 0x000fe20000000800 */
[----:B------:R-:W-:Y:S01]  /*1ab0*/  @!PT LDS RZ, [RZ] ;  /* 0x00000000fffff984 */ /* 0x000fe20000000800 */
[----:B------:R1:W-:Y:S01]  /*1ac0*/  LDGSTS.E [R11], desc[UR8][R6.64] ;  /* 0x00000000060b7fae */ /* 0x0003e2000b9a1008 */
[----:B------:R-:W-:Y:S01]  /*1ad0*/  NOP ;  /* 0x0000000000007918 */ /* 0x000fe20000000000 */
.L_x_792:
[----:B------:R-:W-:Y:S02]  /*1ae0*/  PLOP3.LUT P1, PT, P1, P0, PT, 0xf2, 0x2f ;  /* 0x00000000002f781c */ /* 0x000fe40000f21e72 */
[----:B------:R-:W-:-:S08]  /*1af0*/  @P0 R2UR P1, UR4, R17 ;  /* 0x00000000110402ca */ /* 0x000fd00000020000 */
[----:B------:R-:W-:-:S05]  /*1b00*/  @P0 PLOP3.LUT P0, PT, P1, PT, PT, 0x80, 0x8 ;  /* 0x000000000008081c */ /* 0x000fca0000f0f070 */
[----:B------:R-:W-:Y:S01]  /*1b10*/  @!P1 SYNCS.ARRIVE.TRANS64.RED.A0T1 RZ, [UR4], RZ ;  /* 0x000000ffffff99a7 */ /* 0x000fe20008200404 */
[----:B------:R-:W-:Y:S07]  /*1b20*/  @!P1 ARRIVES.LDGSTSBAR.64.TRANSCNT [UR4] ;  /* 0x00000000ff0099b0 */ /* 0x000fee0008002a04 */
[----:B------:R-:W-:Y:S05]  /*1b30*/  @P0 BRA.U.ANY `(.L_x_792) ;  /* 0xfffffffd00e80947 */ /* 0x000fea000393ffff */
[----:B------:R-:W-:Y:S01]  /*1b40*/  NOP ;  /* 0x0000000000007918 */ /* 0x000fe20000000000 */
.L_x_782:
[----:B------:R-:W-:Y:S05]  /*1b50*/  BSYNC B0 ;  /* 0x0000000000007941 */ /* 0x000fea0003800000 */
.L_x_754:
        /* <DEDUP_REMOVED lines=9> */
        .weak           $__internal_17_$__cuda_sm3x_div_rn_noftz_f32_slowpath
        .type           $__internal_17_$__cuda_sm3x_div_rn_noftz_f32_slowpath,@function
        .size           $__internal_17_$__cuda_sm3x_div_rn_noftz_f32_slowpath,(.L_x_2224 - $__internal_17_$__cuda_sm3x_div_rn_noftz_f32_slowpath)
$__internal_17_$__cuda_sm3x_div_rn_noftz_f32_slowpath:
        /* <DEDUP_REMOVED lines=34> */
.L_x_794:
[----:B------:R-:W-:Y:S01]  /*1e10*/  LEA R21, R23, 0xc0800000, 0x17 ;  /* 0xc080000017157811 */ /* 0x000fe200078eb8ff */
[----:B------:R-:W-:Y:S01]  /*1e20*/  VIADD R16, R16, 0xffffff81 ;  /* 0xffffff8110107836 */ /* 0x000fe20000000000 */
[----:B------:R-:W-:Y:S03]  /*1e30*/  BSSY.RECONVERGENT B4, `(.L_x_799) ;  /* 0x0000035000047945 */ /* 0x000fe60003800200 */
[----:B------:R-:W-:Y:S01]  /*1e40*/  IMAD.IADD R28, R24, 0x1, -R21 ;  /* 0x00000001181c7824 */ /* 0x000fe200078e0a15 */
[C---:B------:R-:W-:Y:S01]  /*1e50*/  IADD3 R23, PT, PT, R16.reuse, 0x7f, -R23 ;  /* 0x0000007f10177810 */ /* 0x040fe20007ffe817 */
[----:B------:R-:W-:Y:S02]  /*1e60*/  IMAD R0, R16, -0x800000, R29 ;  /* 0xff80000010007824 */ /* 0x000fe400078e021d */
        /* <DEDUP_REMOVED lines=41> */
[----:B------:R-:W-:-:S05]  /*2100*/  LOP3.LUT R21, R16, R21, RZ, 0xc0, !PT ;  /* 0x0000001510157212 */ /* 0x000fca00078ec0ff */
[----:B------:R-:W-:-:S05]  /*2110*/  IMAD.IADD R21, R18, 0x1, R21 ;  /* 0x0000000112157824 */ /* 0x000fca00078e0215 */
[----:B------:R-:W-:Y:S01]  /*2120*/  LOP3.LUT R0, R21, R0, RZ, 0xfc, !PT ;  /* 0x0000000015007212 */ /* 0x000fe200078efcff */
[----:B------:R-:W-:Y:S06]  /*2130*/  BRA `(.L_x_802) ;  /* 0x0000000000107947 */ /* 0x000fec0003800000 */
.L_x_801:
[----:B------:R-:W-:-:S04]  /*2140*/  LOP3.LUT R0, R0, 0x80000000, RZ, 0xc0, !PT ;  /* 0x8000000000007812 */ /* 0x000fc800078ec0ff */
[----:B------:R-:W-:Y:S01]  /*2150*/  LOP3.LUT R0, R0, 0x7f800000, RZ, 0xfc, !PT ;  /* 0x7f80000000007812 */ /* 0x000fe200078efcff */
[----:B------:R-:W-:Y:S06]  /*2160*/  BRA `(.L_x_802) ;  /* 0x0000000000047947 */ /* 0x000fec0003800000 */
.L_x_800:
[----:B------:R-:W-:-:S07]  /*2170*/  LEA R0, R23, R0, 0x17 ;  /* 0x0000000017007211 */ /* 0x000fce00078eb8ff */
.L_x_802:
[----:B------:R-:W-:Y:S05]  /*2180*/  BSYNC.RECONVERGENT B4 ;  /* 0x0000000000047941 */ /* 0x000fea0003800200 */
.L_x_799:
[----:B------:R-:W-:Y:S05]  /*2190*/  BRA `(.L_x_803) ;  /* 0x0000000000207947 */ /* 0x000fea0003800000 */
.L_x_798:
[----:B------:R-:W-:-:S04]  /*21a0*/  LOP3.LUT R24, R24, 0x80000000, R29, 0x48, !PT ;  /* 0x8000000018187812 */ /* 0x000fc800078e481d */
[----:B------:R-:W-:Y:S01]  /*21b0*/  LOP3.LUT R0, R24, 0x7f800000, RZ, 0xfc, !PT ;  /* 0x7f80000018007812 */ /* 0x000fe200078efcff */
[----:B------:R-:W-:Y:S06]  /*21c0*/  BRA `(.L_x_803) ;  /* 0x0000000000147947 */ /* 0x000fec0003800000 */
.L_x_797:
[----:B------:R-:W-:Y:S01]  /*21d0*/  LOP3.LUT R0, R24, 0x80000000, R29, 0x48, !PT ;  /* 0x8000000018007812 */ /* 0x000fe200078e481d */
[----:B------:R-:W-:Y:S06]  /*21e0*/  BRA `(.L_x_803) ;  /* 0x00000000000c7947 */ /* 0x000fec0003800000 */
.L_x_796:
[----:B------:R-:W0:Y:S01]  /*21f0*/  MUFU.RSQ R0, -QNAN ;  /* 0xffc0000000007908 */ /* 0x000e220000001400 */
[----:B------:R-:W-:Y:S05]  /*2200*/  BRA `(.L_x_803) ;  /* 0x0000000000047947 */ /* 0x000fea0003800000 */
.L_x_795:
[----:B------:R-:W-:-:S07]  /*2210*/  FADD.FTZ R0, R29, R24 ;  /* 0x000000181d007221 */ /* 0x000fce0000010000 */
.L_x_803:
[----:B------:R-:W-:Y:S05]  /*2220*/  BSYNC.RECONVERGENT B3 ;  /* 0x0000000000037941 */ /* 0x000fea0003800200 */
.L_x_793:
[----:B------:R-:W-:Y:S02]  /*2230*/  HFMA2 R25, -RZ, RZ, 0, 0 ;  /* 0x00000000ff197431 */ /* 0x000fe400000001ff */
[----:B------:R-:W-:-:S04]  /*2240*/  IMAD.MOV.U32 R24, RZ, RZ, R2 ;  /* 0x000000ffff187224 */ /* 0x000fc800078e0002 */
[----:B0-----:R-:W-:Y:S05]  /*2250*/  RET.REL.NODEC R24 `(_Z22warp_specialize_sharedILi4ELi3EEvPfS0_i) ;  /* 0xffffffdc18687950 */ /* 0x001fea0003c3ffff */
.L_x_804:
        /* <DEDUP_REMOVED lines=10> */
.L_x_2224:


//--------------------- .text._Z22warp_specialize_sharedILi3ELi3EEvPfS0_i --------------------------
	.section	.text._Z22warp_specialize_sharedILi3ELi3EEvPfS0_i,"ax",@progbits
	.align	128
        .global         _Z22warp_specialize_sharedILi3ELi3EEvPfS0_i
        .type           _Z22warp_specialize_sharedILi3ELi3EEvPfS0_i,@function
        .size           _Z22warp_specialize_sharedILi3ELi3EEvPfS0_i,(.L_x_2225 - _Z22warp_specialize_sharedILi3ELi3EEvPfS0_i)
        .other          _Z22warp_specialize_sharedILi3ELi3EEvPfS0_i,@"STO_CUDA_ENTRY STV_DEFAULT"
_Z22warp_specialize_sharedILi3ELi3EEvPfS0_i:
.text._Z22warp_specialize_sharedILi3ELi3EEvPfS0_i:
        /* <DEDUP_REMOVED lines=31> */
[----:B------:R-:W-:Y:S01]  /*01f0*/  IADD3 R7, PT, PT, R2, UR4, RZ ;  /* 0x0000000402077c10 */ /* 0x000fe2000fffe0ff */
[----:B------:R-:W-:-:S03]  /*0200*/  ULEA UR4, UR6, UR5, 0x18 ;  /* 0x0000000506047291 */ /* 0x000fc6000f8ec0ff */
[----:B-1----:R-:W-:-:S03]  /*0210*/  ISETP.GE.AND P0, PT, R7, R10, PT ;  /* 0x0000000a0700720c */ /* 0x002fc60003f06270 */
[----:B------:R-:W-:-:S10]  /*0220*/  LEA R11, R2, UR4, 0x2 ;  /* 0x00000004020b7c11 */ /* 0x000fd4000f8e10ff */
        /* <DEDUP_REMOVED lines=9> */
.L_x_809:
[----:B------:R-:W-:Y:S02]  /*02c0*/  PLOP3.LUT P1, PT, P1, P0, PT, 0xf2, 0x2f ;  /* 0x00000000002f781c */ /* 0x000fe40000f21e72 */
[----:B------:R-:W-:-:S08]  /*02d0*/  @P0 R2UR P1, UR4, R5 ;  /* 0x00000000050402ca */ /* 0x000fd00000020000 */
[----:B------:R-:W-:-:S05]  /*02e0*/  @P0 PLOP3.LUT P0, PT, P1, PT, PT, 0x80, 0x8 ;  /* 0x000000000008081c */ /* 0x000fca0000f0f070 */
[----:B------:R-:W-:Y:S01]  /*02f0*/  @!P1 SYNCS.ARRIVE.TRANS64.RED.A0T1 RZ, [UR4], RZ ;  /* 0x000000ffffff99a7 */ /* 0x000fe20008200404 */
[----:B------:R-:W-:Y:S07]  /*0300*/  @!P1 ARRIVES.LDGSTSBAR.64.TRANSCNT [UR4] ;  /* 0x00000000ff0099b0 */ /* 0x000fee0008002a04 */
[----:B------:R-:W-:Y:S05]  /*0310*/  @P0 BRA.U.ANY `(.L_x_809) ;  /* 0xfffffffd00e80947 */ /* 0x000fea000393ffff */
[----:B------:R-:W-:Y:S01]  /*0320*/  NOP ;  /* 0x0000000000007918 */ /* 0x000fe20000000000 */
.L_x_808:
[----:B------:R-:W-:Y:S05]  /*0330*/  BSYNC.RECONVERGENT B1 ;  /* 0x0000000000017941 */ /* 0x000fea0003800200 */
.L_x_807:
[----:B------:R-:W1:Y:S02]  /*0340*/  LDCU UR4, c[0x0][0x370] ;  /* 0x00006e00ff0477ac */ /* 0x000e640008000800 */
[----:B-1----:R-:W-:-:S04]  /*0350*/  USHF.L.U32 UR4, UR4, 0x7, URZ ;  /* 0x0000000704047899 */ /* 0x002fc800080006ff */
[----:B------:R-:W-:-:S06]  /*0360*/  ULOP3.LUT UR4, UR4, 0x7fffff80, URZ, 0xc0, !UPT ;  /* 0x7fffff8004047892 */ /* 0x000fcc000f8ec0ff */
[----:B------:R-:W-:-:S05]  /*0370*/  VIADD R7, R7, UR4 ;  /* 0x0000000407077c36 */ /* 0x000fca0008000000 */
        /* <DEDUP_REMOVED lines=10> */
.L_x_810:
[----:B------:R-:W-:Y:S02]  /*0420*/  PLOP3.LUT P1, PT, P1, P0, PT, 0xf2, 0x2f ;  /* 0x00000000002f781c */ /* 0x000fe40000f21e72 */
[----:B------:R-:W-:-:S08]  /*0430*/  @P0 R2UR P1, UR4, R5 ;  /* 0x00000000050402ca */ /* 0x000fd00000020000 */
[----:B------:R-:W-:-:S05]  /*0440*/  @P0 PLOP3.LUT P0, PT, P1, PT, PT, 0x80, 0x8 ;  /* 0x000000000008081c */ /* 0x000fca0000f0f070 */
[----:B------:R-:W-:Y:S01]  /*0450*/  @!P1 SYNCS.ARRIVE.TRANS64.RED.A0T1 RZ, [UR4+0x20], RZ ;  /* 0x000020ffffff99a7 */ /* 0x000fe20008200404 */
[----:B------:R-:W-:Y:S07]  /*0460*/  @!P1 ARRIVES.LDGSTSBAR.64.TRANSCNT [UR4+0x20] ;  /* 0x00002000ff0099b0 */ /* 0x000fee0008002a04 */
[----:B------:R-:W-:Y:S05]  /*0470*/  @P0 BRA.U.ANY `(.L_x_810) ;  /* 0xfffffffd00e80947 */ /* 0x000fea000393ffff */
[----:B------:R-:W-:Y:S01]  /*0480*/  NOP ;  /* 0x0000000000007918 */ /* 0x000fe20000000000 */
.L_x_806:
[----:B------:R-:W-:Y:S05]  /*0490*/  BSYNC.RECONVERGENT B0 ;  /* 0x0000000000007941 */ /* 0x000fea0003800200 */
.L_x_805:
[----:B------:R-:W1:Y:S08]  /*04a0*/  LDC R7, c[0x0][0x370] ;  /* 0x0000dc00ff077b82 */ /* 0x000e700000000800 */
[----:B------:R-:W2:Y:S01]  /*04b0*/  LDC R13, c[0x0][0x390] ;  /* 0x0000e400ff0d7b82 */ /* 0x000ea20000000800 */
[----:B-1----:R-:W-:-:S04]  /*04c0*/  SHF.L.U32 R7, R7, 0x7, RZ ;  /* 0x0000000707077819 */ /* 0x002fc800000006ff */
[----:B------:R-:W-:-:S04]  /*04d0*/  LOP3.LUT R2, R7, 0x7fffff80, RZ, 0xc0, !PT ;  /* 0x7fffff8007027812 */ /* 0x000fc800078ec0ff */
[-C--:B------:R-:W-:Y:S02]  /*04e0*/  IABS R12, R2.reuse ;  /* 0x00000002000c7213 */ /* 0x080fe40000000000 */
[----:B--2---:R-:W-:Y:S02]  /*04f0*/  IADD3 R10, PT, PT, R2, -0x1, R13 ;  /* 0xffffffff020a7810 */ /* 0x004fe40007ffe00d */
[----:B0-----:R-:W0:Y:S01]  /*0500*/  I2F.RP R11, R12 ;  /* 0x0000000c000b7306 */ /* 0x001e220000209400 */
        /* <DEDUP_REMOVED lines=8> */
[----:B0-----:R-:W-:Y:S01]  /*0590*/  HFMA2 R8, -RZ, RZ, 0, 0 ;  /* 0x00000000ff087431 */ /* 0x001fe200000001ff */
[----:B-1----:R-:W-:-:S05]  /*05a0*/  IADD3 R15, PT, PT, RZ, -R9, RZ ;  /* 0x80000009ff0f7210 */ /* 0x002fca0007ffe0ff */
[----:B------:R-:W-:-:S04]  /*05b0*/  IMAD R13, R15, R12, RZ ;  /* 0x0000000c0f0d7224 */ /* 0x000fc800078e02ff */
[----:B------:R-:W-:-:S04]  /*05c0*/  IMAD.HI.U32 R9, R9, R13, R8 ;  /* 0x0000000d09097227 */ /* 0x000fc800078e0008 */
[----:B------:R-:W-:Y:S02]  /*05d0*/  IMAD.MOV.U32 R13, RZ, RZ, R14 ;  /* 0x000000ffff0d7224 */ /* 0x000fe400078e000e */
[----:B------:R-:W-:-:S04]  /*05e0*/  IMAD.HI.U32 R8, R9, R11, RZ ;  /* 0x0000000b09087227 */ /* 0x000fc800078e00ff */
[----:B------:R-:W-:-:S05]  /*05f0*/  IMAD R9, R8, R13, R11 ;  /* 0x0000000d08097224 */ /* 0x000fca00078e020b */
[----:B------:R-:W-:-:S13]  /*0600*/  ISETP.GT.U32.AND P2, PT, R12, R9, PT ;  /* 0x000000090c00720c */ /* 0x000fda0003f44070 */
[-C--:B------:R-:W-:Y:S01]  /*0610*/  @!P2 IADD3 R9, PT, PT, R9, -R12.reuse, RZ ;  /* 0x8000000c0909a210 */ /* 0x080fe20007ffe0ff */
[----:B------:R-:W-:Y:S01]  /*0620*/  @!P2 VIADD R8, R8, 0x1 ;  /* 0x000000010808a836 */ /* 0x000fe20000000000 */
[----:B------:R-:W-:Y:S02]  /*0630*/  ISETP.NE.AND P2, PT, R2, RZ, PT ;  /* 0x000000ff0200720c */ /* 0x000fe40003f45270 */
[----:B------:R-:W-:Y:S02]  /*0640*/  ISETP.GE.U32.AND P0, PT, R9, R12, PT ;  /* 0x0000000c0900720c */ /* 0x000fe40003f06070 */
[----:B------:R-:W-:-:S11]  /*0650*/  MOV R9, RZ ;  /* 0x000000ff00097202 */ /* 0x000fd60000000f00 */
[----:B------:R-:W-:-:S05]  /*0660*/  @P0 IADD3 R8, PT, PT, R8, 0x1, RZ ;  /* 0x0000000108080810 */ /* 0x000fca0007ffe0ff */
[----:B------:R-:W-:Y:S01]  /*0670*/  @!P1 IMAD.MOV R8, RZ, RZ, -R8 ;  /* 0x000000ffff089224 */ /* 0x000fe200078e0a08 */
[----:B------:R-:W-:-:S04]  /*0680*/  @!P2 LOP3.LUT R8, RZ, R2, RZ, 0x33, !PT ;  /* 0x00000002ff08a212 */ /* 0x000fc800078e33ff */
[----:B------:R-:W-:-:S13]  /*0690*/  ISETP.GE.AND P0, PT, R8, 0x1, PT ;  /* 0x000000010800780c */ /* 0x000fda0003f06270 */
[----:B------:R-:W-:Y:S05]  /*06a0*/  @!P0 BRA `(.L_x_811) ;  /* 0x0000001000b08947 */ /* 0x000fea0003800000 */
[----:B------:R-:W0:Y:S01]  /*06b0*/  S2UR UR4, SR_CTAID.X ;  /* 0x00000000000479c3 */ /* 0x000e220000002500 */
[----:B------:R-:W-:Y:S01]  /*06c0*/  ISETP.NE.AND P0, PT, R8, 0x1, PT ;  /* 0x000000010800780c */ /* 0x000fe20003f05270 */
[----:B------:R-:W-:Y:S01]  /*06d0*/  ULEA UR7, UR6, UR5, 0x18 ;  /* 0x0000000506077291 */ /* 0x000fe2000f8ec0ff */
[----:B------:R-:W-:Y:S01]  /*06e0*/  IMAD R0, R0, 0x20, R3 ;  /* 0x0000002000007824 */ /* 0x000fe200078e0203 */
[----:B------:R-:W-:Y:S01]  /*06f0*/  MOV R9, RZ ;  /* 0x000000ff00097202 */ /* 0x000fe20000000f00 */
[----:B------:R-:W-:-:S03]  /*0700*/  IMAD.MOV.U32 R10, RZ, RZ, 0x2 ;  /* 0x00000002ff0a7424 */ /* 0x000fc600078e00ff */
[----:B------:R-:W-:Y:S01]  /*0710*/  LEA R11, R0, UR7, 0x2 ;  /* 0x00000007000b7c11 */ /* 0x000fe2000f8e10ff */
[----:B0-----:R-:W-:-:S04]  /*0720*/  USHF.L.U32 UR4, UR4, 0x7, URZ ;  /* 0x0000000704047899 */ /* 0x001fc800080006ff */
[----:B------:R-:W-:-:S06]  /*0730*/  ULOP3.LUT UR4, UR4, 0x7fffff80, URZ, 0xc0, !UPT ;  /* 0x7fffff8004047892 */ /* 0x000fcc000f8ec0ff */
[----:B------:R-:W-:Y:S01]  /*0740*/  IADD3 R12, PT, PT, R0, UR4, RZ ;  /* 0x00000004000c7c10 */ /* 0x000fe2000fffe0ff */
[----:B------:R-:W-:Y:S06]  /*0750*/  @!P0 BRA `(.L_x_812) ;  /* 0x0000000c00088947 */ /* 0x000fec0003800000 */
[----:B------:R-:W-:Y:S01]  /*0760*/  HFMA2 R10, -RZ, RZ, 0, 1.1920928955078125e-07 ;  /* 0x00000002ff0a7431 */ /* 0x000fe200000001ff */
[----:B------:R-:W-:Y:S01]  /*0770*/  BSSY B0, `(.L_x_812) ;  /* 0x00000c0000007945 */ /* 0x000fe20003800000 */
[----:B------:R-:W-:Y:S01]  /*0780*/  LOP3.LUT R13, R8, 0x7ffffffe, RZ, 0xc0, !PT ;  /* 0x7ffffffe080d7812 */ /* 0x000fe200078ec0ff */
[----:B------:R-:W-:-:S07]  /*0790*/  IMAD.MOV.U32 R9, RZ, RZ, RZ ;  /* 0x000000ffff097224 */ /* 0x000fce00078e00ff */
.L_x_837:
[----:B------:R-:W-:Y:S01]  /*07a0*/  ISETP.NE.AND P0, PT, R6, RZ, PT ;  /* 0x000000ff0600720c */ /* 0x000fe20003f05270 */
[----:B------:R-:W-:Y:S05]  /*07b0*/  YIELD ;  /* 0x0000000000007946 */ /* 0x000fea0003800000 */
[----:B------:R-:W-:Y:S07]  /*07c0*/  BSSY B1, `(.L_x_813) ;  /* 0x000005a000017945 */ /* 0x000fee0003800000 */
[----:B0-----:R-:W-:Y:S05]  /*07d0*/  @!P0 BRA `(.L_x_814) ;  /* 0x0000000000f08947 */ /* 0x001fea0003800000 */
[----:B------:R-:W-:Y:S01]  /*07e0*/  VIADD R0, R10, 0xfffffffe ;  /* 0xfffffffe0a007836 */ /* 0x000fe20000000000 */
[----:B------:R-:W-:Y:S03]  /*07f0*/  BSSY B2, `(.L_x_815) ;  /* 0x000000e000027945 */ /* 0x000fe60003800000 */
[----:B------:R-:W-:-:S05]  /*0800*/  IMAD.HI.U32 R2, R0, -0x55555555, RZ ;  /* 0xaaaaaaab00027827 */ /* 0x000fca00078e00ff */
[----:B------:R-:W-:-:S05]  /*0810*/  SHF.R.U32.HI R3, RZ, 0x1, R2 ;  /* 0x00000001ff037819 */ /* 0x000fca0000011602 */
[----:B------:R-:W-:-:S05]  /*0820*/  IMAD R0, R3, -0x3, R0 ;  /* 0xfffffffd03007824 */ /* 0x000fca00078e0200 */
[----:B------:R-:W-:-:S04]  /*0830*/  LEA R15, R0, R5, 0x5 ;  /* 0x00000005000f7211 */ /* 0x000fc800078e28ff */
[----:B------:R0:W1:Y:S03]  /*0840*/  SYNCS.ARRIVE.TRANS64.A1T0 R2, [R15+URZ], RZ ;  /* 0x000000ff0f0279a7 */ /* 0x00006600081000ff */
.L_x_818:
[----:B------:R-:W-:Y:S05]  /*0850*/  YIELD ;  /* 0x0000000000007946 */ /* 0x000fea0003800000 */
[----:B-1----:R-:W1:Y:S01]  /*0860*/  SYNCS.PHASECHK.TRANS64 P0, [R15+URZ], R3 ;  /* 0x000000030f0075a7 */ /* 0x002e6200080010ff */
[----:B------:R-:W-:Y:S04]  /*0870*/  BSSY B3, `(.L_x_816) ;  /* 0x0000004000037945 */ /* 0x000fe80003800000 */
[----:B-1----:R-:W-:Y:S05]  /*0880*/  @P0 BRA `(.L_x_817) ;  /* 0x0000000000080947 */ /* 0x002fea0003800000 */
[----:B------:R-:W-:Y:S05]  /*0890*/  NANOSLEEP 0x32 ;  /* 0x000000320000795d */ /* 0x000fea0003800000 */
[----:B------:R-:W-:Y:S01]  /*08a0*/  NOP ;  /* 0x0000000000007918 */ /* 0x000fe20000000000 */
.L_x_817:
[----:B------:R-:W-:Y:S05]  /*08b0*/  BSYNC B3 ;  /* 0x0000000000037941 */ /* 0x000fea0003800000 */
.L_x_816:
[----:B------:R-:W-:Y:S05]  /*08c0*/  @!P0 BRA `(.L_x_818) ;  /* 0xfffffffc00e08947 */ /* 0x000fea000383ffff */
[----:B------:R-:W-:Y:S05]  /*08d0*/  BSYNC B2 ;  /* 0x0000000000027941 */ /* 0x000fea0003800000 */
.L_x_815:
        /* <DEDUP_REMOVED lines=18> */
[----:B------:R-:W-:Y:S05]  /*0a00*/  CALL.REL.NOINC `($__internal_18_$__cuda_sm3x_div_rn_noftz_f32_slowpath) ;  /* 0x0000000c00fc7944 */ /* 0x000fea0003c00000 */
.L_x_820:
[----:B------:R-:W-:Y:S05]  /*0a10*/  BSYNC.RECONVERGENT B2 ;  /* 0x0000000000027941 */ /* 0x000fea0003800200 */
.L_x_819:
        /* <DEDUP_REMOVED lines=17> */
[----:B------:R-:W-:Y:S05]  /*0b30*/  CALL.REL.NOINC `($__internal_18_$__cuda_sm3x_div_rn_noftz_f32_slowpath) ;  /* 0x0000000c00b07944 */ /* 0x000fea0003c00000 */
.L_x_822:
[----:B------:R-:W-:Y:S05]  /*0b40*/  BSYNC.RECONVERGENT B2 ;  /* 0x0000000000027941 */ /* 0x000fea0003800200 */
.L_x_821:
[----:B------:R-:W-:-:S04]  /*0b50*/  FADD R0, R17, R0 ;  /* 0x0000000011007221 */ /* 0x000fc80000000000 */
[----:B------:R-:W-:-:S04]  /*0b60*/  FFMA R3, R0, R0, R0 ;  /* 0x0000000000037223 */ /* 0x000fc80000000000 */
[----:B------:R-:W-:-:S04]  /*0b70*/  FADD R16, R16, R3 ;  /* 0x0000000310107221 */ /* 0x000fc80000000000 */
[----:B------:R-:W-:Y:S01]  /*0b80*/  FADD R9, R9, R16 ;  /* 0x0000001009097221 */ /* 0x000fe20000000000 */
[----:B------:R-:W-:Y:S06]  /*0b90*/  BRA `(.L_x_823) ;  /* 0x0000000000707947 */ /* 0x000fec0003800000 */
.L_x_814:
        /* <DEDUP_REMOVED lines=12> */
[----:B------:R-:W-:-:S04]  /*0c60*/  IMAD R0, R15, -0x3, R10 ;  /* 0xfffffffd0f007824 */ /* 0x000fc800078e020a */
[C---:B------:R-:W-:Y:S01]  /*0c70*/  IMAD R15, R0.reuse, 0x200, R11 ;  /* 0x00000200000f7824 */ /* 0x040fe200078e020b */
[----:B------:R-:W-:Y:S01]  /*0c80*/  LEA R0, R0, R5, 0x5 ;  /* 0x0000000500007211 */ /* 0x000fe200078e28ff */
[----:B0-----:R-:W-:-:S05]  /*0c90*/  IMAD.WIDE R2, R17, 0x4, R2 ;  /* 0x0000000411027825 */ /* 0x001fca00078e0202 */
[----:B------:R-:W-:Y:S01]  /*0ca0*/  @!PT LDS RZ, [RZ] ;  /* 0x00000000fffff984 */ /* 0x000fe20000000800 */
[----:B------:R-:W-:Y:S01]  /*0cb0*/  @!PT LDS RZ, [RZ] ;  /* 0x00000000fffff984 */ /* 0x000fe20000000800 */
[----:B------:R-:W-:Y:S01]  /*0cc0*/  @!PT LDS RZ, [RZ] ;  /* 0x00000000fffff984 */ /* 0x000fe20000000800 */
[----:B------:R0:W-:Y:S01]  /*0cd0*/  LDGSTS.E [R15], desc[UR8][R2.64] ;  /* 0x00000000020f7fae */ /* 0x0001e2000b9a1008 */
[----:B------:R-:W-:Y:S01]  /*0ce0*/  NOP ;  /* 0x0000000000007918 */ /* 0x000fe20000000000 */
.L_x_824:
[----:B------:R-:W-:Y:S02]  /*0cf0*/  PLOP3.LUT P1, PT, P1, P0, PT, 0xf2, 0x2f ;  /* 0x00000000002f781c */ /* 0x000fe40000f21e72 */
[----:B------:R-:W-:-:S08]  /*0d00*/  @P0 R2UR P1, UR4, R0 ;  /* 0x00000000000402ca */ /* 0x000fd00000020000 */
[----:B------:R-:W-:-:S05]  /*0d10*/  @P0 PLOP3.LUT P0, PT, P1, PT, PT, 0x80, 0x8 ;  /* 0x000000000008081c */ /* 0x000fca0000f0f070 */
[----:B------:R-:W-:Y:S01]  /*0d20*/  @!P1 SYNCS.ARRIVE.TRANS64.RED.A0T1 RZ, [UR4], RZ ;  /* 0x000000ffffff99a7 */ /* 0x000fe20008200404 */
[----:B------:R-:W-:Y:S07]  /*0d30*/  @!P1 ARRIVES.LDGSTSBAR.64.TRANSCNT [UR4] ;  /* 0x00000000ff0099b0 */ /* 0x000fee0008002a04 */
[----:B------:R-:W-:Y:S05]  /*0d40*/  @P0 BRA.U.ANY `(.L_x_824) ;  /* 0xfffffffd00e80947 */ /* 0x000fea000393ffff */
[----:B------:R-:W-:Y:S01]  /*0d50*/  NOP ;  /* 0x0000000000007918 */ /* 0x000fe20000000000 */
.L_x_823:
[----:B------:R-:W-:Y:S05]  /*0d60*/  BSYNC B1 ;  /* 0x0000000000017941 */ /* 0x000fea0003800000 */
.L_x_813:
[----:B------:R-:W-:Y:S01]  /*0d70*/  ISETP.NE.AND P0, PT, R6, RZ, PT ;  /* 0x000000ff0600720c */ /* 0x000fe20003f05270 */
[----:B------:R-:W-:Y:S01]  /*0d80*/  BSSY B1, `(.L_x_825) ;  /* 0x000005b000017945 */ /* 0x000fe20003800000 */
[----:B0-----:R-:W-:-:S11]  /*0d90*/  VIADD R15, R10, 0x1 ;  /* 0x000000010a0f7836 */ /* 0x001fd60000000000 */
[----:B------:R-:W-:Y:S05]  /*0da0*/  @!P0 BRA `(.L_x_826) ;  /* 0x0000000000f08947 */ /* 0x000fea0003800000 */
[----:B------:R-:W-:Y:S01]  /*0db0*/  IADD3 R0, PT, PT, R10, -0x1, RZ ;  /* 0xffffffff0a007810 */ /* 0x000fe20007ffe0ff */
[----:B------:R-:W-:Y:S04]  /*0dc0*/  BSSY B2, `(.L_x_827) ;  /* 0x000000e000027945 */ /* 0x000fe80003800000 */
[----:B------:R-:W-:-:S05]  /*0dd0*/  IMAD.HI.U32 R2, R0, -0x55555555, RZ ;  /* 0xaaaaaaab00027827 */ /* 0x000fca00078e00ff */
[----:B------:R-:W-:-:S05]  /*0de0*/  SHF.R.U32.HI R3, RZ, 0x1, R2 ;  /* 0x00000001ff037819 */ /* 0x000fca0000011602 */
[----:B------:R-:W-:-:S04]  /*0df0*/  IMAD R0, R3, -0x3, R0 ;  /* 0xfffffffd03007824 */ /* 0x000fc800078e0200 */
[----:B------:R-:W-:-:S04]  /*0e00*/  IMAD R15, R0, 0x20, R5 ;  /* 0x00000020000f7824 */ /* 0x000fc800078e0205 */
[----:B------:R0:W1:Y:S03]  /*0e10*/  SYNCS.ARRIVE.TRANS64.A1T0 R2, [R15+URZ], RZ ;  /* 0x000000ff0f0279a7 */ /* 0x00006600081000ff */
.L_x_830:
[----:B------:R-:W-:Y:S05]  /*0e20*/  YIELD ;  /* 0x0000000000007946 */ /* 0x000fea0003800000 */
[----:B-1----:R-:W1:Y:S01]  /*0e30*/  SYNCS.PHASECHK.TRANS64 P0, [R15+URZ], R3 ;  /* 0x000000030f0075a7 */ /* 0x002e6200080010ff */
[----:B------:R-:W-:Y:S04]  /*0e40*/  BSSY B3, `(.L_x_828) ;  /* 0x0000004000037945 */ /* 0x000fe80003800000 */
[----:B-1----:R-:W-:Y:S05]  /*0e50*/  @P0 BRA `(.L_x_829) ;  /* 0x0000000000080947 */ /* 0x002fea0003800000 */
[----:B------:R-:W-:Y:S05]  /*0e60*/  NANOSLEEP 0x32 ;  /* 0x000000320000795d */ /* 0x000fea0003800000 */
[----:B------:R-:W-:Y:S01]  /*0e70*/  NOP ;  /* 0x0000000000007918 */ /* 0x000fe20000000000 */
.L_x_829:
[----:B------:R-:W-:Y:S05]  /*0e80*/  BSYNC B3 ;  /* 0x0000000000037941 */ /* 0x000fea0003800000 */
.L_x_828:
[----:B------:R-:W-:Y:S05]  /*0e90*/  @!P0 BRA `(.L_x_830) ;  /* 0xfffffffc00e08947 */ /* 0x000fea000383ffff */
[----:B------:R-:W-:Y:S05]  /*0ea0*/  BSYNC B2 ;  /* 0x0000000000027941 */ /* 0x000fea0003800000 */
.L_x_827:
[----:B------:R-:W-:Y:S01]  /*0eb0*/  LEA R17, R0, R11, 0x9 ;  /* 0x0000000b00117211 */ /* 0x000fe200078e48ff */
        /* <DEDUP_REMOVED lines=18> */
.L_x_832:
[----:B------:R-:W-:Y:S05]  /*0fe0*/  BSYNC.RECONVERGENT B2 ;  /* 0x0000000000027941 */ /* 0x000fea0003800200 */
.L_x_831:
        /* <DEDUP_REMOVED lines=18> */
.L_x_834:
[----:B------:R-:W-:Y:S05]  /*1110*/  BSYNC.RECONVERGENT B2 ;  /* 0x0000000000027941 */ /* 0x000fea0003800200 */
.L_x_833:
[----:B------:R-:W-:-:S04]  /*1120*/  FADD R0, R17, R0 ;  /* 0x0000000011007221 */ /* 0x000fc80000000000 */
[----:B------:R-:W-:-:S04]  /*1130*/  FFMA R3, R0, R0, R0 ;  /* 0x0000000000037223 */ /* 0x000fc80000000000 */
[----:B------:R-:W-:-:S04]  /*1140*/  FADD R16, R16, R3 ;  /* 0x0000000310107221 */ /* 0x000fc80000000000 */
[----:B------:R-:W-:Y:S01]  /*1150*/  FADD R9, R9, R16 ;  /* 0x0000001009097221 */ /* 0x000fe20000000000 */
[----:B------:R-:W-:Y:S06]  /*1160*/  BRA `(.L_x_835) ;  /* 0x0000000000707947 */ /* 0x000fec0003800000 */
.L_x_826:
[----:B------:R-:W-:-:S13]  /*1170*/  ISETP.GE.AND P0, PT, R15, R8, PT ;  /* 0x000000080f00720c */ /* 0x000fda0003f06270 */
[----:B------:R-:W-:Y:S05]  /*1180*/  @P0 BRA `(.L_x_835) ;  /* 0x0000000000680947 */ /* 0x000fea0003800000 */
[----:B------:R-:W0:Y:S01]  /*1190*/  LDCU UR4, c[0x0][0x390] ;  /* 0x00007200ff0477ac */ /* 0x000e220008000800 */
[----:B------:R-:W-:-:S05]  /*11a0*/  IMAD R0, R7, R15, RZ ;  /* 0x0000000f07007224 */ /* 0x000fca00078e02ff */
[----:B------:R-:W-:-:S05]  /*11b0*/  LOP3.LUT R3, R0, 0x7fffff80, RZ, 0xc0, !PT ;  /* 0x7fffff8000037812 */ /* 0x000fca00078ec0ff */
[----:B------:R-:W-:-:S05]  /*11c0*/  IMAD.IADD R17, R12, 0x1, R3 ;  /* 0x000000010c117824 */ /* 0x000fca00078e0203 */
[----:B0-----:R-:W-:-:S13]  /*11d0*/  ISETP.GE.AND P0, PT, R17, UR4, PT ;  /* 0x0000000411007c0c */ /* 0x001fda000bf06270 */
[----:B------:R-:W-:Y:S05]  /*11e0*/  @P0 BRA `(.L_x_835) ;  /* 0x0000000000500947 */ /* 0x000fea0003800000 */
[----:B------:R-:W0:Y:S01]  /*11f0*/  LDC.64 R2, c[0x0][0x380] ;  /* 0x0000e000ff027b82 */ /* 0x000e220000000a00 */
[----:B------:R-:W-:Y:S01]  /*1200*/  IMAD.HI.U32 R0, R15, -0x55555555, RZ ;  /* 0xaaaaaaab0f007827 */ /* 0x000fe200078e00ff */
[----:B------:R-:W-:-:S04]  /*1210*/  PLOP3.LUT P0, PT, PT, PT, PT, 0x80, 0x8 ;  /* 0x000000000008781c */ /* 0x000fc80003f0f070 */
[----:B------:R-:W-:-:S05]  /*1220*/  SHF.R.U32.HI R0, RZ, 0x1, R0 ;  /* 0x00000001ff007819 */ /* 0x000fca0000011600 */
[----:B------:R-:W-:-:S05]  /*1230*/  IMAD R0, R0, -0x3, R15 ;  /* 0xfffffffd00007824 */ /* 0x000fca00078e020f */
[C---:B------:R-:W-:Y:S01]  /*1240*/  LEA R15, R0.reuse, R11, 0x9 ;  /* 0x0000000b000f7211 */ /* 0x040fe200078e48ff */
[----:B------:R-:W-:Y:S02]  /*1250*/  IMAD R0, R0, 0x20, R5 ;  /* 0x0000002000007824 */ /* 0x000fe400078e0205 */
[----:B0-----:R-:W-:-:S05]  /*1260*/  IMAD.WIDE R2, R17, 0x4, R2 ;  /* 0x0000000411027825 */ /* 0x001fca00078e0202 */
[----:B------:R-:W-:Y:S01]  /*1270*/  @!PT LDS RZ, [RZ] ;  /* 0x00000000fffff984 */ /* 0x000fe20000000800 */
[----:B------:R-:W-:Y:S01]  /*1280*/  @!PT LDS RZ, [RZ] ;  /* 0x00000000fffff984 */ /* 0x000fe20000000800 */
[----:B------:R-:W-:Y:S01]  /*1290*/  @!PT LDS RZ, [RZ] ;  /* 0x00000000fffff984 */ /* 0x000fe20000000800 */
[----:B------:R0:W-:Y:S01]  /*12a0*/  LDGSTS.E [R15], desc[UR8][R2.64] ;  /* 0x00000000020f7fae */ /* 0x0001e2000b9a1008 */
[----:B------:R-:W-:Y:S01]  /*12b0*/  NOP ;  /* 0x0000000000007918 */ /* 0x000fe20000000000 */
.L_x_836:
[----:B------:R-:W-:Y:S02]  /*12c0*/  PLOP3.LUT P1, PT, P1, P0, PT, 0xf2, 0x2f ;  /* 0x00000000002f781c */ /* 0x000fe40000f21e72 */
[----:B------:R-:W-:-:S08]  /*12d0*/  @P0 R2UR P1, UR4, R0 ;  /* 0x00000000000402ca */ /* 0x000fd00000020000 */
[----:B------:R-:W-:-:S05]  /*12e0*/  @P0 PLOP3.LUT P0, PT, P1, PT, PT, 0x80, 0x8 ;  /* 0x000000000008081c */ /* 0x000fca0000f0f070 */
[----:B------:R-:W-:Y:S01]  /*12f0*/  @!P1 SYNCS.ARRIVE.TRANS64.RED.A0T1 RZ, [UR4], RZ ;  /* 0x000000ffffff99a7 */ /* 0x000fe20008200404 */
[----:B------:R-:W-:Y:S07]  /*1300*/  @!P1 ARRIVES.LDGSTSBAR.64.TRANSCNT [UR4] ;  /* 0x00000000ff0099b0 */ /* 0x000fee0008002a04 */
[----:B------:R-:W-:Y:S05]  /*1310*/  @P0 BRA.U.ANY `(.L_x_836) ;  /* 0xfffffffd00e80947 */ /* 0x000fea000393ffff */
[----:B------:R-:W-:Y:S01]  /*1320*/  NOP ;  /* 0x0000000000007918 */ /* 0x000fe20000000000 */
.L_x_835:
[----:B------:R-:W-:Y:S05]  /*1330*/  BSYNC B1 ;  /* 0x0000000000017941 */ /* 0x000fea0003800000 */
.L_x_825:
[C---:B------:R-:W-:Y:S02]  /*1340*/  ISETP.NE.AND P0, PT, R10.reuse, R13, PT ;  /* 0x0000000d0a00720c */ /* 0x040fe40003f05270 */
[----:B------:R-:W-:-:S11]  /*1350*/  IADD3 R10, PT, PT, R10, 0x2, RZ ;  /* 0x000000020a0a7810 */ /* 0x000fd60007ffe0ff */
[----:B------:R-:W-:Y:S05]  /*1360*/  @P0 BRA `(.L_x_837) ;  /* 0xfffffff4000c0947 */ /* 0x000fea000383ffff */
[----:B------:R-:W-:Y:S05]  /*1370*/  BSYNC B0 ;  /* 0x0000000000007941 */ /* 0x000fea0003800000 */
.L_x_812:
[----:B------:R-:W-:Y:S01]  /*1380*/  LOP3.LUT R0, R8, 0x1, RZ, 0xc0, !PT ;  /* 0x0000000108007812 */ /* 0x000fe200078ec0ff */
[----:B------:R-:W-:Y:S03]  /*1390*/  BSSY B0, `(.L_x_811) ;  /* 0x000005d000007945 */ /* 0x000fe60003800000 */
[----:B------:R-:W-:-:S13]  /*13a0*/  ISETP.NE.U32.AND P0, PT, R0, 0x1, PT ;  /* 0x000000010000780c */ /* 0x000fda0003f05070 */
[----:B------:R-:W-:Y:S05]  /*13b0*/  @P0 BRA `(.L_x_838) ;  /* 0x0000000400680947 */ /* 0x000fea0003800000 */
[----:B------:R-:W-:-:S13]  /*13c0*/  ISETP.NE.AND P0, PT, R6, RZ, PT ;  /* 0x000000ff0600720c */ /* 0x000fda0003f05270 */
[----:B------:R-:W-:Y:S05]  /*13d0*/  @!P0 BRA `(.L_x_839) ;  /* 0x0000000000f08947 */ /* 0x000fea0003800000 */
[----:B------:R-:W-:Y:S01]  /*13e0*/  VIADD R10, R10, 0xfffffffe ;  /* 0xfffffffe0a0a7836 */ /* 0x000fe20000000000 */
[----:B------:R-:W-:Y:S03]  /*13f0*/  BSSY B1, `(.L_x_840) ;  /* 0x000000e000017945 */ /* 0x000fe60003800000 */
[----:B------:R-:W-:-:S05]  /*1400*/  IMAD.HI.U32 R0, R10, -0x55555555, RZ ;  /* 0xaaaaaaab0a007827 */ /* 0x000fca00078e00ff */
[----:B0-----:R-:W-:-:S05]  /*1410*/  SHF.R.U32.HI R3, RZ, 0x1, R0 ;  /* 0x00000001ff037819 */ /* 0x001fca0000011600 */
[----:B------:R-:W-:-:S05]  /*1420*/  IMAD R10, R3, -0x3, R10 ;  /* 0xfffffffd030a7824 */ /* 0x000fca00078e020a */
[----:B------:R-:W-:-:S04]  /*1430*/  LEA R5, R10, R5, 0x5 ;  /* 0x000000050a057211 */ /* 0x000fc800078e28ff */
[----:B------:R0:W1:Y:S03]  /*1440*/  SYNCS.ARRIVE.TRANS64.A1T0 R2, [R5+URZ], RZ ;  /* 0x000000ff050279a7 */ /* 0x00006600081000ff */
.L_x_843:
[----:B------:R-:W-:Y:S05]  /*1450*/  YIELD ;  /* 0x0000000000007946 */ /* 0x000fea0003800000 */
[----:B-1----:R-:W1:Y:S01]  /*1460*/  SYNCS.PHASECHK.TRANS64 P0, [R5+URZ], R3 ;  /* 0x00000003050075a7 */ /* 0x002e6200080010ff */
[----:B------:R-:W-:Y:S04]  /*1470*/  BSSY B2, `(.L_x_841) ;  /* 0x0000004000027945 */ /* 0x000fe80003800000 */
[----:B-1----:R-:W-:Y:S05]  /*1480*/  @P0 BRA `(.L_x_842) ;  /* 0x0000000000080947 */ /* 0x002fea0003800000 */
[----:B------:R-:W-:Y:S05]  /*1490*/  NANOSLEEP 0x32 ;  /* 0x000000320000795d */ /* 0x000fea0003800000 */
[----:B------:R-:W-:Y:S01]  /*14a0*/  NOP ;  /* 0x0000000000007918 */ /* 0x000fe20000000000 */
.L_x_842:
[----:B------:R-:W-:Y:S05]  /*14b0*/  BSYNC B2 ;  /* 0x0000000000027941 */ /* 0x000fea0003800000 */
.L_x_841:
[----:B------:R-:W-:Y:S05]  /*14c0*/  @!P0 BRA `(.L_x_843) ;  /* 0xfffffffc00e08947 */ /* 0x000fea000383ffff */
[----:B------:R-:W-:Y:S05]  /*14d0*/  BSYNC B1 ;  /* 0x0000000000017941 */ /* 0x000fea0003800000 */
.L_x_840:
[----:B0-----:R-:W-:Y:S01]  /*14e0*/  IMAD R5, R10, 0x200, R11 ;  /* 0x000002000a057824 */ /* 0x001fe200078e020b */
        /* <DEDUP_REMOVED lines=18> */
.L_x_845:
[----:B------:R-:W-:Y:S05]  /*1610*/  BSYNC.RECONVERGENT B1 ;  /* 0x0000000000017941 */ /* 0x000fea0003800200 */
.L_x_844:
        /* <DEDUP_REMOVED lines=18> */
.L_x_847:
[----:B------:R-:W-:Y:S05]  /*1740*/  BSYNC.RECONVERGENT B1 ;  /* 0x0000000000017941 */ /* 0x000fea0003800200 */
.L_x_846:
[----:B------:R-:W-:-:S04]  /*1750*/  FADD R0, R5, R0 ;  /* 0x0000000005007221 */ /* 0x000fc80000000000 */
[----:B------:R-:W-:-:S04]  /*1760*/  FFMA R3, R0, R0, R0 ;  /* 0x0000000000037223 */ /* 0x000fc80000000000 */
[----:B------:R-:W-:-:S04]  /*1770*/  FADD R6, R6, R3 ;  /* 0x0000000306067221 */ /* 0x000fc80000000000 */
[----:B------:R-:W-:Y:S01]  /*1780*/  FADD R9, R6, R9 ;  /* 0x0000000906097221 */ /* 0x000fe20000000000 */
[----:B------:R-:W-:Y:S06]  /*1790*/  BRA `(.L_x_838) ;  /* 0x0000000000707947 */ /* 0x000fec0003800000 */
.L_x_839:
        /* <DEDUP_REMOVED lines=8> */
[----:B0-----:R-:W0:Y:S01]  /*1820*/  LDC.64 R2, c[0x0][0x380] ;  /* 0x0000e000ff027b82 */ /* 0x001e220000000a00 */
        /* <DEDUP_REMOVED lines=12> */
.L_x_848:
[----:B------:R-:W-:Y:S02]  /*18f0*/  PLOP3.LUT P1, PT, P1, P0, PT, 0xf2, 0x2f ;  /* 0x00000000002f781c */ /* 0x000fe40000f21e72 */
[----:B------:R-:W-:-:S08]  /*1900*/  @P0 R2UR P1, UR4, R5 ;  /* 0x00000000050402ca */ /* 0x000fd00000020000 */
[----:B------:R-:W-:-:S05]  /*1910*/  @P0 PLOP3.LUT P0, PT, P1, PT, PT, 0x80, 0x8 ;  /* 0x000000000008081c */ /* 0x000fca0000f0f070 */
[----:B------:R-:W-:Y:S01]  /*1920*/  @!P1 SYNCS.ARRIVE.TRANS64.RED.A0T1 RZ, [UR4], RZ ;  /* 0x000000ffffff99a7 */ /* 0x000fe20008200404 */
[----:B------:R-:W-:Y:S07]  /*1930*/  @!P1 ARRIVES.LDGSTSBAR.64.TRANSCNT [UR4] ;  /* 0x00000000ff0099b0 */ /* 0x000fee0008002a04 */
[----:B------:R-:W-:Y:S05]  /*1940*/  @P0 BRA.U.ANY `(.L_x_848) ;  /* 0xfffffffd00e80947 */ /* 0x000fea000393ffff */
[----:B------:R-:W-:Y:S01]  /*1950*/  NOP ;  /* 0x0000000000007918 */ /* 0x000fe20000000000 */
.L_x_838:
[----:B------:R-:W-:Y:S05]  /*1960*/  BSYNC B0 ;  /* 0x0000000000007941 */ /* 0x000fea0003800000 */
.L_x_811:
        /* <DEDUP_REMOVED lines=9> */
        .weak           $__internal_18_$__cuda_sm3x_div_rn_noftz_f32_slowpath
        .type           $__internal_18_$__cuda_sm3x_div_rn_noftz_f32_slowpath,@function
        .size           $__internal_18_$__cuda_sm3x_div_rn_noftz_f32_slowpath,(.L_x_2225 - $__internal_18_$__cuda_sm3x_div_rn_noftz_f32_slowpath)
$__internal_18_$__cuda_sm3x_div_rn_noftz_f32_slowpath:
        /* <DEDUP_REMOVED lines=34> */
.L_x_850:
[----:B------:R-:W-:Y:S01]  /*1c20*/  LEA R19, R14, 0xc0800000, 0x17 ;  /* 0xc08000000e137811 */ /* 0x000fe200078eb8ff */
[----:B------:R-:W-:Y:S01]  /*1c30*/  VIADD R18, R18, 0xffffff81 ;  /* 0xffffff8112127836 */ /* 0x000fe20000000000 */
[----:B------:R-:W-:Y:S02]  /*1c40*/  BSSY.RECONVERGENT B4, `(.L_x_855) ;  /* 0x0000035000047945 */ /* 0x000fe40003800200 */
[----:B------:R-:W-:Y:S01]  /*1c50*/  IADD3 R22, PT, PT, -R19, R0, RZ ;  /* 0x0000000013167210 */ /* 0x000fe20007ffe1ff */
[C---:B------:R-:W-:Y:S01]  /*1c60*/  IMAD R0, R18.reuse, -0x800000, R3 ;  /* 0xff80000012007824 */ /* 0x040fe200078e0203 */
[----:B------:R-:W-:Y:S02]  /*1c70*/  IADD3 R14, PT, PT, R18, 0x7f, -R14 ;  /* 0x0000007f120e7810 */ /* 0x000fe40007ffe80e */
        /* <DEDUP_REMOVED lines=45> */
.L_x_857:
[----:B------:R-:W-:-:S04]  /*1f50*/  LOP3.LUT R0, R0, 0x80000000, RZ, 0xc0, !PT ;  /* 0x8000000000007812 */ /* 0x000fc800078ec0ff */
[----:B------:R-:W-:Y:S01]  /*1f60*/  LOP3.LUT R0, R0, 0x7f800000, RZ, 0xfc, !PT ;  /* 0x7f80000000007812 */ /* 0x000fe200078efcff */
[----:B------:R-:W-:Y:S06]  /*1f70*/  BRA `(.L_x_858) ;  /* 0x0000000000047947 */ /* 0x000fec0003800000 */
.L_x_856:
[----:B------:R-:W-:-:S07]  /*1f80*/  LEA R0, R15, R0, 0x17 ;  /* 0x000000000f007211 */ /* 0x000fce00078eb8ff */
.L_x_858:
[----:B------:R-:W-:Y:S05]  /*1f90*/  BSYNC.RECONVERGENT B4 ;  /* 0x0000000000047941 */ /* 0x000fea0003800200 */
.L_x_855:
[----:B------:R-:W-:Y:S05]  /*1fa0*/  BRA `(.L_x_859) ;  /* 0x0000000000207947 */ /* 0x000fea0003800000 */
.L_x_854:
[----:B------:R-:W-:-:S04]  /*1fb0*/  LOP3.LUT R0, R0, 0x80000000, R3, 0x48, !PT ;  /* 0x8000000000007812 */ /* 0x000fc800078e4803 */
[----:B------:R-:W-:Y:S01]  /*1fc0*/  LOP3.LUT R0, R0, 0x7f800000, RZ, 0xfc, !PT ;  /* 0x7f80000000007812 */ /* 0x000fe200078efcff */
[----:B------:R-:W-:Y:S06]  /*1fd0*/  BRA `(.L_x_859) ;  /* 0x0000000000147947 */ /* 0x000fec0003800000 */
.L_x_853:
[----:B------:R-:W-:Y:S01]  /*1fe0*/  LOP3.LUT R0, R0, 0x80000000, R3, 0x48, !PT ;  /* 0x8000000000007812 */ /* 0x000fe200078e4803 */
[----:B------:R-:W-:Y:S06]  /*1ff0*/  BRA `(.L_x_859) ;  /* 0x00000000000c7947 */ /* 0x000fec0003800000 */
.L_x_852:
[----:B------:R-:W0:Y:S01]  /*2000*/  MUFU.RSQ R0, -QNAN ;  /* 0xffc0000000007908 */ /* 0x000e220000001400 */
[----:B------:R-:W-:Y:S05]  /*2010*/  BRA `(.L_x_859) ;  /* 0x0000000000047947 */ /* 0x000fea0003800000 */
.L_x_851:
[----:B------:R-:W-:-:S07]  /*2020*/  FADD.FTZ R0, R3, R0 ;  /* 0x0000000003007221 */ /* 0x000fce0000010000 */
.L_x_859:
[----:B------:R-:W-:Y:S05]  /*2030*/  BSYNC.RECONVERGENT B3 ;  /* 0x0000000000037941 */ /* 0x000fea0003800200 */
.L_x_849:
[----:B------:R-:W-:-:S04]  /*2040*/  HFMA2 R3, -RZ, RZ, 0, 0 ;  /* 0x00000000ff037431 */ /* 0x000fc800000001ff */
[----:B0-----:R-:W-:Y:S05]  /*2050*/  RET.REL.NODEC R2 `(_Z22warp_specialize_sharedILi3ELi3EEvPfS0_i) ;  /* 0xffffffdc02e87950 */ /* 0x001fea0003c3ffff */
.L_x_860:
        /* <DEDUP_REMOVED lines=10> */
.L_x_2225:


//--------------------- .text._Z22warp_specialize_sharedILi2ELi3EEvPfS0_i --------------------------
	.section	.text._Z22warp_specialize_sharedILi2ELi3EEvPfS0_i,"ax",@progbits
	.align	128
        .global         _Z22warp_specialize_sharedILi2ELi3EEvPfS0_i
        .type           _Z22warp_specialize_sharedILi2ELi3EEvPfS0_i,@function
        .size           _Z22warp_specialize_sharedILi2ELi3EEvPfS0_i,(.L_x_2226 - _Z22warp_specialize_sharedILi2ELi3EEvPfS0_i)
        .other          _Z22warp_specialize_sharedILi2ELi3EEvPfS0_i,@"STO_CUDA_ENTRY STV_DEFAULT"
_Z22warp_specialize_sharedILi2ELi3EEvPfS0_i:
.text._Z22warp_specialize_sharedILi2ELi3EEvPfS0_i:
        /* <DEDUP_REMOVED lines=42> */
.L_x_863:
[----:B------:R-:W-:Y:S02]  /*02a0*/  PLOP3.LUT P1, PT, P1, P0, PT, 0xf2, 0x2f ;  /* 0x00000000002f781c */ /* 0x000fe40000f21e72 */
[----:B------:R-:W-:-:S08]  /*02b0*/  @P0 R2UR P1, UR4, R4 ;  /* 0x00000000040402ca */ /* 0x000fd00000020000 */
[----:B------:R-:W-:-:S05]  /*02c0*/  @P0 PLOP3.LUT P0, PT, P1, PT, PT, 0x80, 0x8 ;  /* 0x000000000008081c */ /* 0x000fca0000f0f070 */
[----:B------:R-:W-:Y:S01]  /*02d0*/  @!P1 SYNCS.ARRIVE.TRANS64.RED.A0T1 RZ, [UR4], RZ ;  /* 0x000000ffffff99a7 */ /* 0x000fe20008200404 */
[----:B------:R-:W-:Y:S07]  /*02e0*/  @!P1 ARRIVES.LDGSTSBAR.64.TRANSCNT [UR4] ;  /* 0x00000000ff0099b0 */ /* 0x000fee0008002a04 */
[----:B------:R-:W-:Y:S05]  /*02f0*/  @P0 BRA.U.ANY `(.L_x_863) ;  /* 0xfffffffd00e80947 */ /* 0x000fea000393ffff */
[----:B------:R-:W-:Y:S01]  /*0300*/  NOP ;  /* 0x0000000000007918 */ /* 0x000fe20000000000 */
.L_x_862:
[----:B------:R-:W-:Y:S05]  /*0310*/  BSYNC.RECONVERGENT B0 ;  /* 0x0000000000007941 */ /* 0x000fea0003800200 */
.L_x_861:
[----:B0-----:R-:W0:Y:S08]  /*0320*/  LDC R11, c[0x0][0x370] ;  /* 0x0000dc00ff0b7b82 */ /* 0x001e300000000800 */
[----:B------:R-:W1:Y:S01]  /*0330*/  LDC R7, c[0x0][0x390] ;  /* 0x0000e400ff077b82 */ /* 0x000e620000000800 */
[----:B0-----:R-:W-:-:S05]  /*0340*/  IMAD.SHL.U32 R6, R11, 0x80, RZ ;  /* 0x000000800b067824 */ /* 0x001fca00078e00ff */
[----:B------:R-:W-:-:S04]  /*0350*/  LOP3.LUT R2, R6, 0x7fffff80, RZ, 0xc0, !PT ;  /* 0x7fffff8006027812 */ /* 0x000fc800078ec0ff */
[-C--:B------:R-:W-:Y:S02]  /*0360*/  IABS R15, R2.reuse ;  /* 0x00000002000f7213 */ /* 0x080fe40000000000 */
[----:B-1----:R-:W-:Y:S02]  /*0370*/  IADD3 R7, PT, PT, R2, -0x1, R7 ;  /* 0xffffffff02077810 */ /* 0x002fe40007ffe007 */
[----:B------:R-:W0:Y:S01]  /*0380*/  I2F.RP R8, R15 ;  /* 0x0000000f00087306 */ /* 0x000e220000209400 */
[----:B------:R-:W-:-:S07]  /*0390*/  IABS R14, R2 ;  /* 0x00000002000e7213 */ /* 0x000fce0000000000 */
        /* <DEDUP_REMOVED lines=8> */
[----:B------:R-:W-:Y:S02]  /*0420*/  IMAD R17, R10, R15, RZ ;  /* 0x0000000f0a117224 */ /* 0x000fe400078e02ff */
[----:B------:R-:W-:Y:S02]  /*0430*/  IMAD.MOV R10, RZ, RZ, -R14 ;  /* 0x000000ffff0a7224 */ /* 0x000fe400078e0a0e */
[----:B------:R-:W-:-:S06]  /*0440*/  IMAD.HI.U32 R13, R13, R17, R12 ;  /* 0x000000110d0d7227 */ /* 0x000fcc00078e000c */
[----:B------:R-:W-:-:S04]  /*0450*/  IMAD.HI.U32 R13, R13, R8, RZ ;  /* 0x000000080d0d7227 */ /* 0x000fc800078e00ff */
[----:B------:R-:W-:-:S05]  /*0460*/  IMAD R8, R13, R10, R8 ;  /* 0x0000000a0d087224 */ /* 0x000fca00078e0208 */
[----:B------:R-:W-:-:S13]  /*0470*/  ISETP.GT.U32.AND P1, PT, R15, R8, PT ;  /* 0x000000080f00720c */ /* 0x000fda0003f24070 */
[-C--:B------:R-:W-:Y:S01]  /*0480*/  @!P1 IADD3 R8, PT, PT, R8, -R15.reuse, RZ ;  /* 0x8000000f08089210 */ /* 0x080fe20007ffe0ff */
[----:B------:R-:W-:Y:S01]  /*0490*/  @!P1 VIADD R13, R13, 0x1 ;  /* 0x000000010d0d9836 */ /* 0x000fe20000000000 */
[----:B------:R-:W-:Y:S02]  /*04a0*/  ISETP.NE.AND P1, PT, R2, RZ, PT ;  /* 0x000000ff0200720c */ /* 0x000fe40003f25270 */
[----:B------:R-:W-:Y:S01]  /*04b0*/  ISETP.GE.U32.AND P0, PT, R8, R15, PT ;  /* 0x0000000f0800720c */ /* 0x000fe20003f06070 */
[----:B------:R-:W-:-:S12]  /*04c0*/  IMAD.MOV.U32 R8, RZ, RZ, RZ ;  /* 0x000000ffff087224 */ /* 0x000fd800078e00ff */
[----:B------:R-:W-:-:S05]  /*04d0*/  @P0 VIADD R13, R13, 0x1 ;  /* 0x000000010d0d0836 */ /* 0x000fca0000000000 */
[----:B------:R-:W-:-:S05]  /*04e0*/  MOV R7, R13 ;  /* 0x0000000d00077202 */ /* 0x000fca0000000f00 */
[----:B------:R-:W-:Y:S01]  /*04f0*/  @!P2 IMAD.MOV R7, RZ, RZ, -R7 ;  /* 0x000000ffff07a224 */ /* 0x000fe200078e0a07 */
[----:B------:R-:W-:-:S04]  /*0500*/  @!P1 LOP3.LUT R7, RZ, R2, RZ, 0x33, !PT ;  /* 0x00000002ff079212 */ /* 0x000fc800078e33ff */
[----:B------:R-:W-:-:S13]  /*0510*/  ISETP.GE.AND P0, PT, R7, 0x1, PT ;  /* 0x000000010700780c */ /* 0x000fda0003f06270 */
[----:B------:R-:W-:Y:S05]  /*0520*/  @!P0 BRA `(.L_x_864) ;  /* 0x0000001000748947 */ /* 0x000fea0003800000 */
[----:B------:R-:W0:Y:S01]  /*0530*/  S2UR UR4, SR_CTAID.X ;  /* 0x00000000000479c3 */ /* 0x000e220000002500 */
[----:B------:R-:W-:Y:S01]  /*0540*/  ISETP.NE.AND P0, PT, R7, 0x1, PT ;  /* 0x000000010700780c */ /* 0x000fe20003f05270 */
[----:B------:R-:W-:Y:S01]  /*0550*/  ULEA UR7, UR6, UR5, 0x18 ;  /* 0x0000000506077291 */ /* 0x000fe2000f8ec0ff */
[----:B------:R-:W-:Y:S01]  /*0560*/  LEA R0, R0, R9, 0x5 ;  /* 0x0000000900007211 */ /* 0x000fe200078e28ff */
[----:B------:R-:W-:Y:S02]  /*0570*/  IMAD.MOV.U32 R8, RZ, RZ, RZ ;  /* 0x000000ffff087224 */ /* 0x000fe400078e00ff */
[----:B------:R-:W-:Y:S02]  /*0580*/  IMAD.MOV.U32 R12, RZ, RZ, 0x1 ;  /* 0x00000001ff0c7424 */ /* 0x000fe400078e00ff */
[----:B------:R-:W-:Y:S01]  /*0590*/  LEA R9, R0, UR7, 0x2 ;  /* 0x0000000700097c11 */ /* 0x000fe2000f8e10ff */
[----:B0-----:R-:W-:-:S04]  /*05a0*/  USHF.L.U32 UR4, UR4, 0x7, URZ ;  /* 0x0000000704047899 */ /* 0x001fc800080006ff */
[----:B------:R-:W-:-:S06]  /*05b0*/  ULOP3.LUT UR4, UR4, 0x7fffff80, URZ, 0xc0, !UPT ;  /* 0x7fffff8004047892 */ /* 0x000fcc000f8ec0ff */
[----:B------:R-:W-:Y:S01]  /*05c0*/  IADD3 R10, PT, PT, R0, UR4, RZ ;  /* 0x00000004000a7c10 */ /* 0x000fe2000fffe0ff */
[----:B------:R-:W-:Y:S06]  /*05d0*/  @!P0 BRA `(.L_x_865) ;  /* 0x0000000800c88947 */ /* 0x000fec0003800000 */
[----:B------:R-:W-:Y:S01]  /*05e0*/  IMAD.SHL.U32 R11, R11, 0x100, RZ ;  /* 0x000001000b0b7824 */ /* 0x000fe200078e00ff */
[----:B------:R-:W-:Y:S01]  /*05f0*/  LOP3.LUT R13, R7, 0x7ffffffe, RZ, 0xc0, !PT ;  /* 0x7ffffffe070d7812 */ /* 0x000fe200078ec0ff */
[----:B------:R-:W-:Y:S01]  /*0600*/  HFMA2 R12, -RZ, RZ, 0, 1.1920928955078125e-07 ;  /* 0x00000002ff0c7431 */ /* 0x000fe200000001ff */
[----:B------:R-:W-:Y:S01]  /*0610*/  BSSY B0, `(.L_x_866) ;  /* 0x00000ad000007945 */ /* 0x000fe20003800000 */
[----:B------:R-:W-:Y:S01]  /*0620*/  IMAD.MOV.U32 R8, RZ, RZ, RZ ;  /* 0x000000ffff087224 */ /* 0x000fe200078e00ff */
[----:B------:R-:W-:Y:S01]  /*0630*/  IADD3 R13, PT, PT, -R13, RZ, RZ ;  /* 0x000000ff0d0d7210 */ /* 0x000fe20007ffe1ff */
[----:B------:R-:W-:Y:S02]  /*0640*/  IMAD.MOV.U32 R14, RZ, RZ, R6 ;  /* 0x000000ffff0e7224 */ /* 0x000fe400078e0006 */
[----:B------:R-:W-:-:S07]  /*0650*/  IMAD.MOV.U32 R16, RZ, RZ, R11 ;  /* 0x000000ffff107224 */ /* 0x000fce00078e000b */
.L_x_891:
        /* <DEDUP_REMOVED lines=8> */
.L_x_872:
[----:B------:R-:W-:Y:S05]  /*06e0*/  YIELD ;  /* 0x0000000000007946 */ /* 0x000fea0003800000 */
[----:B-1----:R-:W1:Y:S01]  /*06f0*/  SYNCS.PHASECHK.TRANS64 P0, [R4+URZ], R19 ;  /* 0x00000013040075a7 */ /* 0x002e6200080010ff */
[----:B------:R-:W-:Y:S04]  /*0700*/  BSSY B3, `(.L_x_870) ;  /* 0x0000004000037945 */ /* 0x000fe80003800000 */
[----:B-1----:R-:W-:Y:S05]  /*0710*/  @P0 BRA `(.L_x_871) ;  /* 0x0000000000080947 */ /* 0x002fea0003800000 */
[----:B------:R-:W-:Y:S05]  /*0720*/  NANOSLEEP 0x32 ;  /* 0x000000320000795d */ /* 0x000fea0003800000 */
[----:B------:R-:W-:Y:S01]  /*0730*/  NOP ;  /* 0x0000000000007918 */ /* 0x000fe20000000000 */
.L_x_871:
[----:B------:R-:W-:Y:S05]  /*0740*/  BSYNC B3 ;  /* 0x0000000000037941 */ /* 0x000fea0003800000 */
.L_x_870:
[----:B------:R-:W-:Y:S05]  /*0750*/  @!P0 BRA `(.L_x_872) ;  /* 0xfffffffc00e08947 */ /* 0x000fea000383ffff */
[----:B------:R-:W-:Y:S05]  /*0760*/  BSYNC B2 ;  /* 0x0000000000027941 */ /* 0x000fea0003800000 */
.L_x_869:
[----:B------:R-:W1:Y:S01]  /*0770*/  LDS R18, [R9] ;  /* 0x0000000009127984 */ /* 0x000e620000000800 */
        /* <DEDUP_REMOVED lines=15> */
[----:B0-----:R-:W-:Y:S05]  /*0870*/  CALL.REL.NOINC `($__internal_19_$__cuda_sm3x_div_rn_noftz_f32_slowpath) ;  /* 0x0000000c00c47944 */ /* 0x001fea0003c00000 */
[----:B------:R-:W-:-:S07]  /*0880*/  IMAD.MOV.U32 R15, RZ, RZ, R0 ;  /* 0x000000ffff0f7224 */ /* 0x000fce00078e0000 */
.L_x_874:
[----:B------:R-:W-:Y:S05]  /*0890*/  BSYNC.RECONVERGENT B2 ;  /* 0x0000000000027941 */ /* 0x000fea0003800200 */
.L_x_873:
        /* <DEDUP_REMOVED lines=17> */
[----:B0-----:R-:W-:Y:S05]  /*09b0*/  CALL.REL.NOINC `($__internal_19_$__cuda_sm3x_div_rn_noftz_f32_slowpath) ;  /* 0x0000000c00747944 */ /* 0x001fea0003c00000 */
.L_x_876:
[----:B------:R-:W-:Y:S05]  /*09c0*/  BSYNC.RECONVERGENT B2 ;  /* 0x0000000000027941 */ /* 0x000fea0003800200 */
.L_x_875:
[----:B------:R-:W-:-:S04]  /*09d0*/  FADD R0, R18, R0 ;  /* 0x0000000012007221 */ /* 0x000fc80000000000 */
[----:B------:R-:W-:-:S04]  /*09e0*/  FFMA R0, R0, R0, R0 ;  /* 0x0000000000007223 */ /* 0x000fc80000000000 */
[----:B------:R-:W-:-:S04]  /*09f0*/  FADD R21, R21, R0 ;  /* 0x0000000015157221 */ /* 0x000fc80000000000 */
[----:B------:R-:W-:Y:S01]  /*0a00*/  FADD R8, R8, R21 ;  /* 0x0000001508087221 */ /* 0x000fe20000000000 */
[----:B------:R-:W-:Y:S06]  /*0a10*/  BRA `(.L_x_877) ;  /* 0x00000000005c7947 */ /* 0x000fec0003800000 */
.L_x_868:
[----:B------:R-:W-:-:S05]  /*0a20*/  VIADD R0, R12, 0xffffffff ;  /* 0xffffffff0c007836 */ /* 0x000fca0000000000 */
        /* <DEDUP_REMOVED lines=15> */
.L_x_878:
[----:B------:R-:W-:Y:S02]  /*0b20*/  PLOP3.LUT P2, PT, P2, P0, PT, 0xf2, 0x2f ;  /* 0x00000000002f781c */ /* 0x000fe40001741e72 */
[----:B------:R-:W-:-:S08]  /*0b30*/  @P0 R2UR P2, UR4, R4 ;  /* 0x00000000040402ca */ /* 0x000fd00000040000 */
[----:B------:R-:W-:-:S05]  /*0b40*/  @P0 PLOP3.LUT P0, PT, P2, PT, PT, 0x80, 0x8 ;  /* 0x000000000008081c */ /* 0x000fca000170f070 */
[----:B------:R-:W-:Y:S01]  /*0b50*/  @!P2 SYNCS.ARRIVE.TRANS64.RED.A0T1 RZ, [UR4+0x20], RZ ;  /* 0x000020ffffffa9a7 */ /* 0x000fe20008200404 */
[----:B------:R-:W-:Y:S07]  /*0b60*/  @!P2 ARRIVES.LDGSTSBAR.64.TRANSCNT [UR4+0x20] ;  /* 0x00002000ff00a9b0 */ /* 0x000fee0008002a04 */
[----:B------:R-:W-:Y:S05]  /*0b70*/  @P0 BRA.U.ANY `(.L_x_878) ;  /* 0xfffffffd00e80947 */ /* 0x000fea000393ffff */
[----:B------:R-:W-:Y:S01]  /*0b80*/  NOP ;  /* 0x0000000000007918 */ /* 0x000fe20000000000 */
.L_x_877:
[----:B------:R-:W-:Y:S05]  /*0b90*/  BSYNC B1 ;  /* 0x0000000000017941 */ /* 0x000fea0003800000 */
.L_x_867:
[----:B------:R-:W-:Y:S01]  /*0ba0*/  ISETP.NE.AND P0, PT, R5, RZ, PT ;  /* 0x000000ff0500720c */ /* 0x000fe20003f05270 */
[----:B------:R-:W-:-:S12]  /*0bb0*/  BSSY B1, `(.L_x_879) ;  /* 0x000004e000017945 */ /* 0x000fd80003800000 */
[----:B------:R-:W-:Y:S05]  /*0bc0*/  @!P0 BRA `(.L_x_880) ;  /* 0x0000000000d88947 */ /* 0x000fea0003800000 */
[----:B0-----:R0:W1:Y:S01]  /*0bd0*/  SYNCS.ARRIVE.TRANS64.A1T0 R18, [R4+URZ+0x20], RZ ;  /* 0x000020ff041279a7 */ /* 0x00106200081000ff */
[----:B------:R-:W-:Y:S01]  /*0be0*/  BSSY B2, `(.L_x_881) ;  /* 0x0000009000027945 */ /* 0x000fe20003800000 */
.L_x_884:
[----:B------:R-:W-:Y:S05]  /*0bf0*/  YIELD ;  /* 0x0000000000007946 */ /* 0x000fea0003800000 */
[----:B-1----:R-:W1:Y:S01]  /*0c00*/  SYNCS.PHASECHK.TRANS64 P0, [R4+URZ+0x20], R19 ;  /* 0x00002013040075a7 */ /* 0x002e6200080010ff */
[----:B------:R-:W-:Y:S04]  /*0c10*/  BSSY B3, `(.L_x_882) ;  /* 0x0000004000037945 */ /* 0x000fe80003800000 */
[----:B-1----:R-:W-:Y:S05]  /*0c20*/  @P0 BRA `(.L_x_883) ;  /* 0x0000000000080947 */ /* 0x002fea0003800000 */
[----:B------:R-:W-:Y:S05]  /*0c30*/  NANOSLEEP 0x32 ;  /* 0x000000320000795d */ /* 0x000fea0003800000 */
[----:B------:R-:W-:Y:S01]  /*0c40*/  NOP ;  /* 0x0000000000007918 */ /* 0x000fe20000000000 */
.L_x_883:
[----:B------:R-:W-:Y:S05]  /*0c50*/  BSYNC B3 ;  /* 0x0000000000037941 */ /* 0x000fea0003800000 */
.L_x_882:
[----:B------:R-:W-:Y:S05]  /*0c60*/  @!P0 BRA `(.L_x_884) ;  /* 0xfffffffc00e08947 */ /* 0x000fea000383ffff */
[----:B------:R-:W-:Y:S05]  /*0c70*/  BSYNC B2 ;  /* 0x0000000000027941 */ /* 0x000fea0003800000 */
.L_x_881:
[----:B------:R-:W1:Y:S01]  /*0c80*/  LDS R18, [R9+0x200] ;  /* 0x0002000009127984 */ /* 0x000e620000000800 */
        /* <DEDUP_REMOVED lines=17> */
.L_x_886:
[----:B------:R-:W-:Y:S05]  /*0da0*/  BSYNC.RECONVERGENT B2 ;  /* 0x0000000000027941 */ /* 0x000fea0003800200 */
.L_x_885:
        /* <DEDUP_REMOVED lines=18> */
.L_x_888:
[----:B------:R-:W-:Y:S05]  /*0ed0*/  BSYNC.RECONVERGENT B2 ;  /* 0x0000000000027941 */ /* 0x000fea0003800200 */
.L_x_887:
[----:B------:R-:W-:-:S04]  /*0ee0*/  FADD R0, R18, R0 ;  /* 0x0000000012007221 */ /* 0x000fc80000000000 */
[----:B------:R-:W-:-:S04]  /*0ef0*/  FFMA R0, R0, R0, R0 ;  /* 0x0000000000007223 */ /* 0x000fc80000000000 */
[----:B------:R-:W-:-:S04]  /*0f00*/  FADD R21, R21, R0 ;  /* 0x0000000015157221 */ /* 0x000fc80000000000 */
[----:B------:R-:W-:Y:S01]  /*0f10*/  FADD R8, R8, R21 ;  /* 0x0000001508087221 */ /* 0x000fe20000000000 */
[----:B------:R-:W-:Y:S06]  /*0f20*/  BRA `(.L_x_889) ;  /* 0x0000000000587947 */ /* 0x000fec0003800000 */
.L_x_880:
[----:B------:R-:W-:-:S13]  /*0f30*/  ISETP.GE.AND P0, PT, R12, R7, PT ;  /* 0x000000070c00720c */ /* 0x000fda0003f06270 */
[----:B------:R-:W-:Y:S05]  /*0f40*/  @P0 BRA `(.L_x_889) ;  /* 0x0000000000500947 */ /* 0x000fea0003800000 */
[----:B------:R-:W1:Y:S01]  /*0f50*/  LDCU UR4, c[0x0][0x390] ;  /* 0x00007200ff0477ac */ /* 0x000e620008000800 */
[----:B------:R-:W-:-:S05]  /*0f60*/  LOP3.LUT R15, R16, 0x7fffff80, RZ, 0xc0, !PT ;  /* 0x7fffff80100f7812 */ /* 0x000fca00078ec0ff */
[----:B------:R-:W-:-:S05]  /*0f70*/  IMAD.IADD R15, R10, 0x1, R15 ;  /* 0x000000010a0f7824 */ /* 0x000fca00078e020f */
        /* <DEDUP_REMOVED lines=10> */
.L_x_890:
[----:B------:R-:W-:Y:S02]  /*1020*/  PLOP3.LUT P2, PT, P2, P0, PT, 0xf2, 0x2f ;  /* 0x00000000002f781c */ /* 0x000fe40001741e72 */
[----:B------:R-:W-:-:S08]  /*1030*/  @P0 R2UR P2, UR4, R4 ;  /* 0x00000000040402ca */ /* 0x000fd00000040000 */
[----:B------:R-:W-:-:S05]  /*1040*/  @P0 PLOP3.LUT P0, PT, P2, PT, PT, 0x80, 0x8 ;  /* 0x000000000008081c */ /* 0x000fca000170f070 */
[----:B------:R-:W-:Y:S01]  /*1050*/  @!P2 SYNCS.ARRIVE.TRANS64.RED.A0T1 RZ, [UR4], RZ ;  /* 0x000000ffffffa9a7 */ /* 0x000fe20008200404 */
[----:B------:R-:W-:Y:S07]  /*1060*/  @!P2 ARRIVES.LDGSTSBAR.64.TRANSCNT [UR4] ;  /* 0x00000000ff00a9b0 */ /* 0x000fee0008002a04 */
[----:B------:R-:W-:Y:S05]  /*1070*/  @P0 BRA.U.ANY `(.L_x_890) ;  /* 0xfffffffd00e80947 */ /* 0x000fea000393ffff */
[----:B------:R-:W-:Y:S01]  /*1080*/  NOP ;  /* 0x0000000000007918 */ /* 0x000fe20000000000 */
.L_x_889:
[----:B------:R-:W-:Y:S05]  /*1090*/  BSYNC B1 ;  /* 0x0000000000017941 */ /* 0x000fea0003800000 */
.L_x_879:
[----:B------:R-:W-:Y:S01]  /*10a0*/  IADD3 R12, PT, PT, R12, 0x2, RZ ;  /* 0x000000020c0c7810 */ /* 0x000fe20007ffe0ff */
[C---:B------:R-:W-:Y:S01]  /*10b0*/  IMAD.IADD R16, R11.reuse, 0x1, R16 ;  /* 0x000000010b107824 */ /* 0x040fe200078e0210 */
[----:B------:R-:W-:Y:S01]  /*10c0*/  IADD3 R14, PT, PT, R11, R14, RZ ;  /* 0x0000000e0b0e7210 */ /* 0x000fe20007ffe0ff */
[----:B------:R-:W-:Y:S06]  /*10d0*/  @P1 BRA `(.L_x_891) ;  /* 0xfffffff400601947 */ /* 0x000fec000383ffff */
[----:B------:R-:W-:Y:S05]  /*10e0*/  BSYNC B0 ;  /* 0x0000000000007941 */ /* 0x000fea0003800000 */
.L_x_866:
[----:B------:R-:W-:-:S07]  /*10f0*/  VIADD R12, R12, 0xffffffff ;  /* 0xffffffff0c0c7836 */ /* 0x000fce0000000000 */
.L_x_865:
        /* <DEDUP_REMOVED lines=8> */
[----:B------:R-:W-:-:S05]  /*1180*/  LOP3.LUT R5, R0, 0x20, RZ, 0xc, !PT ;  /* 0x0000002000057812 */ /* 0x000fca00078e0cff */
[----:B------:R-:W-:-:S04]  /*1190*/  IMAD.IADD R7, R4, 0x1, R5 ;  /* 0x0000000104077824 */ /* 0x000fc800078e0205 */
[----:B0-----:R0:W1:Y:S03]  /*11a0*/  SYNCS.ARRIVE.TRANS64.A1T0 R4, [R7+URZ], RZ ;  /* 0x000000ff070479a7 */ /* 0x00106600081000ff */
.L_x_897:
[----:B------:R-:W-:Y:S05]  /*11b0*/  YIELD ;  /* 0x0000000000007946 */ /* 0x000fea0003800000 */
[----:B-1----:R-:W1:Y:S01]  /*11c0*/  SYNCS.PHASECHK.TRANS64 P0, [R7+URZ], R5 ;  /* 0x00000005070075a7 */ /* 0x002e6200080010ff */
[----:B------:R-:W-:Y:S04]  /*11d0*/  BSSY B2, `(.L_x_895) ;  /* 0x0000004000027945 */ /* 0x000fe80003800000 */
[----:B-1----:R-:W-:Y:S05]  /*11e0*/  @P0 BRA `(.L_x_896) ;  /* 0x0000000000080947 */ /* 0x002fea0003800000 */
[----:B------:R-:W-:Y:S05]  /*11f0*/  NANOSLEEP 0x32 ;  /* 0x000000320000795d */ /* 0x000fea0003800000 */
[----:B------:R-:W-:Y:S01]  /*1200*/  NOP ;  /* 0x0000000000007918 */ /* 0x000fe20000000000 */
.L_x_896:
[----:B------:R-:W-:Y:S05]  /*1210*/  BSYNC B2 ;  /* 0x0000000000027941 */ /* 0x000fea0003800000 */
.L_x_895:
[----:B------:R-:W-:Y:S05]  /*1220*/  @!P0 BRA `(.L_x_897) ;  /* 0xfffffffc00e08947 */ /* 0x000fea000383ffff */
[----:B------:R-:W-:Y:S05]  /*1230*/  BSYNC B1 ;  /* 0x0000000000017941 */ /* 0x000fea0003800000 */
.L_x_894:
[----:B------:R-:W-:Y:S01]  /*1240*/  SHF.L.U32 R12, R12, 0x9, RZ ;  /* 0x000000090c0c7819 */ /* 0x000fe200000006ff */
[----:B------:R-:W-:Y:S03]  /*1250*/  BSSY.RECONVERGENT B1, `(.L_x_898) ;  /* 0x0000014000017945 */ /* 0x000fe60003800200 */
[----:B------:R-:W-:-:S05]  /*1260*/  LOP3.LUT R12, R12, 0x200, RZ, 0xc, !PT ;  /* 0x000002000c0c7812 */ /* 0x000fca00078e0cff */
[----:B------:R-:W-:-:S06]  /*1270*/  IMAD.IADD R5, R9, 0x1, R12 ;  /* 0x0000000109057824 */ /* 0x000fcc00078e020c */
        /* <DEDUP_REMOVED lines=16> */
[----:B------:R-:W-:Y:S05]  /*1380*/  CALL.REL.NOINC `($__internal_19_$__cuda_sm3x_div_rn_noftz_f32_slowpath) ;  /* 0x0000000400007944 */ /* 0x000fea0003c00000 */
.L_x_899:
[----:B------:R-:W-:Y:S05]  /*1390*/  BSYNC.RECONVERGENT B1 ;  /* 0x0000000000017941 */ /* 0x000fea0003800200 */
.L_x_898:
        /* <DEDUP_REMOVED lines=17> */
[----:B------:R-:W-:Y:S05]  /*14b0*/  CALL.REL.NOINC `($__internal_19_$__cuda_sm3x_div_rn_noftz_f32_slowpath) ;  /* 0x0000000000b47944 */ /* 0x000fea0003c00000 */
.L_x_901:
[----:B------:R-:W-:Y:S05]  /*14c0*/  BSYNC.RECONVERGENT B1 ;  /* 0x0000000000017941 */ /* 0x000fea0003800200 */
.L_x_900:
[----:B------:R-:W-:-:S04]  /*14d0*/  FADD R0, R5, R0 ;  /* 0x0000000005007221 */ /* 0x000fc80000000000 */
[----:B------:R-:W-:-:S04]  /*14e0*/  FFMA R5, R0, R0, R0 ;  /* 0x0000000000057223 */ /* 0x000fc80000000000 */
[----:B------:R-:W-:-:S04]  /*14f0*/  FADD R5, R4, R5 ;  /* 0x0000000504057221 */ /* 0x000fc80000000000 */
[----:B------:R-:W-:Y:S01]  /*1500*/  FADD R8, R5, R8 ;  /* 0x0000000805087221 */ /* 0x000fe20000000000 */
[----:B------:R-:W-:Y:S06]  /*1510*/  BRA `(.L_x_892) ;  /* 0x0000000000747947 */ /* 0x000fec0003800000 */
.L_x_893:
        /* <DEDUP_REMOVED lines=14> */
[----:B0-----:R-:W-:Y:S01]  /*1600*/  IMAD.IADD R9, R9, 0x1, R0 ;  /* 0x0000000109097824 */ /* 0x001fe200078e0200 */
[----:B------:R-:W-:Y:S01]  /*1610*/  IADD3 R5, PT, PT, R4, R5, RZ ;  /* 0x0000000504057210 */ /* 0x000fe20007ffe0ff */
[----:B-1----:R-:W-:-:S05]  /*1620*/  IMAD.WIDE R6, R11, 0x4, R6 ;  /* 0x000000040b067825 */ /* 0x002fca00078e0206 */
[----:B------:R-:W-:Y:S01]  /*1630*/  @!PT LDS RZ, [RZ] ;  /* 0x00000000fffff984 */ /* 0x000fe20000000800 */
[----:B------:R-:W-:Y:S01]  /*1640*/  @!PT LDS RZ, [RZ] ;  /* 0x00000000fffff984 */ /* 0x000fe20000000800 */
[----:B------:R-:W-:Y:S01]  /*1650*/  @!PT LDS RZ, [RZ] ;  /* 0x00000000fffff984 */ /* 0x000fe20000000800 */
[----:B------:R0:W-:Y:S01]  /*1660*/  LDGSTS.E [R9], desc[UR8][R6.64] ;  /* 0x0000000006097fae */ /* 0x0001e2000b9a1008 */
[----:B------:R-:W-:Y:S01]  /*1670*/  NOP ;  /* 0x0000000000007918 */ /* 0x000fe20000000000 */
.L_x_902:
[----:B------:R-:W-:Y:S02]  /*1680*/  PLOP3.LUT P1, PT, P1, P0, PT, 0xf2, 0x2f ;  /* 0x00000000002f781c */ /* 0x000fe40000f21e72 */
[----:B------:R-:W-:-:S08]  /*1690*/  @P0 R2UR P1, UR4, R5 ;  /* 0x00000000050402ca */ /* 0x000fd00000020000 */
[----:B------:R-:W-:-:S05]  /*16a0*/  @P0 PLOP3.LUT P0, PT, P1, PT, PT, 0x80, 0x8 ;  /* 0x000000000008081c */ /* 0x000fca0000f0f070 */
[----:B------:R-:W-:Y:S01]  /*16b0*/  @!P1 SYNCS.ARRIVE.TRANS64.RED.A0T1 RZ, [UR4], RZ ;  /* 0x000000ffffff99a7 */ /* 0x000fe20008200404 */
[----:B------:R-:W-:Y:S07]  /*16c0*/  @!P1 ARRIVES.LDGSTSBAR.64.TRANSCNT [UR4] ;  /* 0x00000000ff0099b0 */ /* 0x000fee0008002a04 */
[----:B------:R-:W-:Y:S05]  /*16d0*/  @P0 BRA.U.ANY `(.L_x_902) ;  /* 0xfffffffd00e80947 */ /* 0x000fea000393ffff */
[----:B------:R-:W-:Y:S01]  /*16e0*/  NOP ;  /* 0x0000000000007918 */ /* 0x000fe20000000000 */
.L_x_892:
[----:B------:R-:W-:Y:S05]  /*16f0*/  BSYNC B0 ;  /* 0x0000000000007941 */ /* 0x000fea0003800000 */
.L_x_864:
[----:B------:R-:W1:Y:S01]  /*1700*/  S2R R0, SR_CTAID.X ;  /* 0x0000000000007919 */ /* 0x000e620000002500 */
[----:B------:R-:W2:Y:S01]  /*1710*/  LDCU UR4, c[0x0][0x390] ;  /* 0x00007200ff0477ac */ /* 0x000ea20008000800 */
[----:B-1----:R-:W-:-:S05]  /*1720*/  IMAD R5, R0, 0x100, R3 ;  /* 0x0000010000057824 */ /* 0x002fca00078e0203 */
[----:B--2---:R-:W-:-:S13]  /*1730*/  ISETP.GE.AND P0, PT, R5, UR4, PT ;  /* 0x0000000405007c0c */ /* 0x004fda000bf06270 */
[----:B------:R-:W-:Y:S05]  /*1740*/  @P0 EXIT ;  /* 0x000000000000094d */ /* 0x000fea0003800000 */
[----:B------:R-:W1:Y:S02]  /*1750*/  LDC.64 R2, c[0x0][0x388] ;  /* 0x0000e200ff027b82 */ /* 0x000e640000000a00 */
[----:B-1----:R-:W-:-:S05]  /*1760*/  IMAD.WIDE R2, R5, 0x4, R2 ;  /* 0x0000000405027825 */ /* 0x002fca00078e0202 */
[----:B------:R-:W-:Y:S01]  /*1770*/  STG.E desc[UR8][R2.64], R8 ;  /* 0x0000000802007986 */ /* 0x000fe2000c101908 */
[----:B------:R-:W-:Y:S05]  /*1780*/  EXIT ;  /* 0x000000000000794d */ /* 0x000fea0003800000 */
        .weak           $__internal_19_$__cuda_sm3x_div_rn_noftz_f32_slowpath
        .type           $__internal_19_$__cuda_sm3x_div_rn_noftz_f32_slowpath,@function
        .size           $__internal_19_$__cuda_sm3x_div_rn_noftz_f32_slowpath,(.L_x_2226 - $__internal_19_$__cuda_sm3x_div_rn_noftz_f32_slowpath)
$__internal_19_$__cuda_sm3x_div_rn_noftz_f32_slowpath:
        /* <DEDUP_REMOVED lines=34> */
.L_x_904:
        /* <DEDUP_REMOVED lines=33> */
[----:B------:R-:W-:Y:S02]  /*1bc0*/  ISETP.NE.AND P3, PT, R15, RZ, PT ;  /* 0x000000ff0f00720c */ /* 0x000fe40003f65270 */
        /* <DEDUP_REMOVED lines=17> */
.L_x_911:
[----:B------:R-:W-:-:S04]  /*1ce0*/  LOP3.LUT R0, R0, 0x80000000, RZ, 0xc0, !PT ;  /* 0x8000000000007812 */ /* 0x000fc800078ec0ff */
[----:B------:R-:W-:Y:S01]  /*1cf0*/  LOP3.LUT R0, R0, 0x7f800000, RZ, 0xfc, !PT ;  /* 0x7f80000000007812 */ /* 0x000fe200078efcff */
[----:B------:R-:W-:Y:S06]  /*1d00*/  BRA `(.L_x_912) ;  /* 0x0000000000047947 */ /* 0x000fec0003800000 */
.L_x_910:
[----:B------:R-:W-:-:S07]  /*1d10*/  LEA R0, R17, R0, 0x17 ;  /* 0x0000000011007211 */ /* 0x000fce00078eb8ff */
.L_x_912:
[----:B------:R-:W-:Y:S05]  /*1d20*/  BSYNC.RECONVERGENT B4 ;  /* 0x0000000000047941 */ /* 0x000fea0003800200 */
.L_x_909:
[----:B------:R-:W-:Y:S05]  /*1d30*/  BRA `(.L_x_913) ;  /* 0x0000000000207947 */ /* 0x000fea0003800000 */
.L_x_908:
[----:B------:R-:W-:-:S04]  /*1d40*/  LOP3.LUT R0, R0, 0x80000000, R23, 0x48, !PT ;  /* 0x8000000000007812 */ /* 0x000fc800078e4817 */
[----:B------:R-:W-:Y:S01]  /*1d50*/  LOP3.LUT R0, R0, 0x7f800000, RZ, 0xfc, !PT ;  /* 0x7f80000000007812 */ /* 0x000fe200078efcff */
[----:B------:R-:W-:Y:S06]  /*1d60*/  BRA `(.L_x_913) ;  /* 0x0000000000147947 */ /* 0x000fec0003800000 */
.L_x_907:
[----:B------:R-:W-:Y:S01]  /*1d70*/  LOP3.LUT R0, R0, 0x80000000, R23, 0x48, !PT ;  /* 0x8000000000007812 */ /* 0x000fe200078e4817 */
[----:B------:R-:W-:Y:S06]  /*1d80*/  BRA `(.L_x_913) ;  /* 0x00000000000c7947 */ /* 0x000fec0003800000 */
.L_x_906:
[----:B------:R-:W0:Y:S01]  /*1d90*/  MUFU.RSQ R0, -QNAN ;  /* 0xffc0000000007908 */ /* 0x000e220000001400 */
[----:B------:R-:W-:Y:S05]  /*1da0*/  BRA `(.L_x_913) ;  /* 0x0000000000047947 */ /* 0x000fea0003800000 */
.L_x_905:
[----:B------:R-:W-:-:S07]  /*1db0*/  FADD.FTZ R0, R23, R0 ;  /* 0x0000000017007221 */ /* 0x000fce0000010000 */
.L_x_913:
[----:B------:R-:W-:Y:S05]  /*1dc0*/  BSYNC.RECONVERGENT B3 ;  /* 0x0000000000037941 */ /* 0x000fea0003800200 */
.L_x_903:
[----:B------:R-:W-:Y:S02]  /*1dd0*/  HFMA2 R23, -RZ, RZ, 0, 0 ;  /* 0x00000000ff177431 */ /* 0x000fe400000001ff */
[----:B------:R-:W-:-:S04]  /*1de0*/  IMAD.MOV.U32 R22, RZ, RZ, R2 ;  /* 0x000000ffff167224 */ /* 0x000fc800078e0002 */
[----:B0-----:R-:W-:Y:S05]  /*1df0*/  RET.REL.NODEC R22 `(_Z22warp_specialize_sharedILi2ELi3EEvPfS0_i) ;  /* 0xffffffe016807950 */ /* 0x001fea0003c3ffff */
.L_x_914:
        /* <DEDUP_REMOVED lines=16> */
.L_x_2226:


//--------------------- .text._Z19warp_specialize_regILi3EEvPfS0_i --------------------------
	.section	.text._Z19warp_specialize_regILi3EEvPfS0_i,"ax",@progbits
	.align	128
        .global         _Z19warp_specialize_regILi3EEvPfS0_i
        .type           _Z19warp_specialize_regILi3EEvPfS0_i,@function
        .size           _Z19warp_specialize_regILi3EEvPfS0_i,(.L_x_2227 - _Z19warp_specialize_regILi3EEvPfS0_i)
        .other          _Z19warp_specialize_regILi3EEvPfS0_i,@"STO_CUDA_ENTRY STV_DEFAULT"
_Z19warp_specialize_regILi3EEvPfS0_i:
.text._Z19warp_specialize_regILi3EEvPfS0_i:
        /* <DEDUP_REMOVED lines=9> */
[----:B------:R-:W-:Y:S01]  /*0090*/  SHF.L.U32 R4, R16, 0x2, RZ ;  /* 0x0000000210047819 */ /* 0x000fe200000006ff */
[----:B------:R-:W1:Y:S01]  /*00a0*/  S2R R0, SR_TID.Z ;  /* 0x0000000000007919 */ /* 0x000e620000002300 */
[----:B------:R-:W1:Y:S02]  /*00b0*/  LDCU UR10, c[0x0][0x364] ;  /* 0x00006c80ff0a77ac */ /* 0x000e640008000800 */
[----:B------:R-:W-:Y:S02]  /*00c0*/  LOP3.LUT R4, R4, 0xf00, RZ, 0xc0, !PT ;  /* 0x00000f0004047812 */ /* 0x000fe400078ec0ff */
[----:B------:R-:W4:Y:S01]  /*00d0*/  S2UR UR6, SR_CgaCtaId ;  /* 0x00000000000679c3 */ /* 0x000f220000008800 */
[----:B------:R-:W-:-:S07]  /*00e0*/  UMOV UR5, 0x400 ;  /* 0x0000040000057882 */ /* 0x000fce0000000000 */
[----:B------:R-:W5:Y:S01]  /*00f0*/  LDC.64 R2, c[0x0][0x380] ;  /* 0x0000e000ff027b82 */ /* 0x000f620000000a00 */
[----:B--2---:R-:W-:-:S04]  /*0100*/  USHF.L.U32 UR4, UR4, 0x7, URZ ;  /* 0x0000000704047899 */ /* 0x004fc800080006ff */
[----:B------:R-:W-:Y:S02]  /*0110*/  ULOP3.LUT UR4, UR4, 0x7fffff80, URZ, 0xc0, !UPT ;  /* 0x7fffff8004047892 */ /* 0x000fe4000f8ec0ff */
[----:B----4-:R-:W-:Y:S01]  /*0120*/  ULEA UR5, UR6, UR5, 0x18 ;  /* 0x0000000506057291 */ /* 0x010fe2000f8ec0ff */
[----:B-1----:R-:W-:Y:S01]  /*0130*/  IMAD R5, R0, UR10, R5 ;  /* 0x0000000a00057c24 */ /* 0x002fe2000f8e0205 */
[----:B------:R-:W-:-:S04]  /*0140*/  LOP3.LUT R0, R16, 0x3c0, RZ, 0xc0, !PT ;  /* 0x000003c010007812 */ /* 0x000fc800078ec0ff */
[----:B------:R-:W-:Y:S01]  /*0150*/  IADD3 R4, PT, PT, R4, UR5, RZ ;  /* 0x0000000504047c10 */ /* 0x000fe2000fffe0ff */
[----:B---3--:R-:W-:Y:S01]  /*0160*/  IMAD R6, R5, UR7, R16 ;  /* 0x0000000705067c24 */ /* 0x008fe2000f8e0210 */
[----:B------:R-:W-:-:S04]  /*0170*/  IADD3 R5, PT, PT, R0, UR4, RZ ;  /* 0x0000000400057c10 */ /* 0x000fc8000fffe0ff */
[----:B------:R-:W-:Y:S01]  /*0180*/  LOP3.LUT R6, R6, 0x1f, RZ, 0xc0, !PT ;  /* 0x0000001f06067812 */ /* 0x000fe200078ec0ff */
[----:B-----5:R-:W-:-:S03]  /*0190*/  IMAD.WIDE R2, R5, 0x4, R2 ;  /* 0x0000000405027825 */ /* 0x020fc600078e0202 */
        /* <DEDUP_REMOVED lines=8> */
.L_x_916:
[----:B------:R-:W-:Y:S05]  /*0220*/  BSYNC.RECONVERGENT B0 ;  /* 0x0000000000007941 */ /* 0x000fea0003800200 */
.L_x_915:
[----:B-1----:R-:W1:Y:S01]  /*0230*/  LDC R7, c[0x0][0x370] ;  /* 0x0000dc00ff077b82 */ /* 0x002e620000000800 */
[----:B------:R-:W-:-:S07]  /*0240*/  HFMA2 R13, -RZ, RZ, 0, 0 ;  /* 0x00000000ff0d7431 */ /* 0x000fce00000001ff */
[----:B------:R-:W2:Y:S01]  /*0250*/  LDC R5, c[0x0][0x390] ;  /* 0x0000e400ff057b82 */ /* 0x000ea20000000800 */
[----:B-1----:R-:W-:-:S04]  /*0260*/  SHF.L.U32 R14, R7, 0x7, RZ ;  /* 0x00000007070e7819 */ /* 0x002fc800000006ff */
[----:B------:R-:W-:-:S04]  /*0270*/  LOP3.LUT R0, R14, 0x7fffff80, RZ, 0xc0, !PT ;  /* 0x7fffff800e007812 */ /* 0x000fc800078ec0ff */
[-C--:B------:R-:W-:Y:S02]  /*0280*/  IABS R9, R0.reuse ;  /* 0x0000000000097213 */ /* 0x080fe40000000000 */
[----:B--2---:R-:W-:Y:S02]  /*0290*/  IADD3 R5, PT, PT, R0, -0x1, R5 ;  /* 0xffffffff00057810 */ /* 0x004fe40007ffe005 */
[----:B------:R-:W1:Y:S01]  /*02a0*/  I2F.RP R4, R9 ;  /* 0x0000000900047306 */ /* 0x000e620000209400 */
[----:B------:R-:W-:-:S04]  /*02b0*/  IABS R8, R0 ;  /* 0x0000000000087213 */ /* 0x000fc80000000000 */
[----:B------:R-:W-:-:S03]  /*02c0*/  IADD3 R8, PT, PT, RZ, -R8, RZ ;  /* 0x80000008ff087210 */ /* 0x000fc60007ffe0ff */
        /* <DEDUP_REMOVED lines=12> */
[----:B------:R-:W-:-:S05]  /*0390*/  IMAD R2, R3, R2, R4 ;  /* 0x0000000203027224 */ /* 0x000fca00078e0204 */
[----:B------:R-:W-:-:S13]  /*03a0*/  ISETP.GT.U32.AND P1, PT, R9, R2, PT ;  /* 0x000000020900720c */ /* 0x000fda0003f24070 */
[-C--:B------:R-:W-:Y:S01]  /*03b0*/  @!P1 IADD3 R2, PT, PT, R2, -R9.reuse, RZ ;  /* 0x8000000902029210 */ /* 0x080fe20007ffe0ff */
[----:B------:R-:W-:Y:S01]  /*03c0*/  @!P1 VIADD R3, R3, 0x1 ;  /* 0x0000000103039836 */ /* 0x000fe20000000000 */
[----:B------:R-:W-:Y:S02]  /*03d0*/  ISETP.NE.AND P1, PT, R0, RZ, PT ;  /* 0x000000ff0000720c */ /* 0x000fe40003f25270 */
[----:B------:R-:W-:-:S13]  /*03e0*/  ISETP.GE.U32.AND P0, PT, R2, R9, PT ;  /* 0x000000090200720c */ /* 0x000fda0003f06070 */
[----:B------:R-:W-:-:S04]  /*03f0*/  @P0 IADD3 R3, PT, PT, R3, 0x1, RZ ;  /* 0x0000000103030810 */ /* 0x000fc80007ffe0ff */
[----:B------:R-:W-:-:S04]  /*0400*/  MOV R2, R3 ;  /* 0x0000000300027202 */ /* 0x000fc80000000f00 */
[----:B------:R-:W-:Y:S02]  /*0410*/  @!P2 IADD3 R2, PT, PT, -R2, RZ, RZ ;  /* 0x000000ff0202a210 */ /* 0x000fe40007ffe1ff */
[----:B------:R-:W-:-:S04]  /*0420*/  @!P1 LOP3.LUT R2, RZ, R0, RZ, 0x33, !PT ;  /* 0x00000000ff029212 */ /* 0x000fc800078e33ff */
[----:B------:R-:W-:-:S13]  /*0430*/  ISETP.GE.AND P0, PT, R2, 0x1, PT ;  /* 0x000000010200780c */ /* 0x000fda0003f06270 */
[----:B------:R-:W-:Y:S05]  /*0440*/  @!P0 BRA `(.L_x_917) ;  /* 0x00000014006c8947 */ /* 0x000fea0003800000 */
[----:B------:R-:W1:Y:S01]  /*0450*/  S2R R3, SR_TID.Y ;  /* 0x0000000000037919 */ /* 0x000e620000002200 */
[----:B------:R-:W2:Y:S01]  /*0460*/  LDCU UR7, c[0x0][0x360] ;  /* 0x00006c00ff0777ac */ /* 0x000ea20008000800 */
[----:B------:R-:W3:Y:S01]  /*0470*/  S2UR UR4, SR_CTAID.X ;  /* 0x00000000000479c3 */ /* 0x000ee20000002500 */
[----:B------:R-:W-:Y:S01]  /*0480*/  ISETP.GE.U32.AND P0, PT, R2, 0x4, PT ;  /* 0x000000040200780c */ /* 0x000fe20003f06070 */
[----:B------:R-:W1:Y:S01]  /*0490*/  S2R R0, SR_TID.Z ;  /* 0x0000000000007919 */ /* 0x000e620000002300 */
[----:B------:R-:W1:Y:S01]  /*04a0*/  LDCU UR5, c[0x0][0x364] ;  /* 0x00006c80ff0577ac */ /* 0x000e620008000800 */
[----:B------:R-:W-:Y:S02]  /*04b0*/  SHF.L.U32 R12, R16, 0x2, RZ ;  /* 0x00000002100c7819 */ /* 0x000fe400000006ff */
[----:B------:R-:W-:Y:S02]  /*04c0*/  LOP3.LUT R10, R2, 0x3, RZ, 0xc0, !PT ;  /* 0x00000003020a7812 */ /* 0x000fe400078ec0ff */
[----:B------:R-:W4:Y:S01]  /*04d0*/  S2UR UR6, SR_CgaCtaId ;  /* 0x00000000000679c3 */ /* 0x000f220000008800 */
[----:B------:R-:W-:-:S02]  /*04e0*/  MOV R13, RZ ;  /* 0x000000ff000d7202 */ /* 0x000fc40000000f00 */
[----:B------:R-:W-:-:S05]  /*04f0*/  MOV R9, RZ ;  /* 0x000000ff00097202 */ /* 0x000fca0000000f00 */
[----:B------:R-:W5:Y:S01]  /*0500*/  LDC.64 R18, c[0x0][0x380] ;  /* 0x0000e000ff127b82 */ /* 0x000f620000000a00 */
[----:B---3--:R-:W-:-:S04]  /*0510*/  USHF.L.U32 UR4, UR4, 0x7, URZ ;  /* 0x0000000704047899 */ /* 0x008fc800080006ff */
[----:B------:R-:W-:Y:S01]  /*0520*/  ULOP3.LUT UR4, UR4, 0x7fffff80, URZ, 0xc0, !UPT ;  /* 0x7fffff8004047892 */ /* 0x000fe2000f8ec0ff */
[----:B-1----:R-:W-:Y:S01]  /*0530*/  IMAD R3, R0, UR5, R3 ;  /* 0x0000000500037c24 */ /* 0x002fe2000f8e0203 */
[----:B------:R-:W-:Y:S01]  /*0540*/  UMOV UR5, 0x400 ;  /* 0x0000040000057882 */ /* 0x000fe20000000000 */
[----:B------:R-:W-:Y:S01]  /*0550*/  LOP3.LUT R0, R12, 0xf80, RZ, 0xc0, !PT ;  /* 0x00000f800c007812 */ /* 0x000fe200078ec0ff */
[----:B----4-:R-:W-:Y:S01]  /*0560*/  ULEA UR5, UR6, UR5, 0x18 ;  /* 0x0000000506057291 */ /* 0x010fe2000f8ec0ff */
[----:B--2---:R-:W-:Y:S02]  /*0570*/  IMAD R3, R3, UR7, R16 ;  /* 0x0000000703037c24 */ /* 0x004fe4000f8e0210 */
[----:B------:R-:W-:-:S03]  /*0580*/  VIADD R8, R16, UR4 ;  /* 0x0000000410087c36 */ /* 0x000fc60008000000 */
[----:B------:R-:W-:Y:S02]  /*0590*/  LOP3.LUT R3, R3, 0x1f, RZ, 0xc0, !PT ;  /* 0x0000001f03037812 */ /* 0x000fe400078ec0ff */
[----:B------:R-:W-:Y:S02]  /*05a0*/  IADD3 R0, PT, PT, R0, UR5, RZ ;  /* 0x0000000500007c10 */ /* 0x000fe4000fffe0ff */
[----:B------:R-:W-:-:S04]  /*05b0*/  VIMNMX.U32 R3, PT, PT, R3, 0x7, PT ;  /* 0x0000000703037848 */ /* 0x000fc80003fe0000 */
[C---:B------:R-:W-:Y:S01]  /*05c0*/  LEA R11, R3.reuse, R0, 0x2 ;  /* 0x00000000030b7211 */ /* 0x040fe200078e10ff */
[----:B-----5:R-:W-:Y:S01]  /*05d0*/  IMAD.WIDE.U32 R18, R3, 0x4, R18 ;  /* 0x0000000403127825 */ /* 0x020fe200078e0012 */
[----:B------:R-:W-:Y:S06]  /*05e0*/  @!P0 BRA `(.L_x_918) ;  /* 0x0000000c00e08947 */ /* 0x000fec0003800000 */
[----:B------:R-:W-:Y:S01]  /*05f0*/  LOP3.LUT R9, R2, 0x7ffffffc, RZ, 0xc0, !PT ;  /* 0x7ffffffc02097812 */ /* 0x000fe200078ec0ff */
[----:B------:R-:W-:Y:S01]  /*0600*/  HFMA2 R6, -RZ, RZ, 0, 0 ;  /* 0x00000000ff067431 */ /* 0x000fe200000001ff */
[----:B------:R-:W-:Y:S01]  /*0610*/  SHF.L.U32 R7, R7, 0x8, RZ ;  /* 0x0000000807077819 */ /* 0x000fe200000006ff */
[----:B------:R-:W-:Y:S01]  /*0620*/  BSSY B0, `(.L_x_918) ;  /* 0x00000f4000007945 */ /* 0x000fe20003800000 */
[----:B------:R-:W-:Y:S02]  /*0630*/  MOV R13, RZ ;  /* 0x000000ff000d7202 */ /* 0x000fe40000000f00 */
[----:B------:R-:W-:Y:S02]  /*0640*/  MOV R5, R14 ;  /* 0x0000000e00057202 */ /* 0x000fe40000000f00 */
[----:B------:R-:W-:Y:S02]  /*0650*/  IADD3 R4, PT, PT, -R9, RZ, RZ ;  /* 0x000000ff09047210 */ /* 0x000fe40007ffe1ff */
[----:B------:R-:W-:-:S07]  /*0660*/  MOV R2, R7 ;  /* 0x0000000700027202 */ /* 0x000fce0000000f00 */
.L_x_951:
        /* <DEDUP_REMOVED lines=9> */
.L_x_964:
        /* <DEDUP_REMOVED lines=16> */
[----:B------:R-:W-:Y:S05]  /*0800*/  CALL.REL.NOINC `($__internal_20_$__cuda_sm3x_div_rn_noftz_f32_slowpath) ;  /* 0x0000001400347944 */ /* 0x000fea0003c00000 */
[----:B------:R-:W-:-:S07]  /*0810*/  MOV R17, R0 ;  /* 0x0000000000117202 */ /* 0x000fce0000000f00 */
.L_x_923:
[----:B------:R-:W-:Y:S05]  /*0820*/  BSYNC.RECONVERGENT B4 ;  /* 0x0000000000047941 */ /* 0x000fea0003800200 */
.L_x_922:
        /* <DEDUP_REMOVED lines=17> */
[----:B------:R-:W-:Y:S05]  /*0940*/  CALL.REL.NOINC `($__internal_20_$__cuda_sm3x_div_rn_noftz_f32_slowpath) ;  /* 0x0000001000e47944 */ /* 0x000fea0003c00000 */
.L_x_925:
[----:B------:R-:W-:Y:S05]  /*0950*/  BSYNC.RECONVERGENT B4 ;  /* 0x0000000000047941 */ /* 0x000fea0003800200 */
.L_x_924:
[----:B------:R-:W-:-:S04]  /*0960*/  FADD R0, R20, R0 ;  /* 0x0000000014007221 */ /* 0x000fc80000000000 */
[----:B------:R-:W-:-:S04]  /*0970*/  FFMA R0, R0, R0, R0 ;  /* 0x0000000000007223 */ /* 0x000fc80000000000 */
[----:B------:R-:W-:-:S04]  /*0980*/  FADD R0, R21, R0 ;  /* 0x0000000015007221 */ /* 0x000fc80000000000 */
[----:B------:R-:W-:Y:S01]  /*0990*/  FADD R13, R13, R0 ;  /* 0x000000000d0d7221 */ /* 0x000fe20000000000 */
[----:B------:R-:W-:Y:S06]  /*09a0*/  BRA `(.L_x_926) ;  /* 0x0000000000207947 */ /* 0x000fec0003800000 */
.L_x_920:
[----:B------:R-:W-:-:S05]  /*09b0*/  LOP3.LUT R3, R6, 0x7fffff00, RZ, 0xc0, !PT ;  /* 0x7fffff0006037812 */ /* 0x000fca00078ec0ff */
[----:B------:R-:W-:-:S04]  /*09c0*/  IMAD.IADD R3, R8, 0x1, R3 ;  /* 0x0000000108037824 */ /* 0x000fc800078e0203 */
[----:B------:R-:W-:-:S05]  /*09d0*/  IMAD.WIDE R20, R3, 0x4, R18 ;  /* 0x0000000403147825 */ /* 0x000fca00078e0212 */
[----:B------:R-:W-:Y:S01]  /*09e0*/  @!PT LDS RZ, [RZ] ;  /* 0x00000000fffff984 */ /* 0x000fe20000000800 */
[----:B------:R-:W-:Y:S01]  /*09f0*/  @!PT LDS RZ, [RZ] ;  /* 0x00000000fffff984 */ /* 0x000fe20000000800 */
[----:B------:R-:W-:Y:S01]  /*0a00*/  @!PT LDS RZ, [RZ] ;  /* 0x00000000fffff984 */ /* 0x000fe20000000800 */
[----:B------:R1:W-:Y:S04]  /*0a10*/  LDGSTS.E [R11], desc[UR8][R20.64] ;  /* 0x00000000140b7fae */ /* 0x0003e8000b9a1008 */
[----:B------:R-:W0:Y:S02]  /*0a20*/  LDGDEPBAR ;  /* 0x00000000000079af */ /* 0x000e240000000000 */
.L_x_926:
[----:B------:R-:W-:Y:S05]  /*0a30*/  BSYNC B3 ;  /* 0x0000000000037941 */ /* 0x000fea0003800000 */
.L_x_919:
[----:B------:R-:W-:Y:S01]  /*0a40*/  ISETP.NE.AND P0, PT, R15, RZ, PT ;  /* 0x000000ff0f00720c */ /* 0x000fe20003f05270 */
[----:B------:R-:W-:Y:S01]  /*0a50*/  BSSY B3, `(.L_x_927) ;  /* 0x0000039000037945 */ /* 0x000fe20003800000 */
[----:B------:R-:W-:-:S04]  /*0a60*/  LOP3.LUT R3, R5, 0x7fffff80, RZ, 0xc0, !PT ;  /* 0x7fffff8005037812 */ /* 0x000fc800078ec0ff */
[----:B------:R-:W-:-:S05]  /*0a70*/  IADD3 R3, PT, PT, R8, R3, RZ ;  /* 0x0000000308037210 */ /* 0x000fca0007ffe0ff */
[----:B-1----:R-:W-:Y:S02]  /*0a80*/  IMAD.WIDE R20, R3, 0x4, R18 ;  /* 0x0000000403147825 */ /* 0x002fe400078e0212 */
[----:B------:R-:W-:Y:S05]  /*0a90*/  @P0 BRA `(.L_x_928) ;  /* 0x0000000000180947 */ /* 0x000fea0003800000 */
[----:B------:R-:W-:Y:S01]  /*0aa0*/  @!PT LDS RZ, [RZ] ;  /* 0x00000000fffff984 */ /* 0x000fe20000000800 */
[----:B------:R-:W-:Y:S01]  /*0ab0*/  @!PT LDS RZ, [RZ] ;  /* 0x00000000fffff984 */ /* 0x000fe20000000800 */
[----:B------:R-:W-:Y:S01]  /*0ac0*/  @!PT LDS RZ, [RZ] ;  /* 0x00000000fffff984 */ /* 0x000fe20000000800 */
[----:B------:R1:W-:Y:S04]  /*0ad0*/  LDGSTS.E [R11], desc[UR8][R20.64] ;  /* 0x00000000140b7fae */ /* 0x0003e8000b9a1008 */
[----:B------:R-:W0:Y:S01]  /*0ae0*/  LDGDEPBAR ;  /* 0x00000000000079af */ /* 0x000e220000000000 */
[----:B------:R-:W-:Y:S05]  /*0af0*/  BRA `(.L_x_929) ;  /* 0x0000000000b87947 */ /* 0x000fea0003800000 */
.L_x_928:
[----:B------:R-:W-:Y:S01]  /*0b00*/  UMOV UR4, 0xffffffff ;  /* 0xffffffff00047882 */ /* 0x000fe20000000000 */
[----:B------:R-:W-:-:S04]  /*0b10*/  DEPBAR.LE SB0, 0x1 ;  /* 0x000080400000791a */ /* 0x000fc80000000000 */
[----:B------:R-:W-:Y:S05]  /*0b20*/  BRA.DIV UR4, `(.L_x_930) ;  /* 0x0000000e04fc7947 */ /* 0x000fea000b800000 */
[----:B------:R-:W-:Y:S01]  /*0b30*/  NOP ;  /* 0x0000000000007918 */ /* 0x000fe20000000000 */
.L_x_967:
        /* <DEDUP_REMOVED lines=18> */
.L_x_932:
[----:B------:R-:W-:Y:S05]  /*0c60*/  BSYNC.RECONVERGENT B4 ;  /* 0x0000000000047941 */ /* 0x000fea0003800200 */
.L_x_931:
        /* <DEDUP_REMOVED lines=18> */
.L_x_934:
[----:B------:R-:W-:Y:S05]  /*0d90*/  BSYNC.RECONVERGENT B4 ;  /* 0x0000000000047941 */ /* 0x000fea0003800200 */
.L_x_933:
[----:B------:R-:W-:-:S04]  /*0da0*/  FADD R0, R24, R0 ;  /* 0x0000000018007221 */ /* 0x000fc80000000000 */
[----:B------:R-:W-:-:S04]  /*0db0*/  FFMA R0, R0, R0, R0 ;  /* 0x0000000000007223 */ /* 0x000fc80000000000 */
[----:B------:R-:W-:-:S04]  /*0dc0*/  FADD R0, R25, R0 ;  /* 0x0000000019007221 */ /* 0x000fc80000000000 */
[----:B------:R-:W-:-:S07]  /*0dd0*/  FADD R13, R13, R0 ;  /* 0x000000000d0d7221 */ /* 0x000fce0000000000 */
.L_x_929:
[----:B------:R-:W-:Y:S05]  /*0de0*/  BSYNC B3 ;  /* 0x0000000000037941 */ /* 0x000fea0003800000 */
.L_x_927:
[----:B------:R-:W-:Y:S01]  /*0df0*/  ISETP.NE.AND P0, PT, R15, RZ, PT ;  /* 0x000000ff0f00720c */ /* 0x000fe20003f05270 */
[----:B------:R-:W-:-:S12]  /*0e00*/  BSSY B3, `(.L_x_935) ;  /* 0x0000036000037945 */ /* 0x000fd80003800000 */
[----:B------:R-:W-:Y:S05]  /*0e10*/  @!P0 BRA `(.L_x_936) ;  /* 0x0000000000188947 */ /* 0x000fea0003800000 */
[----:B------:R-:W-:Y:S01]  /*0e20*/  @!PT LDS RZ, [RZ] ;  /* 0x00000000fffff984 */ /* 0x000fe20000000800 */
[----:B------:R-:W-:Y:S01]  /*0e30*/  @!PT LDS RZ, [RZ] ;  /* 0x00000000fffff984 */ /* 0x000fe20000000800 */
[----:B------:R-:W-:Y:S01]  /*0e40*/  @!PT LDS RZ, [RZ] ;  /* 0x00000000fffff984 */ /* 0x000fe20000000800 */
[----:B------:R2:W-:Y:S04]  /*0e50*/  LDGSTS.E [R11], desc[UR8][R20.64] ;  /* 0x00000000140b7fae */ /* 0x0005e8000b9a1008 */
[----:B------:R-:W0:Y:S01]  /*0e60*/  LDGDEPBAR ;  /* 0x00000000000079af */ /* 0x000e220000000000 */
[----:B------:R-:W-:Y:S05]  /*0e70*/  BRA `(.L_x_937) ;  /* 0x0000000000b87947 */ /* 0x000fea0003800000 */
.L_x_936:
[----:B------:R-:W-:Y:S01]  /*0e80*/  UMOV UR4, 0xffffffff ;  /* 0xffffffff00047882 */ /* 0x000fe20000000000 */
[----:B------:R-:W-:-:S04]  /*0e90*/  DEPBAR.LE SB0, 0x1 ;  /* 0x000080400000791a */ /* 0x000fc80000000000 */
[----:B------:R-:W-:Y:S05]  /*0ea0*/  BRA.DIV UR4, `(.L_x_938) ;  /* 0x0000000e04387947 */ /* 0x000fea000b800000 */
[----:B------:R-:W-:Y:S01]  /*0eb0*/  NOP ;  /* 0x0000000000007918 */ /* 0x000fe20000000000 */
.L_x_970:
[----:B-1----:R-:W1:Y:S01]  /*0ec0*/  LDS R20, [R12+UR5] ;  /* 0x000000050c147984 */ /* 0x002e620008000800 */
        /* <DEDUP_REMOVED lines=17> */
.L_x_940:
[----:B------:R-:W-:Y:S05]  /*0fe0*/  BSYNC.RECONVERGENT B4 ;  /* 0x0000000000047941 */ /* 0x000fea0003800200 */
.L_x_939:
        /* <DEDUP_REMOVED lines=18> */
.L_x_942:
[----:B------:R-:W-:Y:S05]  /*1110*/  BSYNC.RECONVERGENT B4 ;  /* 0x0000000000047941 */ /* 0x000fea0003800200 */
.L_x_941:
[----:B------:R-:W-:-:S04]  /*1120*/  FADD R0, R20, R0 ;  /* 0x0000000014007221 */ /* 0x000fc80000000000 */
[----:B------:R-:W-:-:S04]  /*1130*/  FFMA R0, R0, R0, R0 ;  /* 0x0000000000007223 */ /* 0x000fc80000000000 */
[----:B------:R-:W-:-:S04]  /*1140*/  FADD R0, R21, R0 ;  /* 0x0000000015007221 */ /* 0x000fc80000000000 */
[----:B------:R-:W-:-:S07]  /*1150*/  FADD R13, R13, R0 ;  /* 0x000000000d0d7221 */ /* 0x000fce0000000000 */
.L_x_937:
[----:B------:R-:W-:Y:S05]  /*1160*/  BSYNC B3 ;  /* 0x0000000000037941 */ /* 0x000fea0003800000 */
.L_x_935:
[----:B------:R-:W-:Y:S01]  /*1170*/  ISETP.NE.AND P0, PT, R15, RZ, PT ;  /* 0x000000ff0f00720c */ /* 0x000fe20003f05270 */
[----:B------:R-:W-:-:S12]  /*1180*/  BSSY B3, `(.L_x_943) ;  /* 0x0000039000037945 */ /* 0x000fd80003800000 */
[----:B------:R-:W-:Y:S05]  /*1190*/  @P0 BRA `(.L_x_944) ;  /* 0x0000000000240947 */ /* 0x000fea0003800000 */
[----:B------:R-:W-:-:S04]  /*11a0*/  LOP3.LUT R3, R2, 0x7fffff00, RZ, 0xc0, !PT ;  /* 0x7fffff0002037812 */ /* 0x000fc800078ec0ff */
[----:B------:R-:W-:-:S05]  /*11b0*/  IADD3 R3, PT, PT, R8, R3, RZ ;  /* 0x0000000308037210 */ /* 0x000fca0007ffe0ff */
[----:B-12---:R-:W-:-:S05]  /*11c0*/  IMAD.WIDE R20, R3, 0x4, R18 ;  /* 0x0000000403147825 */ /* 0x006fca00078e0212 */
[----:B------:R-:W-:Y:S01]  /*11d0*/  @!PT LDS RZ, [RZ] ;  /* 0x00000000fffff984 */ /* 0x000fe20000000800 */
[----:B------:R-:W-:Y:S01]  /*11e0*/  @!PT LDS RZ, [RZ] ;  /* 0x00000000fffff984 */ /* 0x000fe20000000800 */
[----:B------:R-:W-:Y:S01]  /*11f0*/  @!PT LDS RZ, [RZ] ;  /* 0x00000000fffff984 */ /* 0x000fe20000000800 */
[----:B------:R1:W-:Y:S04]  /*1200*/  LDGSTS.E [R11], desc[UR8][R20.64] ;  /* 0x00000000140b7fae */ /* 0x0003e8000b9a1008 */
[----:B------:R-:W0:Y:S01]  /*1210*/  LDGDEPBAR ;  /* 0x00000000000079af */ /* 0x000e220000000000 */
[----:B------:R-:W-:Y:S05]  /*1220*/  BRA `(.L_x_945) ;  /* 0x0000000000b87947 */ /* 0x000fea0003800000 */
.L_x_944:
[----:B------:R-:W-:Y:S01]  /*1230*/  UMOV UR4, 0xffffffff ;  /* 0xffffffff00047882 */ /* 0x000fe20000000000 */
[----:B------:R-:W-:-:S04]  /*1240*/  DEPBAR.LE SB0, 0x1 ;  /* 0x000080400000791a */ /* 0x000fc80000000000 */
[----:B------:R-:W-:Y:S05]  /*1250*/  BRA.DIV UR4, `(.L_x_946) ;  /* 0x0000000a04687947 */ /* 0x000fea000b800000 */
[----:B------:R-:W-:Y:S01]  /*1260*/  NOP ;  /* 0x0000000000007918 */ /* 0x000fe20000000000 */
.L_x_973:
[----:B-12---:R-:W1:Y:S01]  /*1270*/  LDS R20, [R12+UR5] ;  /* 0x000000050c147984 */ /* 0x006e620008000800 */
        /* <DEDUP_REMOVED lines=17> */
.L_x_948:
[----:B------:R-:W-:Y:S05]  /*1390*/  BSYNC.RECONVERGENT B4 ;  /* 0x0000000000047941 */ /* 0x000fea0003800200 */
.L_x_947:
        /* <DEDUP_REMOVED lines=18> */
.L_x_950:
[----:B------:R-:W-:Y:S05]  /*14c0*/  BSYNC.RECONVERGENT B4 ;  /* 0x0000000000047941 */ /* 0x000fea0003800200 */
.L_x_949:
[----:B------:R-:W-:-:S04]  /*14d0*/  FADD R0, R20, R0 ;  /* 0x0000000014007221 */ /* 0x000fc80000000000 */
[----:B------:R-:W-:-:S04]  /*14e0*/  FFMA R0, R0, R0, R0 ;  /* 0x0000000000007223 */ /* 0x000fc80000000000 */
[----:B------:R-:W-:-:S04]  /*14f0*/  FADD R0, R21, R0 ;  /* 0x0000000015007221 */ /* 0x000fc80000000000 */
[----:B------:R-:W-:-:S07]  /*1500*/  FADD R13, R13, R0 ;  /* 0x000000000d0d7221 */ /* 0x000fce0000000000 */
.L_x_945:
[----:B------:R-:W-:Y:S05]  /*1510*/  BSYNC B3 ;  /* 0x0000000000037941 */ /* 0x000fea0003800000 */
.L_x_943:
[C---:B------:R-:W-:Y:S01]  /*1520*/  IADD3 R2, PT, PT, R7.reuse, R2, RZ ;  /* 0x0000000207027210 */ /* 0x040fe20007ffe0ff */
[C---:B------:R-:W-:Y:S01]  /*1530*/  IMAD.IADD R5, R7.reuse, 0x1, R5 ;  /* 0x0000000107057824 */ /* 0x040fe200078e0205 */
[----:B------:R-:W-:Y:S01]  /*1540*/  IADD3 R6, PT, PT, R7, R6, RZ ;  /* 0x0000000607067210 */ /* 0x000fe20007ffe0ff */
[----:B------:R-:W-:Y:S06]  /*1550*/  @P2 BRA `(.L_x_951) ;  /* 0xfffffff000442947 */ /* 0x000fec000383ffff */
[----:B------:R-:W-:Y:S05]  /*1560*/  BSYNC B0 ;  /* 0x0000000000007941 */ /* 0x000fea0003800000 */
.L_x_918:
[----:B------:R-:W-:Y:S01]  /*1570*/  ISETP.NE.AND P0, PT, R10, RZ, PT ;  /* 0x000000ff0a00720c */ /* 0x000fe20003f05270 */
[----:B------:R-:W-:-:S12]  /*1580*/  BSSY B0, `(.L_x_917) ;  /* 0x0000047000007945 */ /* 0x000fd80003800000 */
[----:B------:R-:W-:Y:S05]  /*1590*/  @!P0 BRA `(.L_x_952) ;  /* 0x0000000400148947 */ /* 0x000fea0003800000 */
[----:B------:R-:W-:Y:S02]  /*15a0*/  IADD3 R10, PT, PT, -R10, RZ, RZ ;  /* 0x000000ff0a0a7210 */ /* 0x000fe40007ffe1ff */
[----:B------:R-:W-:-:S07]  /*15b0*/  LEA.HI R4, R16, R9, RZ, 0x1b ;  /* 0x0000000910047211 */ /* 0x000fce00078fd8ff */
.L_x_961:
[----:B------:R-:W-:Y:S01]  /*15c0*/  LOP3.LUT R0, R4, 0x1, RZ, 0xc0, !PT ;  /* 0x0000000104007812 */ /* 0x000fe200078ec0ff */
[----:B------:R-:W-:Y:S01]  /*15d0*/  BSSY B3, `(.L_x_953) ;  /* 0x000003f000037945 */ /* 0x000fe20003800000 */
[----:B------:R-:W-:Y:S02]  /*15e0*/  IADD3 R10, PT, PT, R10, 0x1, RZ ;  /* 0x000000010a0a7810 */ /* 0x000fe40007ffe0ff */
[----:B------:R-:W-:Y:S02]  /*15f0*/  ISETP.NE.U32.AND P0, PT, R0, 0x1, PT ;  /* 0x000000010000780c */ /* 0x000fe40003f05070 */
[----:B------:R-:W-:Y:S02]  /*1600*/  ISETP.NE.AND P2, PT, R10, RZ, PT ;  /* 0x000000ff0a00720c */ /* 0x000fe40003f45270 */
[----:B------:R-:W-:-:S09]  /*1610*/  IADD3 R9, PT, PT, R9, 0x1, RZ ;  /* 0x0000000109097810 */ /* 0x000fd20007ffe0ff */
[----:B--2---:R-:W-:Y:S05]  /*1620*/  @P0 BRA `(.L_x_954) ;  /* 0x00000000002c0947 */ /* 0x004fea0003800000 */
[----:B------:R-:W-:-:S05]  /*1630*/  SHF.R.U32.HI R3, RZ, 0x1, R9 ;  /* 0x00000001ff037819 */ /* 0x000fca0000011609 */
[----:B------:R-:W-:-:S05]  /*1640*/  IMAD R3, R14, R3, RZ ;  /* 0x000000030e037224 */ /* 0x000fca00078e02ff */
[----:B------:R-:W-:-:S04]  /*1650*/  LOP3.LUT R3, R3, 0x7fffff80, RZ, 0xc0, !PT ;  /* 0x7fffff8003037812 */ /* 0x000fc800078ec0ff */
[----:B------:R-:W-:-:S05]  /*1660*/  IADD3 R3, PT, PT, R8, R3, RZ ;  /* 0x0000000308037210 */ /* 0x000fca0007ffe0ff */
[----:B------:R-:W-:-:S05]  /*1670*/  IMAD.WIDE R2, R3, 0x4, R18 ;  /* 0x0000000403027825 */ /* 0x000fca00078e0212 */
[----:B------:R-:W-:Y:S01]  /*1680*/  @!PT LDS RZ, [RZ] ;  /* 0x00000000fffff984 */ /* 0x000fe20000000800 */
[----:B------:R-:W-:Y:S01]  /*1690*/  @!PT LDS RZ, [RZ] ;  /* 0x00000000fffff984 */ /* 0x000fe20000000800 */
[----:B------:R-:W-:Y:S01]  /*16a0*/  @!PT LDS RZ, [RZ] ;  /* 0x00000000fffff984 */ /* 0x000fe20000000800 */
[----:B------:R2:W-:Y:S04]  /*16b0*/  LDGSTS.E [R11], desc[UR8][R2.64] ;  /* 0x00000000020b7fae */ /* 0x0005e8000b9a1008 */
[----:B------:R-:W0:Y:S01]  /*16c0*/  LDGDEPBAR ;  /* 0x00000000000079af */ /* 0x000e220000000000 */
[----:B------:R-:W-:Y:S05]  /*16d0*/  BRA `(.L_x_955) ;  /* 0x0000000000b87947 */ /* 0x000fea0003800000 */
.L_x_954:
[----:B------:R-:W-:Y:S01]  /*16e0*/  UMOV UR4, 0xffffffff ;  /* 0xffffffff00047882 */ /* 0x000fe20000000000 */
[----:B------:R-:W-:-:S04]  /*16f0*/  DEPBAR.LE SB0, 0x1 ;  /* 0x000080400000791a */ /* 0x000fc80000000000 */
[----:B------:R-:W-:Y:S05]  /*1700*/  BRA.DIV UR4, `(.L_x_956) ;  /* 0x0000000604587947 */ /* 0x000fea000b800000 */
[----:B------:R-:W-:Y:S01]  /*1710*/  NOP ;  /* 0x0000000000007918 */ /* 0x000fe20000000000 */
.L_x_976:
        /* <DEDUP_REMOVED lines=16> */
[----:B-1----:R-:W-:Y:S05]  /*1820*/  CALL.REL.NOINC `($__internal_20_$__cuda_sm3x_div_rn_noftz_f32_slowpath) ;  /* 0x00000004002c7944 */ /* 0x002fea0003c00000 */
[----:B------:R-:W-:-:S07]  /*1830*/  MOV R6, R0 ;  /* 0x0000000000067202 */ /* 0x000fce0000000f00 */
.L_x_958:
[----:B------:R-:W-:Y:S05]  /*1840*/  BSYNC.RECONVERGENT B4 ;  /* 0x0000000000047941 */ /* 0x000fea0003800200 */
.L_x_957:
[----:B------:R-:W-:Y:S01]  /*1850*/  FADD R5, R5, R6 ;  /* 0x0000000605057221 */ /* 0x000fe20000000000 */
[----:B------:R-:W-:Y:S03]  /*1860*/  BSSY.RECONVERGENT B4, `(.L_x_959) ;  /* 0x0000011000047945 */ /* 0x000fe60003800200 */
[----:B------:R-:W-:-:S04]  /*1870*/  FFMA R3, R5, R5, R5 ;  /* 0x0000000505037223 */ /* 0x000fc80000000005 */
[----:B------:R-:W-:-:S04]  /*1880*/  FADD R2, R2, R3 ;  /* 0x0000000302027221 */ /* 0x000fc80000000000 */
[----:B------:R-:W-:Y:S01]  /*1890*/  FMUL R0, R2, R2 ;  /* 0x0000000202007220 */ /* 0x000fe20000400000 */
[----:B------:R-:W-:-:S03]  /*18a0*/  FADD R3, R5, R2 ;  /* 0x0000000205037221 */ /* 0x000fc60000000000 */
[----:B-1----:R-:W-:-:S04]  /*18b0*/  FFMA R20, R5, R5, R0 ;  /* 0x0000000505147223 */ /* 0x002fc80000000000 */
        /* <DEDUP_REMOVED lines=11> */
.L_x_960:
[----:B------:R-:W-:Y:S05]  /*1970*/  BSYNC.RECONVERGENT B4 ;  /* 0x0000000000047941 */ /* 0x000fea0003800200 */
.L_x_959:
[----:B------:R-:W-:-:S04]  /*1980*/  FADD R0, R5, R0 ;  /* 0x0000000005007221 */ /* 0x000fc80000000000 */
[----:B------:R-:W-:-:S04]  /*1990*/  FFMA R3, R0, R0, R0 ;  /* 0x0000000000037223 */ /* 0x000fc80000000000 */
[----:B------:R-:W-:-:S04]  /*19a0*/  FADD R2, R2, R3 ;  /* 0x0000000302027221 */ /* 0x000fc80000000000 */
[----:B------:R-:W-:-:S07]  /*19b0*/  FADD R13, R13, R2 ;  /* 0x000000020d0d7221 */ /* 0x000fce0000000000 */
.L_x_955:
[----:B------:R-:W-:Y:S05]  /*19c0*/  BSYNC B3 ;  /* 0x0000000000037941 */ /* 0x000fea0003800000 */
.L_x_953:
[----:B------:R-:W-:Y:S01]  /*19d0*/  IADD3 R4, PT, PT, R4, 0x1, RZ ;  /* 0x0000000104047810 */ /* 0x000fe20007ffe0ff */
[----:B------:R-:W-:Y:S06]  /*19e0*/  @P2 BRA `(.L_x_961) ;  /* 0xfffffff800f42947 */ /* 0x000fec000383ffff */
.L_x_952:
[----:B------:R-:W-:Y:S05]  /*19f0*/  BSYNC B0 ;  /* 0x0000000000007941 */ /* 0x000fea0003800000 */
.L_x_917:
[----:B------:R-:W3:Y:S01]  /*1a00*/  S2UR UR4, SR_CTAID.X ;  /* 0x00000000000479c3 */ /* 0x000ee20000002500 */
[----:B------:R-:W4:Y:S01]  /*1a10*/  LDCU UR6, c[0x0][0x390] ;  /* 0x00007200ff0677ac */ /* 0x000f220008000800 */
[----:B---3--:R-:W-:-:S04]  /*1a20*/  USHF.L.U32 UR4, UR4, 0x7, URZ ;  /* 0x0000000704047899 */ /* 0x008fc800080006ff */
[----:B------:R-:W-:-:S06]  /*1a30*/  ULOP3.LUT UR4, UR4, 0x7fffff80, URZ, 0xc0, !UPT ;  /* 0x7fffff8004047892 */ /* 0x000fcc000f8ec0ff */
[----:B------:R-:W-:-:S04]  /*1a40*/  IADD3 R5, PT, PT, R16, UR4, RZ ;  /* 0x0000000410057c10 */ /* 0x000fc8000fffe0ff */
[----:B----4-:R-:W-:-:S13]  /*1a50*/  ISETP.GE.AND P0, PT, R5, UR6, PT ;  /* 0x0000000605007c0c */ /* 0x010fda000bf06270 */
[----:B------:R-:W-:Y:S05]  /*1a60*/  @P0 EXIT ;  /* 0x000000000000094d */ /* 0x000fea0003800000 */
[----:B--2---:R-:W2:Y:S02]  /*1a70*/  LDC.64 R2, c[0x0][0x388] ;  /* 0x0000e200ff027b82 */ /* 0x004ea40000000a00 */
[----:B--2---:R-:W-:-:S05]  /*1a80*/  IMAD.WIDE R2, R5, 0x4, R2 ;  /* 0x0000000405027825 */ /* 0x004fca00078e0202 */
[----:B------:R-:W-:Y:S01]  /*1a90*/  STG.E desc[UR8][R2.64], R13 ;  /* 0x0000000d02007986 */ /* 0x000fe2000c101908 */
[----:B------:R-:W-:Y:S05]  /*1aa0*/  EXIT ;  /* 0x000000000000794d */ /* 0x000fea0003800000 */
.L_x_921:
[----:B------:R-:W-:Y:S01]  /*1ab0*/  BSSY B1, `(.L_x_962) ;  /* 0x0000005000017945 */ /* 0x000fe20003800000 */
[----:B------:R-:W-:-:S07]  /*1ac0*/  IMAD.MOV.U32 R0, RZ, RZ, -0x1 ;  /* 0xffffffffff007424 */ /* 0x000fce00078e00ff */
[----:B------:R-:W-:Y:S05]  /*1ad0*/  WARPSYNC.COLLECTIVE R0, `(.L_x_963) ;  /* 0x0000000000087348 */ /* 0x000fea0003c00000 */
[----:B------:R-:W-:Y:S01]  /*1ae0*/  NOP ;  /* 0x0000000000007918 */ /* 0x000fe20000000000 */
[----:B------:R-:W-:Y:S05]  /*1af0*/  ENDCOLLECTIVE ;  /* 0x000000000000791b */ /* 0x000fea0003800000 */
.L_x_963:
[----:B------:R-:W-:Y:S05]  /*1b00*/  BSYNC B1 ;  /* 0x0000000000017941 */ /* 0x000fea0003800000 */
.L_x_962:
[----:B------:R-:W-:Y:S05]  /*1b10*/  BRA `(.L_x_964) ;  /* 0xffffffe800f87947 */ /* 0x000fea000383ffff */
.L_x_930:
[----:B------:R-:W-:Y:S01]  /*1b20*/  BSSY B1, `(.L_x_965) ;  /* 0x0000005000017945 */ /* 0x000fe20003800000 */
[----:B------:R-:W-:-:S07]  /*1b30*/  MOV R0, 0xffffffff ;  /* 0xffffffff00007802 */ /* 0x000fce0000000f00 */
[----:B------:R-:W-:Y:S05]  /*1b40*/  WARPSYNC.COLLECTIVE R0, `(.L_x_966) ;  /* 0x0000000000087348 */ /* 0x000fea0003c00000 */
[----:B------:R-:W-:Y:S01]  /*1b50*/  NOP ;  /* 0x0000000000007918 */ /* 0x000fe20000000000 */
[----:B------:R-:W-:Y:S05]  /*1b60*/  ENDCOLLECTIVE ;  /* 0x000000000000791b */ /* 0x000fea0003800000 */
.L_x_966:
[----:B------:R-:W-:Y:S05]  /*1b70*/  BSYNC B1 ;  /* 0x0000000000017941 */ /* 0x000fea0003800000 */
.L_x_965:
[----:B------:R-:W-:Y:S05]  /*1b80*/  BRA `(.L_x_967) ;  /* 0xffffffec00ec7947 */ /* 0x000fea000383ffff */
.L_x_938:
[----:B------:R-:W-:Y:S01]  /*1b90*/  BSSY B1, `(.L_x_968) ;  /* 0x0000005000017945 */ /* 0x000fe20003800000 */
[----:B------:R-:W-:-:S07]  /*1ba0*/  MOV R0, 0xffffffff ;  /* 0xffffffff00007802 */ /* 0x000fce0000000f00 */
[----:B-1----:R-:W-:Y:S05]  /*1bb0*/  WARPSYNC.COLLECTIVE R0, `(.L_x_969) ;  /* 0x0000000000087348 */ /* 0x002fea0003c00000 */
[----:B------:R-:W-:Y:S01]  /*1bc0*/  NOP ;  /* 0x0000000000007918 */ /* 0x000fe20000000000 */
[----:B-1----:R-:W-:Y:S05]  /*1bd0*/  ENDCOLLECTIVE ;  /* 0x000000000000791b */ /* 0x002fea0003800000 */
.L_x_969:
[----:B------:R-:W-:Y:S05]  /*1be0*/  BSYNC B1 ;  /* 0x0000000000017941 */ /* 0x000fea0003800000 */
.L_x_968:
[----:B------:R-:W-:Y:S05]  /*1bf0*/  BRA `(.L_x_970) ;  /* 0xfffffff000b07947 */ /* 0x000fea000383ffff */
.L_x_946:
[----:B------:R-:W-:Y:S01]  /*1c00*/  BSSY B1, `(.L_x_971) ;  /* 0x0000005000017945 */ /* 0x000fe20003800000 */
[----:B------:R-:W-:-:S07]  /*1c10*/  MOV R0, 0xffffffff ;  /* 0xffffffff00007802 */ /* 0x000fce0000000f00 */
[----:B-12---:R-:W-:Y:S05]  /*1c20*/  WARPSYNC.COLLECTIVE R0, `(.L_x_972) ;  /* 0x0000000000087348 */ /* 0x006fea0003c00000 */
[----:B------:R-:W-:Y:S01]  /*1c30*/  NOP ;  /* 0x0000000000007918 */ /* 0x000fe20000000000 */
[----:B-12---:R-:W-:Y:S05]  /*1c40*/  ENDCOLLECTIVE ;  /* 0x000000000000791b */ /* 0x006fea0003800000 */
.L_x_972:
[----:B------:R-:W-:Y:S05]  /*1c50*/  BSYNC B1 ;  /* 0x0000000000017941 */ /* 0x000fea0003800000 */
.L_x_971:
[----:B------:R-:W-:Y:S05]  /*1c60*/  BRA `(.L_x_973) ;  /* 0xfffffff400807947 */ /* 0x000fea000383ffff */
.L_x_956:
[----:B------:R-:W-:Y:S01]  /*1c70*/  BSSY B1, `(.L_x_974) ;  /* 0x0000005000017945 */ /* 0x000fe20003800000 */
[----:B------:R-:W-:-:S07]  /*1c80*/  MOV R0, 0xffffffff ;  /* 0xffffffff00007802 */ /* 0x000fce0000000f00 */
[----:B-1----:R-:W-:Y:S05]  /*1c90*/  WARPSYNC.COLLECTIVE R0, `(.L_x_975) ;  /* 0x0000000000087348 */ /* 0x002fea0003c00000 */
[----:B------:R-:W-:Y:S01]  /*1ca0*/  NOP ;  /* 0x0000000000007918 */ /* 0x000fe20000000000 */
[----:B-1----:R-:W-:Y:S05]  /*1cb0*/  ENDCOLLECTIVE ;  /* 0x000000000000791b */ /* 0x002fea0003800000 */
.L_x_975:
[----:B------:R-:W-:Y:S05]  /*1cc0*/  BSYNC B1 ;  /* 0x0000000000017941 */ /* 0x000fea0003800000 */
.L_x_974:
[----:B------:R-:W-:Y:S05]  /*1cd0*/  BRA `(.L_x_976) ;  /* 0xfffffff800907947 */ /* 0x000fea000383ffff */
        .weak           $__internal_20_$__cuda_sm3x_div_rn_noftz_f32_slowpath
        .type           $__internal_20_$__cuda_sm3x_div_rn_noftz_f32_slowpath,@function
        .size           $__internal_20_$__cuda_sm3x_div_rn_noftz_f32_slowpath,(.L_x_2227 - $__internal_20_$__cuda_sm3x_div_rn_noftz_f32_slowpath)
$__internal_20_$__cuda_sm3x_div_rn_noftz_f32_slowpath:
        /* <DEDUP_REMOVED lines=32> */
[----:B------:R-:W-:-:S04]  /*1ee0*/  @!P1 FFMA R0, R0, 1.84467440737095516160e+19, RZ ;  /* 0x5f80000000009823 */ /* 0x000fc800000000ff */
[----:B------:R-:W-:-:S07]  /*1ef0*/  @!P1 VIADD R17, R17, 0x40 ;  /* 0x0000004011119836 */ /* 0x000fce0000000000 */
.L_x_978:
[----:B------:R-:W-:Y:S01]  /*1f00*/  LEA R29, R23, 0xc0800000, 0x17 ;  /* 0xc0800000171d7811 */ /* 0x000fe200078eb8ff */
[----:B------:R-:W-:Y:S01]  /*1f10*/  BSSY.RECONVERGENT B2, `(.L_x_983) ;  /* 0x0000036000027945 */ /* 0x000fe20003800200 */
[----:B------:R-:W-:Y:S02]  /*1f20*/  IADD3 R26, PT, PT, R27, -0x7f, RZ ;  /* 0xffffff811b1a7810 */ /* 0x000fe40007ffe0ff */
[----:B------:R-:W-:-:S03]  /*1f30*/  IADD3 R28, PT, PT, -R29, R0, RZ ;  /* 0x000000001d1c7210 */ /* 0x000fc60007ffe1ff */
[----:B------:R-:W-:Y:S01]  /*1f40*/  IMAD R27, R26, -0x800000, R3 ;  /* 0xff8000001a1b7824 */ /* 0x000fe200078e0203 */
[----:B------:R-:W1:Y:S01]  /*1f50*/  MUFU.RCP R29, R28 ;  /* 0x0000001c001d7308 */ /* 0x000e620000001000 */
[----:B------:R-:W-:Y:S01]  /*1f60*/  FADD.FTZ R0, -R28, -RZ ;  /* 0x800000ff1c007221 */ /* 0x000fe20000010100 */
[----:B------:R-:W-:-:S04]  /*1f70*/  IADD3 R26, PT, PT, R26, 0x7f, -R23 ;  /* 0x0000007f1a1a7810 */ /* 0x000fc80007ffe817 */
[----:B------:R-:W-:Y:S01]  /*1f80*/  IADD3 R17, PT, PT, R26, R17, RZ ;  /* 0x000000111a117210 */ /* 0x000fe20007ffe0ff */
        /* <DEDUP_REMOVED lines=20> */
[CCC-:B------:R-:W-:Y:S01]  /*20d0*/  FFMA.RP R17, R3.reuse, R27.reuse, R26.reuse ;  /* 0x0000001b03117223 */ /* 0x1c0fe2000000801a */
[CCC-:B------:R-:W-:Y:S01]  /*20e0*/  FFMA.RM R28, R3.reuse, R27.reuse, R26.reuse ;  /* 0x0000001b031c7223 */ /* 0x1c0fe2000000401a */
[----:B------:R-:W-:Y:S01]  /*20f0*/  FFMA.RZ R3, R3, R27, R26 ;  /* 0x0000001b03037223 */ /* 0x000fe2000000c01a */
[C---:B------:R-:W-:Y:S02]  /*2100*/  ISETP.NE.AND P3, PT, R23.reuse, RZ, PT ;  /* 0x000000ff1700720c */ /* 0x040fe40003f65270 */
[----:B------:R-:W-:Y:S02]  /*2110*/  ISETP.NE.AND P1, PT, R23, RZ, PT ;  /* 0x000000ff1700720c */ /* 0x000fe40003f25270 */
[----:B------:R-:W-:Y:S02]  /*2120*/  LOP3.LUT R3, R3, 0x7fffff, RZ, 0xc0, !PT ;  /* 0x007fffff03037812 */ /* 0x000fe400078ec0ff */
[----:B------:R-:W-:Y:S02]  /*2130*/  FSETP.NEU.FTZ.AND P0, PT, R17, R28, PT ;  /* 0x0000001c1100720b */ /* 0x000fe40003f1d000 */
[----:B------:R-:W-:-:S02]  /*2140*/  IADD3 R17, PT, PT, R23, 0x20, RZ ;  /* 0x0000002017117810 */ /* 0x000fc40007ffe0ff */
[----:B------:R-:W-:Y:S02]  /*2150*/  LOP3.LUT R26, R3, 0x800000, RZ, 0xfc, !PT ;  /* 0x00800000031a7812 */ /* 0x000fe400078efcff */
[----:B------:R-:W-:Y:S02]  /*2160*/  IADD3 R23, PT, PT, -R23, RZ, RZ ;  /* 0x000000ff17177210 */ /* 0x000fe40007ffe1ff */
[----:B------:R-:W-:Y:S02]  /*2170*/  SHF.L.U32 R17, R26, R17, RZ ;  /* 0x000000111a117219 */ /* 0x000fe400000006ff */
        /* <DEDUP_REMOVED lines=11> */
.L_x_985:
[----:B------:R-:W-:-:S04]  /*2230*/  LOP3.LUT R0, R0, 0x80000000, RZ, 0xc0, !PT ;  /* 0x8000000000007812 */ /* 0x000fc800078ec0ff */
[----:B------:R-:W-:Y:S01]  /*2240*/  LOP3.LUT R0, R0, 0x7f800000, RZ, 0xfc, !PT ;  /* 0x7f80000000007812 */ /* 0x000fe200078efcff */
[----:B------:R-:W-:Y:S06]  /*2250*/  BRA `(.L_x_986) ;  /* 0x0000000000047947 */ /* 0x000fec0003800000 */
.L_x_984:
[----:B------:R-:W-:-:S07]  /*2260*/  LEA R0, R17, R0, 0x17 ;  /* 0x0000000011007211 */ /* 0x000fce00078eb8ff */
.L_x_986:
[----:B------:R-:W-:Y:S05]  /*2270*/  BSYNC.RECONVERGENT B2 ;  /* 0x0000000000027941 */ /* 0x000fea0003800200 */
.L_x_983:
[----:B------:R-:W-:Y:S05]  /*2280*/  BRA `(.L_x_987) ;  /* 0x0000000000207947 */ /* 0x000fea0003800000 */
.L_x_982:
[----:B------:R-:W-:-:S04]  /*2290*/  LOP3.LUT R0, R0, 0x80000000, R3, 0x48, !PT ;  /* 0x8000000000007812 */ /* 0x000fc800078e4803 */
[----:B------:R-:W-:Y:S01]  /*22a0*/  LOP3.LUT R0, R0, 0x7f800000, RZ, 0xfc, !PT ;  /* 0x7f80000000007812 */ /* 0x000fe200078efcff */
[----:B------:R-:W-:Y:S06]  /*22b0*/  BRA `(.L_x_987) ;  /* 0x0000000000147947 */ /* 0x000fec0003800000 */
.L_x_981:
[----:B------:R-:W-:Y:S01]  /*22c0*/  LOP3.LUT R0, R0, 0x80000000, R3, 0x48, !PT ;  /* 0x8000000000007812 */ /* 0x000fe200078e4803 */
[----:B------:R-:W-:Y:S06]  /*22d0*/  BRA `(.L_x_987) ;  /* 0x00000000000c7947 */ /* 0x000fec0003800000 */
.L_x_980:
[----:B------:R-:W1:Y:S01]  /*22e0*/  MUFU.RSQ R0, -QNAN ;  /* 0xffc0000000007908 */ /* 0x000e620000001400 */
[----:B------:R-:W-:Y:S05]  /*22f0*/  BRA `(.L_x_987) ;  /* 0x0000000000047947 */ /* 0x000fea0003800000 */
.L_x_979:
[----:B------:R-:W-:-:S07]  /*2300*/  FADD.FTZ R0, R3, R0 ;  /* 0x0000000003007221 */ /* 0x000fce0000010000 */
.L_x_987:
[----:B------:R-:W-:Y:S05]  /*2310*/  BSYNC.RECONVERGENT B1 ;  /* 0x0000000000017941 */ /* 0x000fea0003800200 */
.L_x_977:
[----:B------:R-:W-:-:S04]  /*2320*/  HFMA2 R23, -RZ, RZ, 0, 0 ;  /* 0x00000000ff177431 */ /* 0x000fc800000001ff */
[----:B-1----:R-:W-:Y:S05]  /*2330*/  RET.REL.NODEC R22 `(_Z19warp_specialize_regILi3EEvPfS0_i) ;  /* 0xffffffdc16307950 */ /* 0x002fea0003c3ffff */
.L_x_988:
        /* <DEDUP_REMOVED lines=12> */
.L_x_2227:


//--------------------- .text._Z15shared_pipelineILi4ELi3EEvPfS0_i --------------------------
	.section	.text._Z15shared_pipelineILi4ELi3EEvPfS0_i,"ax",@progbits
	.align	128
        .global         _Z15shared_pipelineILi4ELi3EEvPfS0_i
        .type           _Z15shared_pipelineILi4ELi3EEvPfS0_i,@function
        .size           _Z15shared_pipelineILi4ELi3EEvPfS0_i,(.L_x_2228 - _Z15shared_pipelineILi4ELi3EEvPfS0_i)
        .other          _Z15shared_pipelineILi4ELi3EEvPfS0_i,@"STO_CUDA_ENTRY STV_DEFAULT"
_Z15shared_pipelineILi4ELi3EEvPfS0_i:
.text._Z15shared_pipelineILi4ELi3EEvPfS0_i:
        /* <DEDUP_REMOVED lines=12> */
[----:B--2---:R-:W-:Y:S01]  /*00c0*/  IMAD.IADD R4, R15, 0x1, R14 ;  /* 0x000000010f047824 */ /* 0x004fe200078e020e */
[----:B-----5:R-:W-:Y:S01]  /*00d0*/  IADD3 R18, PT, PT, R19, -0x1, R8 ;  /* 0xffffffff13127810 */ /* 0x020fe20007ffe008 */
[----:B----4-:R-:W-:-:S03]  /*00e0*/  IMAD R12, R15, 0x100, R0 ;  /* 0x000001000f0c7824 */ /* 0x010fc600078e0200 */
[----:B------:R-:W-:Y:S02]  /*00f0*/  LEA R21, R4, R13, 0x8 ;  /* 0x0000000d04157211 */ /* 0x000fe400078e40ff */
[-C--:B------:R-:W-:Y:S01]  /*0100*/  IABS R4, R19.reuse ;  /* 0x0000001300047213 */ /* 0x080fe20000000000 */
[C---:B------:R-:W-:Y:S01]  /*0110*/  IMAD.IADD R23, R12.reuse, 0x1, R13 ;  /* 0x000000010c177824 */ /* 0x040fe200078e020d */
[C---:B------:R-:W-:Y:S01]  /*0120*/  ISETP.GE.AND P4, PT, R12.reuse, R8, PT ;  /* 0x000000080c00720c */ /* 0x040fe20003f86270 */
[----:B---3--:R-:W-:Y:S01]  /*0130*/  ULEA UR4, UR5, UR4, 0x18 ;  /* 0x0000000405047291 */ /* 0x008fe2000f8ec0ff */
[----:B------:R-:W-:Y:S02]  /*0140*/  IADD3 R11, PT, PT, RZ, -R4, RZ ;  /* 0x80000004ff0b7210 */ /* 0x000fe40007ffe0ff */
[----:B------:R-:W-:Y:S01]  /*0150*/  IADD3 R25, PT, PT, R12, R19, RZ ;  /* 0x000000130c197210 */ /* 0x000fe20007ffe0ff */
[----:B-1----:R-:W1:Y:S01]  /*0160*/  MUFU.RCP R5, R5 ;  /* 0x0000000500057308 */ /* 0x002e620000001000 */
[----:B------:R-:W-:-:S02]  /*0170*/  IADD3 R21, PT, PT, R21, R0, RZ ;  /* 0x0000000015157210 */ /* 0x000fc40007ffe0ff */
[-C--:B------:R-:W-:Y:S02]  /*0180*/  ISETP.GE.AND P5, PT, R25, R8.reuse, PT ;  /* 0x000000081900720c */ /* 0x080fe40003fa6270 */
[-C--:B------:R-:W-:Y:S02]  /*0190*/  ISETP.GE.AND P1, PT, R23, R8.reuse, PT ;  /* 0x000000081700720c */ /* 0x080fe40003f26270 */
[----:B------:R-:W-:Y:S01]  /*01a0*/  ISETP.GE.AND P0, PT, R21, R8, PT ;  /* 0x000000081500720c */ /* 0x000fe20003f06270 */
[----:B------:R-:W2:Y:S01]  /*01b0*/  @!P4 LDC.64 R16, c[0x0][0x380] ;  /* 0x0000e000ff10cb82 */ /* 0x000ea20000000a00 */
[----:B-1----:R-:W-:-:S11]  /*01c0*/  IADD3 R2, PT, PT, R5, 0xffffffe, RZ ;  /* 0x0ffffffe05027810 */ /* 0x002fd60007ffe0ff */
[----:B------:R-:W1:Y:S01]  /*01d0*/  @!P0 LDC.64 R4, c[0x0][0x380] ;  /* 0x0000e000ff048b82 */ /* 0x000e620000000a00 */
[----:B------:R3:W4:Y:S02]  /*01e0*/  F2I.FTZ.U32.TRUNC.NTZ R3, R2 ;  /* 0x0000000200037305 */ /* 0x000724000021f000 */
[----:B---3--:R-:W-:Y:S02]  /*01f0*/  HFMA2 R2, -RZ, RZ, 0, 0 ;  /* 0x00000000ff027431 */ /* 0x008fe400000001ff */
[----:B--2---:R-:W-:-:S04]  /*0200*/  @!P4 IMAD.WIDE R16, R12, 0x4, R16 ;  /* 0x000000040c10c825 */ /* 0x004fc800078e0210 */
[----:B----4-:R-:W-:-:S04]  /*0210*/  IMAD.MOV R7, RZ, RZ, -R3 ;  /* 0x000000ffff077224 */ /* 0x010fc800078e0a03 */
[----:B------:R-:W-:-:S04]  /*0220*/  IMAD R7, R7, R10, RZ ;  /* 0x0000000a07077224 */ /* 0x000fc800078e02ff */
[----:B------:R-:W-:Y:S01]  /*0230*/  IMAD.HI.U32 R3, R3, R7, R2 ;  /* 0x0000000703037227 */ /* 0x000fe200078e0002 */
[----:B------:R-:W-:Y:S01]  /*0240*/  IABS R2, R18 ;  /* 0x0000001200027213 */ /* 0x000fe20000000000 */
[----:B------:R-:W2:Y:S01]  /*0250*/  @!P5 LDC.64 R6, c[0x0][0x380] ;  /* 0x0000e000ff06db82 */ /* 0x000ea20000000a00 */
[----:B------:R-:W-:Y:S01]  /*0260*/  LOP3.LUT R18, R18, R19, RZ, 0x3c, !PT ;  /* 0x0000001312127212 */ /* 0x000fe200078e3cff */
[----:B-1----:R-:W-:-:S03]  /*0270*/  @!P0 IMAD.WIDE R4, R21, 0x4, R4 ;  /* 0x0000000415048825 */ /* 0x002fc600078e0204 */
[----:B------:R-:W-:Y:S01]  /*0280*/  ISETP.GE.AND P3, PT, R18, RZ, PT ;  /* 0x000000ff1200720c */ /* 0x000fe20003f66270 */
[----:B------:R-:W-:-:S04]  /*0290*/  IMAD.HI.U32 R9, R3, R2, RZ ;  /* 0x0000000203097227 */ /* 0x000fc800078e00ff */
[----:B------:R-:W-:Y:S02]  /*02a0*/  IMAD R11, R9, R11, R2 ;  /* 0x0000000b090b7224 */ /* 0x000fe400078e0202 */
[----:B------:R-:W1:Y:S03]  /*02b0*/  @!P1 LDC.64 R2, c[0x0][0x380] ;  /* 0x0000e000ff029b82 */ /* 0x000e660000000a00 */
[----:B------:R-:W-:Y:S01]  /*02c0*/  ISETP.GT.U32.AND P6, PT, R10, R11, PT ;  /* 0x0000000b0a00720c */ /* 0x000fe20003fc4070 */
[----:B--2---:R-:W-:-:S12]  /*02d0*/  @!P5 IMAD.WIDE R6, R25, 0x4, R6 ;  /* 0x000000041906d825 */ /* 0x004fd800078e0206 */
[----:B------:R-:W-:Y:S01]  /*02e0*/  @!P6 IMAD.IADD R11, R11, 0x1, -R10 ;  /* 0x000000010b0be824 */ /* 0x000fe200078e0a0a */
[----:B------:R-:W-:-:S04]  /*02f0*/  @!P6 IADD3 R9, PT, PT, R9, 0x1, RZ ;  /* 0x000000010909e810 */ /* 0x000fc80007ffe0ff */
[----:B------:R-:W-:Y:S02]  /*0300*/  ISETP.GE.U32.AND P2, PT, R11, R10, PT ;  /* 0x0000000a0b00720c */ /* 0x000fe40003f46070 */
[----:B------:R-:W-:Y:S01]  /*0310*/  LEA R11, R0, UR4, 0x2 ;  /* 0x00000004000b7c11 */ /* 0x000fe2000f8e10ff */
[----:B-1----:R-:W-:Y:S01]  /*0320*/  @!P1 IMAD.WIDE R2, R23, 0x4, R2 ;  /* 0x0000000417029825 */ /* 0x002fe200078e0202 */
[----:B------:R-:W-:-:S03]  /*0330*/  MOV R10, RZ ;  /* 0x000000ff000a7202 */ /* 0x000fc60000000f00 */
[----:B------:R-:W-:Y:S01]  /*0340*/  @!PT LDS RZ, [RZ] ;  /* 0x00000000fffff984 */ /* 0x000fe20000000800 */
[----:B------:R-:W-:Y:S01]  /*0350*/  @!PT LDS RZ, [RZ] ;  /* 0x00000000fffff984 */ /* 0x000fe20000000800 */
[----:B------:R-:W-:Y:S01]  /*0360*/  @!PT LDS RZ, [RZ] ;  /* 0x00000000fffff984 */ /* 0x000fe20000000800 */
[----:B------:R1:W-:Y:S01]  /*0370*/  @!P4 LDGSTS.E [R11], desc[UR8][R16.64] ;  /* 0x00000000100bcfae */ /* 0x0003e2000b9a1008 */
[----:B------:R-:W-:-:S03]  /*0380*/  ISETP.NE.AND P4, PT, R19, RZ, PT ;  /* 0x000000ff1300720c */ /* 0x000fc60003f85270 */
[----:B------:R-:W0:Y:S02]  /*0390*/  LDGDEPBAR ;  /* 0x00000000000079af */ /* 0x000e240000000000 */
[----:B------:R-:W-:Y:S02]  /*03a0*/  @P2 IADD3 R9, PT, PT, R9, 0x1, RZ ;  /* 0x0000000109092810 */ /* 0x000fe40007ffe0ff */
[----:B------:R1:W-:Y:S03]  /*03b0*/  @!P5 LDGSTS.E [R11+0x400], desc[UR8][R6.64] ;  /* 0x00400000060bdfae */ /* 0x0003e6000b9a1008 */
[----:B------:R-:W-:Y:S01]  /*03c0*/  @!P3 IMAD.MOV R9, RZ, RZ, -R9 ;  /* 0x000000ffff09b224 */ /* 0x000fe200078e0a09 */
[----:B------:R-:W0:Y:S02]  /*03d0*/  LDGDEPBAR ;  /* 0x00000000000079af */ /* 0x000e240000000000 */
[----:B------:R-:W-:-:S02]  /*03e0*/  @!P4 LOP3.LUT R9, RZ, R19, RZ, 0x33, !PT ;  /* 0x00000013ff09c212 */ /* 0x000fc400078e33ff */
[----:B------:R1:W-:Y:S04]  /*03f0*/  @!P1 LDGSTS.E [R11+0x800], desc[UR8][R2.64] ;  /* 0x00800000020b9fae */ /* 0x0003e8000b9a1008 */
[----:B------:R-:W0:Y:S04]  /*0400*/  LDGDEPBAR ;  /* 0x00000000000079af */ /* 0x000e280000000000 */
[----:B------:R1:W-:Y:S01]  /*0410*/  @!P0 LDGSTS.E [R11+0xc00], desc[UR8][R4.64] ;  /* 0x00c00000040b8fae */ /* 0x0003e2000b9a1008 */
[----:B------:R-:W-:-:S03]  /*0420*/  ISETP.GT.AND P0, PT, R9, RZ, PT ;  /* 0x000000ff0900720c */ /* 0x000fc60003f04270 */
[----:B------:R-:W0:Y:S10]  /*0430*/  LDGDEPBAR ;  /* 0x00000000000079af */ /* 0x000e340000000000 */
[----:B-1----:R-:W-:Y:S05]  /*0440*/  @!P0 BRA `(.L_x_989) ;  /* 0x0000000c005c8947 */ /* 0x002fea0003800000 */
[----:B------:R-:W-:Y:S01]  /*0450*/  IADD3 R2, PT, PT, R9, 0x3, RZ ;  /* 0x0000000309027810 */ /* 0x000fe20007ffe0ff */
[----:B------:R-:W-:Y:S01]  /*0460*/  UMOV UR4, 0x4 ;  /* 0x0000000400047882 */ /* 0x000fe20000000000 */
[----:B------:R-:W-:Y:S02]  /*0470*/  IMAD.MOV.U32 R10, RZ, RZ, RZ ;  /* 0x000000ffff0a7224 */ /* 0x000fe400078e00ff */
[C---:B------:R-:W-:Y:S02]  /*0480*/  ISETP.GE.AND P0, PT, R2.reuse, 0x5, PT ;  /* 0x000000050200780c */ /* 0x040fe40003f06270 */
[----:B------:R-:W-:-:S04]  /*0490*/  VIMNMX R9, PT, PT, R2, 0x4, !PT ;  /* 0x0000000402097848 */ /* 0x000fc80007fe0100 */
[----:B------:R-:W-:-:S07]  /*04a0*/  IADD3 R9, PT, PT, R9, -0x3, RZ ;  /* 0xfffffffd09097810 */ /* 0x000fce0007ffe0ff */
[----:B------:R-:W-:Y:S05]  /*04b0*/  @!P0 BRA `(.L_x_990) ;  /* 0x00000008002c8947 */ /* 0x000fea0003800000 */
[----:B------:R-:W1:Y:S01]  /*04c0*/  LDC R8, c[0x0][0x390] ;  /* 0x0000e400ff087b82 */ /* 0x000e620000000800 */
[C---:B------:R-:W-:Y:S01]  /*04d0*/  SHF.L.U32 R3, R14.reuse, 0xa, RZ ;  /* 0x0000000a0e037819 */ /* 0x040fe200000006ff */
[--C-:B------:R-:W-:Y:S02]  /*04e0*/  IMAD.IADD R2, R19, 0x1, R0.reuse ;  /* 0x0000000113027824 */ /* 0x100fe400078e0200 */
[----:B------:R-:W-:Y:S02]  /*04f0*/  HFMA2 R10, -RZ, RZ, 0, 0 ;  /* 0x00000000ff0a7431 */ /* 0x000fe400000001ff */
[----:B------:R-:W-:Y:S01]  /*0500*/  IMAD R6, R14, 0x500, R0 ;  /* 0x000005000e067824 */ /* 0x000fe200078e0200 */
[----:B------:R-:W-:Y:S01]  /*0510*/  LOP3.LUT R0, R0, R3, RZ, 0xfc, !PT ;  /* 0x0000000300007212 */ /* 0x000fe200078efcff */
[----:B------:R-:W2:Y:S01]  /*0520*/  LDCU UR7, c[0x0][0x390] ;  /* 0x00007200ff0777ac */ /* 0x000ea20008000800 */
[----:B------:R-:W-:Y:S02]  /*0530*/  LOP3.LUT R3, R9, 0xfffffffe, RZ, 0xc0, !PT ;  /* 0xfffffffe09037812 */ /* 0x000fe400078ec0ff */
[C---:B------:R-:W-:Y:S01]  /*0540*/  LEA R7, R15.reuse, R2, 0x8 ;  /* 0x000000020f077211 */ /* 0x040fe200078e40ff */
[C---:B------:R-:W-:Y:S01]  /*0550*/  IMAD R5, R15.reuse, 0x100, R0 ;  /* 0x000001000f057824 */ /* 0x040fe200078e0200 */
[----:B------:R-:W-:Y:S01]  /*0560*/  LEA R6, R15, R6, 0x8 ;  /* 0x000000060f067211 */ /* 0x000fe200078e40ff */
[----:B------:R-:W-:Y:S01]  /*0570*/  IMAD.MOV R3, RZ, RZ, -R3 ;  /* 0x000000ffff037224 */ /* 0x000fe200078e0a03 */
[----:B------:R-:W-:Y:S01]  /*0580*/  MOV R4, R12 ;  /* 0x0000000c00047202 */ /* 0x000fe20000000f00 */
[----:B------:R-:W-:-:S06]  /*0590*/  UMOV UR4, 0x5 ;  /* 0x0000000500047882 */ /* 0x000fcc0000000000 */
.L_x_1003:
        /* <DEDUP_REMOVED lines=24> */
[----:B-1----:R-:W-:Y:S05]  /*0720*/  CALL.REL.NOINC `($__internal_21_$__cuda_sm3x_div_rn_noftz_f32_slowpath) ;  /* 0x0000000800bc7944 */ /* 0x002fea0003c00000 */
[----:B------:R-:W-:-:S07]  /*0730*/  MOV R18, R0 ;  /* 0x0000000000127202 */ /* 0x000fce0000000f00 */
.L_x_994:
[----:B------:R-:W-:Y:S05]  /*0740*/  BSYNC.RECONVERGENT B1 ;  /* 0x0000000000017941 */ /* 0x000fea0003800200 */
.L_x_993:
        /* <DEDUP_REMOVED lines=17> */
[----:B------:R-:W-:-:S07]  /*0860*/  IMAD.MOV.U32 R15, RZ, RZ, R0 ;  /* 0x000000ffff0f7224 */ /* 0x000fce00078e0000 */
.L_x_996:
[----:B------:R-:W-:Y:S05]  /*0870*/  BSYNC.RECONVERGENT B1 ;  /* 0x0000000000017941 */ /* 0x000fea0003800200 */
.L_x_995:
[----:B------:R-:W-:-:S04]  /*0880*/  FADD R15, R18, R15 ;  /* 0x0000000f120f7221 */ /* 0x000fc80000000000 */
[----:B------:R-:W-:-:S04]  /*0890*/  FFMA R0, R15, R15, R15 ;  /* 0x0000000f0f007223 */ /* 0x000fc8000000000f */
[----:B------:R-:W-:-:S04]  /*08a0*/  FADD R25, R25, R0 ;  /* 0x0000000019197221 */ /* 0x000fc80000000000 */
[----:B------:R-:W-:-:S07]  /*08b0*/  FADD R10, R10, R25 ;  /* 0x000000190a0a7221 */ /* 0x000fce0000000000 */
.L_x_992:
[----:B------:R-:W-:Y:S05]  /*08c0*/  BSYNC.RECONVERGENT B0 ;  /* 0x0000000000007941 */ /* 0x000fea0003800200 */
.L_x_991:
[----:B------:R-:W-:Y:S01]  /*08d0*/  ISETP.GE.AND P0, PT, R5, UR7, PT ;  /* 0x0000000705007c0c */ /* 0x000fe2000bf06270 */
[----:B------:R-:W-:Y:S01]  /*08e0*/  ULOP3.LUT UR5, UR6, 0xc00, URZ, 0xc0, !UPT ;  /* 0x00000c0006057892 */ /* 0x000fe2000f8ec0ff */
[----:B------:R-:W-:Y:S05]  /*08f0*/  BSSY.RECONVERGENT B0, `(.L_x_997) ;  /* 0x0000036000007945 */ /* 0x000fea0003800200 */
[----:B------:R-:W-:-:S06]  /*0900*/  IADD3 R18, PT, PT, R11, UR5, RZ ;  /* 0x000000050b127c10 */ /* 0x000fcc000fffe0ff */
        /* <DEDUP_REMOVED lines=28> */
.L_x_1000:
[----:B------:R-:W-:Y:S05]  /*0ad0*/  BSYNC.RECONVERGENT B1 ;  /* 0x0000000000017941 */ /* 0x000fea0003800200 */
.L_x_999:
        /* <DEDUP_REMOVED lines=18> */
.L_x_1002:
[----:B------:R-:W-:Y:S05]  /*0c00*/  BSYNC.RECONVERGENT B1 ;  /* 0x0000000000017941 */ /* 0x000fea0003800200 */
.L_x_1001:
[----:B------:R-:W-:-:S04]  /*0c10*/  FADD R2, R23, R2 ;  /* 0x0000000217027221 */ /* 0x000fc80000000000 */
[----:B------:R-:W-:-:S04]  /*0c20*/  FFMA R15, R2, R2, R2 ;  /* 0x00000002020f7223 */ /* 0x000fc80000000002 */
[----:B------:R-:W-:-:S04]  /*0c30*/  FADD R15, R24, R15 ;  /* 0x0000000f180f7221 */ /* 0x000fc80000000000 */
[----:B------:R-:W-:-:S07]  /*0c40*/  FADD R10, R10, R15 ;  /* 0x0000000f0a0a7221 */ /* 0x000fce0000000000 */
.L_x_998:
[----:B------:R-:W-:Y:S05]  /*0c50*/  BSYNC.RECONVERGENT B0 ;  /* 0x0000000000007941 */ /* 0x000fea0003800200 */
.L_x_997:
[----:B-1----:R-:W-:Y:S01]  /*0c60*/  ISETP.GE.AND P0, PT, R6, R8, PT ;  /* 0x000000080600720c */ /* 0x002fe20003f06270 */
[----:B------:R-:W-:Y:S01]  /*0c70*/  UIADD3 UR4, UPT, UPT, UR4, 0x2, URZ ;  /* 0x0000000204047890 */ /* 0x000fe2000fffe0ff */
[----:B------:R-:W-:Y:S01]  /*0c80*/  IADD3 R3, PT, PT, R3, 0x2, RZ ;  /* 0x0000000203037810 */ /* 0x000fe20007ffe0ff */
[C---:B------:R-:W-:Y:S01]  /*0c90*/  IMAD.IADD R5, R13.reuse, 0x1, R5 ;  /* 0x000000010d057824 */ /* 0x040fe200078e0205 */
[C---:B------:R-:W-:Y:S02]  /*0ca0*/  IADD3 R7, PT, PT, R13.reuse, R7, RZ ;  /* 0x000000070d077210 */ /* 0x040fe40007ffe0ff */
[----:B------:R-:W-:-:S07]  /*0cb0*/  IADD3 R4, PT, PT, R13, R4, RZ ;  /* 0x000000040d047210 */ /* 0x000fce0007ffe0ff */
        /* <DEDUP_REMOVED lines=11> */
.L_x_990:
        /* <DEDUP_REMOVED lines=30> */
[----:B------:R-:W-:Y:S05]  /*0f50*/  CALL.REL.NOINC `($__internal_21_$__cuda_sm3x_div_rn_noftz_f32_slowpath) ;  /* 0x0000000000b07944 */ /* 0x000fea0003c00000 */
[----:B------:R-:W-:-:S07]  /*0f60*/  IMAD.MOV.U32 R2, RZ, RZ, R0 ;  /* 0x000000ffff027224 */ /* 0x000fce00078e0000 */
.L_x_1007:
[----:B------:R-:W-:Y:S05]  /*0f70*/  BSYNC.RECONVERGENT B1 ;  /* 0x0000000000017941 */ /* 0x000fea0003800200 */
.L_x_1006:
        /* <DEDUP_REMOVED lines=17> */
[----:B------:R-:W-:-:S07]  /*1090*/  MOV R2, R0 ;  /* 0x0000000000027202 */ /* 0x000fce0000000f00 */
.L_x_1009:
[----:B------:R-:W-:Y:S05]  /*10a0*/  BSYNC.RECONVERGENT B1 ;  /* 0x0000000000017941 */ /* 0x000fea0003800200 */
.L_x_1008:
[----:B------:R-:W-:-:S04]  /*10b0*/  FADD R2, R5, R2 ;  /* 0x0000000205027221 */ /* 0x000fc80000000000 */
[----:B------:R-:W-:-:S04]  /*10c0*/  FFMA R5, R2, R2, R2 ;  /* 0x0000000202057223 */ /* 0x000fc80000000002 */
[----:B------:R-:W-:-:S04]  /*10d0*/  FADD R5, R4, R5 ;  /* 0x0000000504057221 */ /* 0x000fc80000000000 */
[----:B------:R-:W-:-:S07]  /*10e0*/  FADD R10, R5, R10 ;  /* 0x0000000a050a7221 */ /* 0x000fce0000000000 */
.L_x_1005:
[----:B------:R-:W-:Y:S05]  /*10f0*/  BSYNC.RECONVERGENT B0 ;  /* 0x0000000000007941 */ /* 0x000fea0003800200 */
.L_x_1004:
        /* <DEDUP_REMOVED lines=10> */
.L_x_1011:
[----:B------:R-:W-:Y:S05]  /*11a0*/  BSYNC.RECONVERGENT B0 ;  /* 0x0000000000007941 */ /* 0x000fea0003800200 */
.L_x_1010:
[----:B------:R-:W0:Y:S02]  /*11b0*/  LDGDEPBAR ;  /* 0x00000000000079af */ /* 0x000e240000000000 */
.L_x_989:
[----:B------:R-:W-:-:S13]  /*11c0*/  ISETP.GE.AND P0, PT, R12, R8, PT ;  /* 0x000000080c00720c */ /* 0x000fda0003f06270 */
[----:B------:R-:W-:Y:S05]  /*11d0*/  @P0 EXIT ;  /* 0x000000000000094d */ /* 0x000fea0003800000 */
[----:B-1----:R-:W1:Y:S02]  /*11e0*/  LDC.64 R2, c[0x0][0x388] ;  /* 0x0000e200ff027b82 */ /* 0x002e640000000a00 */
[----:B-1----:R-:W-:-:S05]  /*11f0*/  IMAD.WIDE R12, R12, 0x4, R2 ;  /* 0x000000040c0c7825 */ /* 0x002fca00078e0202 */
[----:B------:R-:W-:Y:S01]  /*1200*/  STG.E desc[UR8][R12.64], R10 ;  /* 0x0000000a0c007986 */ /* 0x000fe2000c101908 */
[----:B------:R-:W-:Y:S05]  /*1210*/  EXIT ;  /* 0x000000000000794d */ /* 0x000fea0003800000 */
        .weak           $__internal_21_$__cuda_sm3x_div_rn_noftz_f32_slowpath
        .type           $__internal_21_$__cuda_sm3x_div_rn_noftz_f32_slowpath,@function
        .size           $__internal_21_$__cuda_sm3x_div_rn_noftz_f32_slowpath,(.L_x_2228 - $__internal_21_$__cuda_sm3x_div_rn_noftz_f32_slowpath)
$__internal_21_$__cuda_sm3x_div_rn_noftz_f32_slowpath:
        /* <DEDUP_REMOVED lines=34> */
.L_x_1013:
[----:B------:R-:W-:Y:S01]  /*1440*/  LEA R26, R2, 0xc0800000, 0x17 ;  /* 0xc0800000021a7811 */ /* 0x000fe200078eb8ff */
[----:B------:R-:W-:Y:S01]  /*1450*/  VIADD R19, R19, 0xffffff81 ;  /* 0xffffff8113137836 */ /* 0x000fe20000000000 */
[----:B------:R-:W-:Y:S02]  /*1460*/  BSSY.RECONVERGENT B3, `(.L_x_1018) ;  /* 0x0000035000037945 */ /* 0x000fe40003800200 */
[----:B------:R-:W-:Y:S01]  /*1470*/  IADD3 R26, PT, PT, -R26, R21, RZ ;  /* 0x000000151a1a7210 */ /* 0x000fe20007ffe1ff */
[----:B------:R-:W-:-:S03]  /*1480*/  IMAD R0, R19, -0x800000, R0 ;  /* 0xff80000013007824 */ /* 0x000fc600078e0200 */
        /* <DEDUP_REMOVED lines=46> */
.L_x_1020:
[----:B------:R-:W-:-:S04]  /*1770*/  LOP3.LUT R0, R0, 0x80000000, RZ, 0xc0, !PT ;  /* 0x8000000000007812 */ /* 0x000fc800078ec0ff */
[----:B------:R-:W-:Y:S01]  /*1780*/  LOP3.LUT R0, R0, 0x7f800000, RZ, 0xfc, !PT ;  /* 0x7f80000000007812 */ /* 0x000fe200078efcff */
[----:B------:R-:W-:Y:S06]  /*1790*/  BRA `(.L_x_1021) ;  /* 0x0000000000047947 */ /* 0x000fec0003800000 */
.L_x_1019:
[----:B------:R-:W-:-:S07]  /*17a0*/  LEA R0, R15, R0, 0x17 ;  /* 0x000000000f007211 */ /* 0x000fce00078eb8ff */
.L_x_1021:
[----:B------:R-:W-:Y:S05]  /*17b0*/  BSYNC.RECONVERGENT B3 ;  /* 0x0000000000037941 */ /* 0x000fea0003800200 */
.L_x_1018:
[----:B------:R-:W-:Y:S05]  /*17c0*/  BRA `(.L_x_1022) ;  /* 0x0000000000207947 */ /* 0x000fea0003800000 */
.L_x_1017:
[----:B------:R-:W-:-:S04]  /*17d0*/  LOP3.LUT R0, R21, 0x80000000, R0, 0x48, !PT ;  /* 0x8000000015007812 */ /* 0x000fc800078e4800 */
[----:B------:R-:W-:Y:S01]  /*17e0*/  LOP3.LUT R0, R0, 0x7f800000, RZ, 0xfc, !PT ;  /* 0x7f80000000007812 */ /* 0x000fe200078efcff */
[----:B------:R-:W-:Y:S06]  /*17f0*/  BRA `(.L_x_1022) ;  /* 0x0000000000147947 */ /* 0x000fec0003800000 */
.L_x_1016:
[----:B------:R-:W-:Y:S01]  /*1800*/  LOP3.LUT R0, R21, 0x80000000, R0, 0x48, !PT ;  /* 0x8000000015007812 */ /* 0x000fe200078e4800 */
[----:B------:R-:W-:Y:S06]  /*1810*/  BRA `(.L_x_1022) ;  /* 0x00000000000c7947 */ /* 0x000fec0003800000 */
.L_x_1015:
[----:B------:R-:W1:Y:S01]  /*1820*/  MUFU.RSQ R0, -QNAN ;  /* 0xffc0000000007908 */ /* 0x000e620000001400 */
[----:B------:R-:W-:Y:S05]  /*1830*/  BRA `(.L_x_1022) ;  /* 0x0000000000047947 */ /* 0x000fea0003800000 */
.L_x_1014:
[----:B------:R-:W-:-:S07]  /*1840*/  FADD.FTZ R0, R0, R21 ;  /* 0x0000001500007221 */ /* 0x000fce0000010000 */
.L_x_1022:
[----:B------:R-:W-:Y:S05]  /*1850*/  BSYNC.RECONVERGENT B2 ;  /* 0x0000000000027941 */ /* 0x000fea0003800200 */
.L_x_1012:
[----:B------:R-:W-:-:S04]  /*1860*/  HFMA2 R17, -RZ, RZ, 0, 0 ;  /* 0x00000000ff117431 */ /* 0x000fc800000001ff */
[----:B-1----:R-:W-:Y:S05]  /*1870*/  RET.REL.NODEC R16 `(_Z15shared_pipelineILi4ELi3EEvPfS0_i) ;  /* 0xffffffe410e07950 */ /* 0x002fea0003c3ffff */
.L_x_1023:
        /* <DEDUP_REMOVED lines=16> */
.L_x_2228:


//--------------------- .text._Z15shared_pipelineILi3ELi3EEvPfS0_i --------------------------
	.section	.text._Z15shared_pipelineILi3ELi3EEvPfS0_i,"ax",@progbits
	.align	128
        .global         _Z15shared_pipelineILi3ELi3EEvPfS0_i
        .type           _Z15shared_pipelineILi3ELi3EEvPfS0_i,@function
        .size           _Z15shared_pipelineILi3ELi3EEvPfS0_i,(.L_x_2229 - _Z15shared_pipelineILi3ELi3EEvPfS0_i)
        .other          _Z15shared_pipelineILi3ELi3EEvPfS0_i,@"STO_CUDA_ENTRY STV_DEFAULT"
_Z15shared_pipelineILi3ELi3EEvPfS0_i:
.text._Z15shared_pipelineILi3ELi3EEvPfS0_i:
        /* <DEDUP_REMOVED lines=13> */
[----:B------:R-:W-:-:S05]  /*00d0*/  IABS R6, R6 ;  /* 0x0000000600067213 */ /* 0x000fca0000000000 */
[----:B------:R-:W-:Y:S02]  /*00e0*/  IMAD.MOV R17, RZ, RZ, -R6 ;  /* 0x000000ffff117224 */ /* 0x000fe400078e0a06 */
[----:B-1----:R-:W1:Y:S02]  /*00f0*/  MUFU.RCP R3, R3 ;  /* 0x0000000300037308 */ /* 0x002e640000001000 */
[----:B-1----:R-:W-:-:S06]  /*0100*/  IADD3 R4, PT, PT, R3, 0xffffffe, RZ ;  /* 0x0ffffffe03047810 */ /* 0x002fcc0007ffe0ff */
[----:B------:R1:W3:Y:S02]  /*0110*/  F2I.FTZ.U32.TRUNC.NTZ R5, R4 ;  /* 0x0000000400057305 */ /* 0x0002e4000021f000 */
[----:B-1----:R-:W-:Y:S01]  /*0120*/  HFMA2 R4, -RZ, RZ, 0, 0 ;  /* 0x00000000ff047431 */ /* 0x002fe200000001ff */
[----:B---3--:R-:W-:Y:S01]  /*0130*/  R2UR UR5, R5 ;  /* 0x00000000050572ca */ /* 0x008fe200000e0000 */
[----:B------:R-:W-:-:S03]  /*0140*/  IMAD.MOV R9, RZ, RZ, -R5 ;  /* 0x000000ffff097224 */ /* 0x000fc600078e0a05 */
[----:B------:R-:W-:Y:S01]  /*0150*/  R2UR UR4, R4 ;  /* 0x00000000040472ca */ /* 0x000fe200000e0000 */
[----:B------:R-:W-:Y:S01]  /*0160*/  IMAD R3, R9, R2, RZ ;  /* 0x0000000209037224 */ /* 0x000fe200078e02ff */
[----:B------:R-:W-:-:S04]  /*0170*/  IABS R4, R8 ;  /* 0x0000000800047213 */ /* 0x000fc80000000000 */
        /* <DEDUP_REMOVED lines=11> */
[----:B------:R-:W-:Y:S01]  /*0230*/  UMOV UR4, 0x400 ;  /* 0x0000040000047882 */ /* 0x000fe20000000000 */
[----:B------:R-:W-:-:S02]  /*0240*/  IMAD.U32 R4, RZ, RZ, UR14 ;  /* 0x0000000eff047e24 */ /* 0x000fc4000f8e00ff */
        /* <DEDUP_REMOVED lines=13> */
[----:B------:R-:W-:Y:S01]  /*0320*/  @!P3 IMAD.IADD R17, R17, 0x1, -R2 ;  /* 0x000000011111b824 */ /* 0x000fe200078e0a02 */
[----:B------:R-:W-:Y:S01]  /*0330*/  @!PT LDS RZ, [RZ] ;  /* 0x00000000fffff984 */ /* 0x000fe20000000800 */
[----:B------:R-:W-:Y:S01]  /*0340*/  @!PT LDS RZ, [RZ] ;  /* 0x00000000fffff984 */ /* 0x000fe20000000800 */
[----:B------:R-:W-:Y:S01]  /*0350*/  @!PT LDS RZ, [RZ] ;  /* 0x00000000fffff984 */ /* 0x000fe20000000800 */
[----:B----4-:R2:W-:Y:S01]  /*0360*/  @!P0 LDGSTS.E [R4], desc[UR12][R8.64] ;  /* 0x0000000008048fae */ /* 0x0105e2000b9a100c */
[----:B---3--:R-:W-:-:S03]  /*0370*/  @!P1 IMAD.WIDE R10, R5, 0x4, R10 ;  /* 0x00000004050a9825 */ /* 0x008fc600078e020a */
[----:B------:R-:W-:Y:S01]  /*0380*/  ISETP.GE.U32.AND P3, PT, R17, R2, PT ;  /* 0x000000021100720c */ /* 0x000fe20003f66070 */
[----:B------:R-:W0:Y:S04]  /*0390*/  LDGDEPBAR ;  /* 0x00000000000079af */ /* 0x000e280000000000 */
[----:B------:R3:W-:Y:S01]  /*03a0*/  @!P1 LDGSTS.E [R4+0x400], desc[UR12][R10.64] ;  /* 0x004000000a049fae */ /* 0x0007e2000b9a100c */
[----:B--2---:R-:W-:-:S03]  /*03b0*/  MOV R8, RZ ;  /* 0x000000ff00087202 */ /* 0x004fc60000000f00 */
[----:B------:R-:W0:Y:S01]  /*03c0*/  LDGDEPBAR ;  /* 0x00000000000079af */ /* 0x000e220000000000 */
[----:B-1----:R-:W-:-:S03]  /*03d0*/  @!P2 IMAD.WIDE R12, R15, 0x4, R12 ;  /* 0x000000040f0ca825 */ /* 0x002fc600078e020c */
[----:B------:R-:W-:Y:S02]  /*03e0*/  VOTEU.ANY UP1, P3 ;  /* 0x0000000000ff7886 */ /* 0x000fe40001820100 */
[----:B------:R3:W-:Y:S03]  /*03f0*/  @!P2 LDGSTS.E [R4+0x800], desc[UR12][R12.64] ;  /* 0x008000000c04afae */ /* 0x0007e6000b9a100c */
        /* <DEDUP_REMOVED lines=16> */
[----:B------:R-:W-:Y:S01]  /*0500*/  IMAD.U32 R2, RZ, RZ, UR14 ;  /* 0x0000000eff027e24 */ /* 0x000fe2000f8e00ff */
[C---:B------:R-:W-:Y:S01]  /*0510*/  IADD3 R5, PT, PT, R7.reuse, UR8, RZ ;  /* 0x0000000807057c10 */ /* 0x040fe2000fffe0ff */
[C---:B------:R-:W-:Y:S01]  /*0520*/  VIADD R10, R4.reuse, 0x1000 ;  /* 0x00001000040a7836 */ /* 0x040fe20000000000 */
[----:B------:R-:W-:Y:S01]  /*0530*/  IADD3 R11, PT, PT, R4, 0xc00, RZ ;  /* 0x00000c00040b7810 */ /* 0x000fe20007ffe0ff */
[----:B------:R-:W-:Y:S01]  /*0540*/  IMAD R9, R2, 0x300, R7 ;  /* 0x0000030002097824 */ /* 0x000fe200078e0207 */
[----:B------:R-:W-:Y:S01]  /*0550*/  LOP3.LUT R7, R7, UR4, RZ, 0xfc, !PT ;  /* 0x0000000407077c12 */ /* 0x000fe2000f8efcff */
[----:B------:R-:W-:Y:S01]  /*0560*/  ULOP3.LUT UR4, UR10, 0x7ffffffe, URZ, 0xc0, !UPT ;  /* 0x7ffffffe0a047892 */ /* 0x000fe2000f8ec0ff */
[C---:B------:R-:W-:Y:S01]  /*0570*/  LEA R6, R0.reuse, R5, 0x8 ;  /* 0x0000000500067211 */ /* 0x040fe200078e40ff */
[----:B------:R-:W-:Y:S01]  /*0580*/  HFMA2 R5, -RZ, RZ, 0, 0 ;  /* 0x00000000ff057431 */ /* 0x000fe200000001ff */
[C---:B------:R-:W-:Y:S01]  /*0590*/  LEA R8, R0.reuse, R9, 0x8 ;  /* 0x0000000900087211 */ /* 0x040fe200078e40ff */
[----:B------:R-:W-:Y:S01]  /*05a0*/  IMAD R7, R0, 0x100, R7 ;  /* 0x0000010000077824 */ /* 0x000fe200078e0207 */
[----:B------:R-:W-:Y:S01]  /*05b0*/  IADD3 R9, PT, PT, R4, 0x400, RZ ;  /* 0x0000040004097810 */ /* 0x000fe20007ffe0ff */
[----:B------:R-:W-:Y:S01]  /*05c0*/  IMAD.MOV.U32 R12, RZ, RZ, 0x3 ;  /* 0x00000003ff0c7424 */ /* 0x000fe200078e00ff */
[----:B------:R-:W-:Y:S01]  /*05d0*/  MOV R13, 0x1 ;  /* 0x00000001000d7802 */ /* 0x000fe20000000f00 */
[----:B------:R-:W-:Y:S01]  /*05e0*/  IMAD.MOV.U32 R17, RZ, RZ, R4 ;  /* 0x000000ffff117224 */ /* 0x000fe200078e0004 */
[----:B------:R-:W-:Y:S01]  /*05f0*/  MOV R16, R3 ;  /* 0x0000000300107202 */ /* 0x000fe20000000f00 */
[----:B------:R-:W-:Y:S01]  /*0600*/  UIADD3 UR5, UPT, UPT, -UR4, URZ, URZ ;  /* 0x000000ff04057290 */ /* 0x000fe2000fffe1ff */
[----:B------:R-:W2:Y:S01]  /*0610*/  LDCU UR9, c[0x0][0x390] ;  /* 0x00007200ff0977ac */ /* 0x000ea20008000800 */
[----:B------:R-:W-:Y:S01]  /*0620*/  UMOV UR8, 0x2 ;  /* 0x0000000200087882 */ /* 0x000fe20000000000 */
[----:B------:R-:W-:Y:S01]  /*0630*/  UMOV UR11, 0x4 ;  /* 0x00000004000b7882 */ /* 0x000fe20000000000 */
[----:B------:R-:W-:-:S08]  /*0640*/  UMOV UR4, URZ ;  /* 0x000000ff00047c82 */ /* 0x000fd00008000000 */
.L_x_1040:
[----:B--2---:R-:W-:Y:S01]  /*0650*/  ISETP.GE.AND P0, PT, R16, UR9, PT ;  /* 0x0000000910007c0c */ /* 0x004fe2000bf06270 */
[----:B------:R-:W-:-:S04]  /*0660*/  DEPBAR.LE SB0, 0x2 ;  /* 0x000080800000791a */ /* 0x000fc80000000000 */
[----:B------:R-:W-:Y:S08]  /*0670*/  BSSY.RECONVERGENT B0, `(.L_x_1026) ;  /* 0x000002e000007945 */ /* 0x000ff00003800200 */
[----:B---3--:R-:W-:Y:S05]  /*0680*/  @P0 BRA `(.L_x_1027) ;  /* 0x0000000000b00947 */ /* 0x008fea0003800000 */
        /* <DEDUP_REMOVED lines=20> */
[----:B-1----:R-:W-:Y:S05]  /*07d0*/  CALL.REL.NOINC `($__internal_22_$__cuda_sm3x_div_rn_noftz_f32_slowpath) ;  /* 0x0000000c00287944 */ /* 0x002fea0003c00000 */
.L_x_1029:
[----:B------:R-:W-:Y:S05]  /*07e0*/  BSYNC.RECONVERGENT B1 ;  /* 0x0000000000017941 */ /* 0x000fea0003800200 */
.L_x_1028:
        /* <DEDUP_REMOVED lines=17> */
.L_x_1031:
[----:B------:R-:W-:Y:S05]  /*0900*/  BSYNC.RECONVERGENT B1 ;  /* 0x0000000000017941 */ /* 0x000fea0003800200 */
.L_x_1030:
[----:B------:R-:W-:-:S04]  /*0910*/  FADD R0, R22, R0 ;  /* 0x0000000016007221 */ /* 0x000fc80000000000 */
[----:B------:R-:W-:-:S04]  /*0920*/  FFMA R0, R0, R0, R0 ;  /* 0x0000000000007223 */ /* 0x000fc80000000000 */
[----:B------:R-:W-:-:S04]  /*0930*/  FADD R0, R23, R0 ;  /* 0x0000000017007221 */ /* 0x000fc80000000000 */
[----:B------:R-:W-:-:S07]  /*0940*/  FADD R5, R5, R0 ;  /* 0x0000000005057221 */ /* 0x000fce0000000000 */
.L_x_1027:
[----:B------:R-:W-:Y:S05]  /*0950*/  BSYNC.RECONVERGENT B0 ;  /* 0x0000000000007941 */ /* 0x000fea0003800200 */
.L_x_1026:
        /* <DEDUP_REMOVED lines=11> */
.L_x_1033:
[----:B------:R-:W-:Y:S05]  /*0a10*/  BSYNC.RECONVERGENT B0 ;  /* 0x0000000000007941 */ /* 0x000fea0003800200 */
.L_x_1032:
        /* <DEDUP_REMOVED lines=25> */
.L_x_1037:
[----:B------:R-:W-:Y:S05]  /*0bb0*/  BSYNC.RECONVERGENT B1 ;  /* 0x0000000000017941 */ /* 0x000fea0003800200 */
.L_x_1036:
        /* <DEDUP_REMOVED lines=17> */
.L_x_1039:
[----:B------:R-:W-:Y:S05]  /*0cd0*/  BSYNC.RECONVERGENT B1 ;  /* 0x0000000000017941 */ /* 0x000fea0003800200 */
.L_x_1038:
[----:B------:R-:W-:-:S04]  /*0ce0*/  FADD R0, R22, R0 ;  /* 0x0000000016007221 */ /* 0x000fc80000000000 */
[----:B------:R-:W-:-:S04]  /*0cf0*/  FFMA R0, R0, R0, R0 ;  /* 0x0000000000007223 */ /* 0x000fc80000000000 */
[----:B------:R-:W-:-:S04]  /*0d00*/  FADD R0, R23, R0 ;  /* 0x0000000017007221 */ /* 0x000fc80000000000 */
[----:B------:R-:W-:-:S07]  /*0d10*/  FADD R5, R5, R0 ;  /* 0x0000000005057221 */ /* 0x000fce0000000000 */
.L_x_1035:
[----:B------:R-:W-:Y:S05]  /*0d20*/  BSYNC.RECONVERGENT B0 ;  /* 0x0000000000007941 */ /* 0x000fea0003800200 */
.L_x_1034:
[----:B------:R-:W-:Y:S01]  /*0d30*/  ISETP.GE.AND P0, PT, R7, UR9, PT ;  /* 0x0000000907007c0c */ /* 0x000fe2000bf06270 */
[----:B------:R-:W-:Y:S01]  /*0d40*/  UIADD3 UR5, UPT, UPT, UR5, 0x2, URZ ;  /* 0x0000000205057890 */ /* 0x000fe2000fffe0ff */
[----:B------:R-:W-:Y:S01]  /*0d50*/  MOV R0, UR11 ;  /* 0x0000000b00007c02 */ /* 0x000fe20008000f00 */
[----:B------:R-:W-:Y:S01]  /*0d60*/  IMAD.U32 R23, RZ, RZ, UR14 ;  /* 0x0000000eff177e24 */ /* 0x000fe2000f8e00ff */
[----:B------:R-:W-:Y:S01]  /*0d70*/  MOV R25, UR14 ;  /* 0x0000000e00197c02 */ /* 0x000fe20008000f00 */
[----:B------:R-:W-:Y:S01]  /*0d80*/  UISETP.NE.AND UP0, UPT, UR5, -0x2, UPT ;  /* 0xfffffffe0500788c */ /* 0x000fe2000bf05270 */
[----:B------:R-:W-:Y:S01]  /*0d90*/  VIADD R12, R12, 0x2 ;  /* 0x000000020c0c7836 */ /* 0x000fe20000000000 */
[----:B------:R-:W-:Y:S01]  /*0da0*/  IADD3 R9, PT, PT, R9, 0x800, RZ ;  /* 0x0000080009097810 */ /* 0x000fe20007ffe0ff */
[----:B------:R-:W-:Y:S01]  /*0db0*/  VIADD R11, R11, 0x800 ;  /* 0x000008000b0b7836 */ /* 0x000fe20000000000 */
[----:B------:R-:W-:Y:S01]  /*0dc0*/  LEA R6, R23, R6, 0x9 ;  /* 0x0000000617067211 */ /* 0x000fe200078e48ff */
[----:B------:R-:W-:Y:S01]  /*0dd0*/  IMAD R16, R25, 0x200, R16 ;  /* 0x0000020019107824 */ /* 0x000fe200078e0210 */
[----:B------:R-:W-:Y:S01]  /*0de0*/  LEA R8, R23, R8, 0x9 ;  /* 0x0000000817087211 */ /* 0x000fe200078e48ff */
[----:B------:R-:W-:Y:S01]  /*0df0*/  UIADD3 UR8, UPT, UPT, UR8, 0x2, URZ ;  /* 0x0000000208087890 */ /* 0x000fe2000fffe0ff */
[----:B--2---:R-:W2:Y:S01]  /*0e00*/  @!P0 LDC.64 R18, c[0x0][0x380] ;  /* 0x0000e000ff128b82 */ /* 0x004ea20000000a00 */
[----:B------:R-:W-:Y:S01]  /*0e10*/  @!P0 IMAD.HI.U32 R0, R0, -0x55555555, RZ ;  /* 0xaaaaaaab00008827 */ /* 0x000fe200078e00ff */
[----:B------:R-:W-:Y:S01]  /*0e20*/  IADD3 R13, PT, PT, R13, 0x2, RZ ;  /* 0x000000020d0d7810 */ /* 0x000fe20007ffe0ff */
[----:B------:R-:W-:Y:S01]  /*0e30*/  UIADD3 UR4, UPT, UPT, UR4, 0x2, URZ ;  /* 0x0000000204047890 */ /* 0x000fe2000fffe0ff */
[----:B------:R-:W-:Y:S01]  /*0e40*/  IADD3 R17, PT, PT, R17, 0x800, RZ ;  /* 0x0000080011117810 */ /* 0x000fe20007ffe0ff */
[----:B------:R-:W-:Y:S01]  /*0e50*/  UIADD3 UR11, UPT, UPT, UR11, 0x2, URZ ;  /* 0x000000020b0b7890 */ /* 0x000fe2000fffe0ff */
[----:B------:R-:W-:-:S02]  /*0e60*/  @!P0 SHF.R.U32.HI R21, RZ, 0x1, R0 ;  /* 0x00000001ff158819 */ /* 0x000fc40000011600 */
[----:B------:R-:W-:-:S03]  /*0e70*/  MOV R0, UR14 ;  /* 0x0000000e00007c02 */ /* 0x000fc60008000f00 */
[----:B------:R-:W-:Y:S01]  /*0e80*/  @!P0 IMAD R21, R21, -0xc00, R10 ;  /* 0xfffff40015158824 */ /* 0x000fe200078e020a */
        /* <DEDUP_REMOVED lines=10> */
.L_x_1025:
[----:B------:R-:W-:Y:S01]  /*0f30*/  ULOP3.LUT UR4, UR10, 0x1, URZ, 0xc0, !UPT ;  /* 0x000000010a047892 */ /* 0x000fe2000f8ec0ff */
[----:B------:R-:W-:-:S03]  /*0f40*/  MOV R8, R5 ;  /* 0x0000000500087202 */ /* 0x000fc60000000f00 */
[----:B------:R-:W-:-:S09]  /*0f50*/  UISETP.NE.U32.AND UP0, UPT, UR4, 0x1, UPT ;  /* 0x000000010400788c */ /* 0x000fd2000bf05070 */
[----:B------:R-:W-:Y:S05]  /*0f60*/  BRA.U UP0, `(.L_x_1024) ;  /* 0x00000005002c7547 */ /* 0x000fea000b800000 */
[----:B------:R-:W-:Y:S01]  /*0f70*/  UIADD3 UR4, UPT, UPT, UR6, 0xfffffd, URZ ;  /* 0x00fffffd06047890 */ /* 0x000fe2000fffe0ff */
[----:B------:R-:W-:-:S04]  /*0f80*/  DEPBAR.LE SB0, 0x2 ;  /* 0x000080800000791a */ /* 0x000fc80000000000 */
[----:B------:R-:W-:Y:S01]  /*0f90*/  UIMAD UR4, UR4, UR14, URZ ;  /* 0x0000000e040472a4 */ /* 0x000fe2000f8e02ff */
[----:B------:R-:W-:Y:S05]  /*0fa0*/  BSSY.RECONVERGENT B0, `(.L_x_1041) ;  /* 0x0000036000007945 */ /* 0x000fea0003800200 */
[----:B------:R-:W-:Y:S01]  /*0fb0*/  MOV R0, UR4 ;  /* 0x0000000400007c02 */ /* 0x000fe20008000f00 */
[----:B------:R-:W-:-:S04]  /*0fc0*/  UIMAD UR4, UR14, 0x3, UR4 ;  /* 0x000000030e0478a4 */ /* 0x000fc8000f8e0204 */
[----:B------:R-:W-:Y:S02]  /*0fd0*/  IMAD R0, R0, 0x100, R3 ;  /* 0x0000010000007824 */ /* 0x000fe400078e0203 */
[----:B------:R-:W-:-:S03]  /*0fe0*/  MOV R2, UR4 ;  /* 0x0000000400027c02 */ /* 0x000fc60008000f00 */
        /* <DEDUP_REMOVED lines=8> */
[----:B------:R-:W-:-:S05]  /*1070*/  MOV R5, UR5 ;  /* 0x0000000500057c02 */ /* 0x000fca0008000f00 */
[----:B------:R-:W-:-:S06]  /*1080*/  IMAD R6, R5, 0x400, R4 ;  /* 0x0000040005067824 */ /* 0x000fcc00078e0204 */
[----:B------:R-:W2:Y:S02]  /*1090*/  LDS R6, [R6] ;  /* 0x0000000006067984 */ /* 0x000ea40000000800 */
        /* <DEDUP_REMOVED lines=14> */
[----:B-1-3--:R-:W-:Y:S05]  /*1180*/  CALL.REL.NOINC `($__internal_22_$__cuda_sm3x_div_rn_noftz_f32_slowpath) ;  /* 0x0000000000bc7944 */ /* 0x00afea0003c00000 */
.L_x_1044:
[----:B------:R-:W-:Y:S05]  /*1190*/  BSYNC.RECONVERGENT B1 ;  /* 0x0000000000017941 */ /* 0x000fea0003800200 */
.L_x_1043:
        /* <DEDUP_REMOVED lines=17> */
.L_x_1046:
[----:B------:R-:W-:Y:S05]  /*12b0*/  BSYNC.RECONVERGENT B1 ;  /* 0x0000000000017941 */ /* 0x000fea0003800200 */
.L_x_1045:
[----:B------:R-:W-:-:S04]  /*12c0*/  FADD R0, R6, R0 ;  /* 0x0000000006007221 */ /* 0x000fc80000000000 */
[----:B------:R-:W-:-:S04]  /*12d0*/  FFMA R0, R0, R0, R0 ;  /* 0x0000000000007223 */ /* 0x000fc80000000000 */
[----:B------:R-:W-:-:S04]  /*12e0*/  FADD R5, R5, R0 ;  /* 0x0000000005057221 */ /* 0x000fc80000000000 */
[----:B------:R-:W-:-:S07]  /*12f0*/  FADD R8, R5, R8 ;  /* 0x0000000805087221 */ /* 0x000fce0000000000 */
.L_x_1042:
[----:B------:R-:W-:Y:S05]  /*1300*/  BSYNC.RECONVERGENT B0 ;  /* 0x0000000000007941 */ /* 0x000fea0003800200 */
.L_x_1041:
[----:B------:R-:W2:Y:S01]  /*1310*/  LDCU UR9, c[0x0][0x390] ;  /* 0x00007200ff0977ac */ /* 0x000ea20008000800 */
[----:B------:R-:W-:Y:S01]  /*1320*/  BSSY.RECONVERGENT B0, `(.L_x_1047) ;  /* 0x000000e000007945 */ /* 0x000fe20003800200 */
[----:B--2---:R-:W-:-:S13]  /*1330*/  ISETP.GE.AND P0, PT, R7, UR9, PT ;  /* 0x0000000907007c0c */ /* 0x004fda000bf06270 */
[----:B------:R-:W-:Y:S05]  /*1340*/  @P0 BRA `(.L_x_1048) ;  /* 0x00000000002c0947 */ /* 0x000fea0003800000 */
[----:B------:R-:W2:Y:S01]  /*1350*/  LDC.64 R10, c[0x0][0x380] ;  /* 0x0000e000ff0a7b82 */ /* 0x000ea20000000a00 */
[----:B------:R-:W-:-:S04]  /*1360*/  UIMAD.WIDE.U32 UR4, UR6, -0x55555555, URZ ;  /* 0xaaaaaaab060478a5 */ /* 0x000fc8000f8e00ff */
[----:B------:R-:W-:-:S04]  /*1370*/  USHF.R.U32.HI UR5, URZ, 0x1, UR5 ;  /* 0x00000001ff057899 */ /* 0x000fc80008011605 */
[----:B------:R-:W-:-:S06]  /*1380*/  UIMAD UR5, UR5, -0x3, UR6 ;  /* 0xfffffffd050578a4 */ /* 0x000fcc000f8e0206 */
[----:B------:R-:W-:-:S04]  /*1390*/  MOV R5, UR5 ;  /* 0x0000000500057c02 */ /* 0x000fc80008000f00 */
[----:B------:R-:W-:Y:S01]  /*13a0*/  LEA R5, R5, R4, 0xa ;  /* 0x0000000405057211 */ /* 0x000fe200078e50ff */
[----:B--2---:R-:W-:-:S05]  /*13b0*/  IMAD.WIDE R6, R7, 0x4, R10 ;  /* 0x0000000407067825 */ /* 0x004fca00078e020a */
[----:B------:R-:W-:Y:S01]  /*13c0*/  @!PT LDS RZ, [RZ] ;  /* 0x00000000fffff984 */ /* 0x000fe20000000800 */
[----:B------:R-:W-:Y:S01]  /*13d0*/  @!PT LDS RZ, [RZ] ;  /* 0x00000000fffff984 */ /* 0x000fe20000000800 */
[----:B------:R-:W-:Y:S01]  /*13e0*/  @!PT LDS RZ, [RZ] ;  /* 0x00000000fffff984 */ /* 0x000fe20000000800 */
[----:B------:R2:W-:Y:S02]  /*13f0*/  LDGSTS.E [R5], desc[UR12][R6.64] ;  /* 0x0000000006057fae */ /* 0x0005e4000b9a100c */
.L_x_1048:
[----:B------:R-:W-:Y:S05]  /*1400*/  BSYNC.RECONVERGENT B0 ;  /* 0x0000000000007941 */ /* 0x000fea0003800200 */
.L_x_1047:
[----:B------:R-:W0:Y:S02]  /*1410*/  LDGDEPBAR ;  /* 0x00000000000079af */ /* 0x000e240000000000 */
.L_x_1024:
[----:B------:R-:W-:-:S13]  /*1420*/  ISETP.GE.AND P0, PT, R3, UR9, PT ;  /* 0x0000000903007c0c */ /* 0x000fda000bf06270 */
[----:B------:R-:W-:Y:S05]  /*1430*/  @P0 EXIT ;  /* 0x000000000000094d */ /* 0x000fea0003800000 */
[----:B--2---:R-:W2:Y:S02]  /*1440*/  LDC.64 R4, c[0x0][0x388] ;  /* 0x0000e200ff047b82 */ /* 0x004ea40000000a00 */
[----:B--2---:R-:W-:-:S05]  /*1450*/  IMAD.WIDE R2, R3, 0x4, R4 ;  /* 0x0000000403027825 */ /* 0x004fca00078e0204 */
[----:B------:R-:W-:Y:S01]  /*1460*/  STG.E desc[UR12][R2.64], R8 ;  /* 0x0000000802007986 */ /* 0x000fe2000c10190c */
[----:B------:R-:W-:Y:S05]  /*1470*/  EXIT ;  /* 0x000000000000794d */ /* 0x000fea0003800000 */
        .weak           $__internal_22_$__cuda_sm3x_div_rn_noftz_f32_slowpath
        .type           $__internal_22_$__cuda_sm3x_div_rn_noftz_f32_slowpath,@function
        .size           $__internal_22_$__cuda_sm3x_div_rn_noftz_f32_slowpath,(.L_x_2229 - $__internal_22_$__cuda_sm3x_div_rn_noftz_f32_slowpath)
$__internal_22_$__cuda_sm3x_div_rn_noftz_f32_slowpath:
        /* <DEDUP_REMOVED lines=34> */
.L_x_1050:
        /* <DEDUP_REMOVED lines=51> */
.L_x_1057:
[----:B------:R-:W-:-:S04]  /*19d0*/  LOP3.LUT R0, R0, 0x80000000, RZ, 0xc0, !PT ;  /* 0x8000000000007812 */ /* 0x000fc800078ec0ff */
[----:B------:R-:W-:Y:S01]  /*19e0*/  LOP3.LUT R0, R0, 0x7f800000, RZ, 0xfc, !PT ;  /* 0x7f80000000007812 */ /* 0x000fe200078efcff */
[----:B------:R-:W-:Y:S06]  /*19f0*/  BRA `(.L_x_1058) ;  /* 0x0000000000047947 */ /* 0x000fec0003800000 */
.L_x_1056:
[----:B------:R-:W-:-:S07]  /*1a00*/  LEA R0, R21, R0, 0x17 ;  /* 0x0000000015007211 */ /* 0x000fce00078eb8ff */
.L_x_1058:
[----:B------:R-:W-:Y:S05]  /*1a10*/  BSYNC.RECONVERGENT B3 ;  /* 0x0000000000037941 */ /* 0x000fea0003800200 */
.L_x_1055:
[----:B------:R-:W-:Y:S05]  /*1a20*/  BRA `(.L_x_1059) ;  /* 0x0000000000207947 */ /* 0x000fea0003800000 */
.L_x_1054:
[----:B------:R-:W-:-:S04]  /*1a30*/  LOP3.LUT R24, R24, 0x80000000, R27, 0x48, !PT ;  /* 0x8000000018187812 */ /* 0x000fc800078e481b */
[----:B------:R-:W-:Y:S01]  /*1a40*/  LOP3.LUT R0, R24, 0x7f800000, RZ, 0xfc, !PT ;  /* 0x7f80000018007812 */ /* 0x000fe200078efcff */
[----:B------:R-:W-:Y:S06]  /*1a50*/  BRA `(.L_x_1059) ;  /* 0x0000000000147947 */ /* 0x000fec0003800000 */
.L_x_1053:
[----:B------:R-:W-:Y:S01]  /*1a60*/  LOP3.LUT R0, R24, 0x80000000, R27, 0x48, !PT ;  /* 0x8000000018007812 */ /* 0x000fe200078e481b */
[----:B------:R-:W-:Y:S06]  /*1a70*/  BRA `(.L_x_1059) ;  /* 0x00000000000c7947 */ /* 0x000fec0003800000 */
.L_x_1052:
[----:B------:R-:W1:Y:S01]  /*1a80*/  MUFU.RSQ R0, -QNAN ;  /* 0xffc0000000007908 */ /* 0x000e620000001400 */
[----:B------:R-:W-:Y:S05]  /*1a90*/  BRA `(.L_x_1059) ;  /* 0x0000000000047947 */ /* 0x000fea0003800000 */
.L_x_1051:
[----:B------:R-:W-:-:S07]  /*1aa0*/  FADD.FTZ R0, R27, R24 ;  /* 0x000000181b007221 */ /* 0x000fce0000010000 */
.L_x_1059:
[----:B------:R-:W-:Y:S05]  /*1ab0*/  BSYNC.RECONVERGENT B2 ;  /* 0x0000000000027941 */ /* 0x000fea0003800200 */
.L_x_1049:
[----:B------:R-:W-:Y:S01]  /*1ac0*/  HFMA2 R19, -RZ, RZ, 0, 0 ;  /* 0x00000000ff137431 */ /* 0x000fe200000001ff */
[----:B------:R-:W-:-:S04]  /*1ad0*/  MOV R18, R2 ;  /* 0x0000000200127202 */ /* 0x000fc80000000f00 */
[----:B-1----:R-:W-:Y:S05]  /*1ae0*/  RET.REL.NODEC R18 `(_Z15shared_pipelineILi3ELi3EEvPfS0_i) ;  /* 0xffffffe412447950 */ /* 0x002fea0003c3ffff */
.L_x_1060:
        /* <DEDUP_REMOVED lines=9> */
.L_x_2229:


//--------------------- .text._Z15shared_pipelineILi2ELi3EEvPfS0_i --------------------------
	.section	.text._Z15shared_pipelineILi2ELi3EEvPfS0_i,"ax",@progbits
	.align	128
        .global         _Z15shared_pipelineILi2ELi3EEvPfS0_i
        .type           _Z15shared_pipelineILi2ELi3EEvPfS0_i,@function
        .size           _Z15shared_pipelineILi2ELi3EEvPfS0_i,(.L_x_2230 - _Z15shared_pipelineILi2ELi3EEvPfS0_i)
        .other          _Z15shared_pipelineILi2ELi3EEvPfS0_i,@"STO_CUDA_ENTRY STV_DEFAULT"
_Z15shared_pipelineILi2ELi3EEvPfS0_i:
.text._Z15shared_pipelineILi2ELi3EEvPfS0_i:
        /* <DEDUP_REMOVED lines=21> */
[----:B------:R-:W-:Y:S01]  /*0150*/  LOP3.LUT R11, R11, R12, RZ, 0x3c, !PT ;  /* 0x0000000c0b0b7212 */ /* 0x000fe200078e3cff */
[----:B------:R-:W-:-:S03]  /*0160*/  IMAD.MOV.U32 R7, RZ, RZ, R2 ;  /* 0x000000ffff077224 */ /* 0x000fc600078e0002 */
[----:B------:R-:W-:Y:S01]  /*0170*/  ISETP.GE.AND P3, PT, R11, RZ, PT ;  /* 0x000000ff0b00720c */ /* 0x000fe20003f66270 */
[----:B-1----:R-:W-:Y:S02]  /*0180*/  HFMA2 R8, -RZ, RZ, 0, 0 ;  /* 0x00000000ff087431 */ /* 0x002fe400000001ff */
[----:B--2---:R-:W-:-:S04]  /*0190*/  IMAD.MOV R5, RZ, RZ, -R9 ;  /* 0x000000ffff057224 */ /* 0x004fc800078e0a09 */
[----:B------:R-:W-:-:S04]  /*01a0*/  IMAD R5, R5, R0, RZ ;  /* 0x0000000005057224 */ /* 0x000fc800078e02ff */
[----:B------:R-:W-:Y:S01]  /*01b0*/  IMAD.HI.U32 R9, R9, R5, R8 ;  /* 0x0000000509097227 */ /* 0x000fe200078e0008 */
[----:B------:R-:W-:-:S03]  /*01c0*/  IADD3 R8, PT, PT, RZ, -R13, RZ ;  /* 0x8000000dff087210 */ /* 0x000fc60007ffe0ff */
[----:B------:R-:W-:Y:S02]  /*01d0*/  IMAD R5, R4, 0x100, R6 ;  /* 0x0000010004057824 */ /* 0x000fe400078e0206 */
[----:B------:R-:W-:-:S03]  /*01e0*/  IMAD.HI.U32 R2, R9, R7, RZ ;  /* 0x0000000709027227 */ /* 0x000fc600078e00ff */
[----:B------:R-:W-:Y:S01]  /*01f0*/  ISETP.GE.AND P0, PT, R5, R10, PT ;  /* 0x0000000a0500720c */ /* 0x000fe20003f06270 */
[----:B------:R-:W-:Y:S02]  /*0200*/  IMAD R7, R2, R8, R7 ;  /* 0x0000000802077224 */ /* 0x000fe400078e0207 */
[----:B------:R-:W1:Y:S03]  /*0210*/  @!P1 LDC.64 R8, c[0x0][0x380] ;  /* 0x0000e000ff089b82 */ /* 0x000e660000000a00 */
[----:B------:R-:W-:-:S07]  /*0220*/  ISETP.GT.U32.AND P4, PT, R0, R7, PT ;  /* 0x000000070000720c */ /* 0x000fce0003f84070 */
[----:B------:R-:W2:Y:S06]  /*0230*/  @!P0 LDC.64 R14, c[0x0][0x380] ;  /* 0x0000e000ff0e8b82 */ /* 0x000eac0000000a00 */
[-C--:B------:R-:W-:Y:S02]  /*0240*/  @!P4 IADD3 R7, PT, PT, R7, -R0.reuse, RZ ;  /* 0x800000000707c210 */ /* 0x080fe40007ffe0ff */
[----:B------:R-:W-:Y:S02]  /*0250*/  @!P4 IADD3 R2, PT, PT, R2, 0x1, RZ ;  /* 0x000000010202c810 */ /* 0x000fe40007ffe0ff */
[----:B------:R-:W-:-:S02]  /*0260*/  ISETP.GE.U32.AND P2, PT, R7, R0, PT ;  /* 0x000000000700720c */ /* 0x000fc40003f46070 */
[----:B------:R-:W-:Y:S01]  /*0270*/  ISETP.NE.AND P4, PT, R12, RZ, PT ;  /* 0x000000ff0c00720c */ /* 0x000fe20003f85270 */
[----:B-1----:R-:W-:Y:S01]  /*0280*/  @!P1 IMAD.WIDE R16, R17, 0x4, R8 ;  /* 0x0000000411109825 */ /* 0x002fe200078e0208 */
[----:B------:R-:W-:-:S03]  /*0290*/  LEA R7, R6, UR4, 0x2 ;  /* 0x0000000406077c11 */ /* 0x000fc6000f8e10ff */
[----:B------:R-:W-:-:S06]  /*02a0*/  IMAD.MOV.U32 R9, RZ, RZ, RZ ;  /* 0x000000ffff097224 */ /* 0x000fcc00078e00ff */
[----:B------:R-:W-:Y:S02]  /*02b0*/  @P2 VIADD R2, R2, 0x1 ;  /* 0x0000000102022836 */ /* 0x000fe40000000000 */
[----:B--2---:R-:W-:-:S03]  /*02c0*/  @!P0 IMAD.WIDE R14, R5, 0x4, R14 ;  /* 0x00000004050e8825 */ /* 0x004fc600078e020e */
[----:B------:R-:W-:Y:S02]  /*02d0*/  MOV R8, R2 ;  /* 0x0000000200087202 */ /* 0x000fe40000000f00 */
[----:B------:R-:W-:Y:S01]  /*02e0*/  @!PT LDS RZ, [RZ] ;  /* 0x00000000fffff984 */ /* 0x000fe20000000800 */
[----:B------:R-:W-:Y:S01]  /*02f0*/  @!PT LDS RZ, [RZ] ;  /* 0x00000000fffff984 */ /* 0x000fe20000000800 */
[----:B------:R-:W-:Y:S01]  /*0300*/  @!PT LDS RZ, [RZ] ;  /* 0x00000000fffff984 */ /* 0x000fe20000000800 */
[----:B------:R1:W-:Y:S02]  /*0310*/  @!P0 LDGSTS.E [R7], desc[UR6][R14.64] ;  /* 0x000000000e078fae */ /* 0x0003e4000b9a1006 */
[----:B------:R-:W-:Y:S02]  /*0320*/  @!P3 IADD3 R8, PT, PT, -R8, RZ, RZ ;  /* 0x000000ff0808b210 */ /* 0x000fe40007ffe1ff */
[----:B------:R-:W-:Y:S01]  /*0330*/  @!P4 LOP3.LUT R8, RZ, R12, RZ, 0x33, !PT ;  /* 0x0000000cff08c212 */ /* 0x000fe200078e33ff */
[----:B------:R-:W0:Y:S03]  /*0340*/  LDGDEPBAR ;  /* 0x00000000000079af */ /* 0x000e260000000000 */
[----:B------:R-:W-:Y:S01]  /*0350*/  ISETP.GT.AND P0, PT, R8, RZ, PT ;  /* 0x000000ff0800720c */ /* 0x000fe20003f04270 */
[----:B------:R1:W-:Y:S04]  /*0360*/  @!P1 LDGSTS.E [R7+0x400], desc[UR6][R16.64] ;  /* 0x0040000010079fae */ /* 0x0003e8000b9a1006 */
[----:B------:R-:W0:Y:S08]  /*0370*/  LDGDEPBAR ;  /* 0x00000000000079af */ /* 0x000e300000000000 */
[----:B-1----:R-:W-:Y:S05]  /*0380*/  @!P0 BRA `(.L_x_1061) ;  /* 0x0000000c003c8947 */ /* 0x002fea0003800000 */
[----:B------:R-:W-:Y:S01]  /*0390*/  ISETP.NE.AND P0, PT, R8, 0x1, PT ;  /* 0x000000010800780c */ /* 0x000fe20003f05270 */
[----:B------:R-:W-:Y:S01]  /*03a0*/  UMOV UR4, 0x2 ;  /* 0x0000000200047882 */ /* 0x000fe20000000000 */
[----:B------:R-:W-:-:S11]  /*03b0*/  MOV R9, RZ ;  /* 0x000000ff00097202 */ /* 0x000fd60000000f00 */
[----:B------:R-:W-:Y:S05]  /*03c0*/  @!P0 BRA `(.L_x_1062) ;  /* 0x0000000800188947 */ /* 0x000fea0003800000 */
[----:B------:R-:W1:Y:S01]  /*03d0*/  LDC R10, c[0x0][0x390] ;  /* 0x0000e400ff0a7b82 */ /* 0x000e620000000800 */
[C-C-:B------:R-:W-:Y:S01]  /*03e0*/  IMAD R11, R3.reuse, 0x300, R6.reuse ;  /* 0x00000300030b7824 */ /* 0x140fe200078e0206 */
[----:B------:R-:W-:Y:S01]  /*03f0*/  LOP3.LUT R13, R8, 0x7ffffffe, RZ, 0xc0, !PT ;  /* 0x7ffffffe080d7812 */ /* 0x000fe200078ec0ff */
[----:B------:R-:W-:Y:S02]  /*0400*/  IMAD R15, R3, 0x200, R6 ;  /* 0x00000200030f7824 */ /* 0x000fe400078e0206 */
[----:B------:R-:W-:Y:S02]  /*0410*/  HFMA2 R9, -RZ, RZ, 0, 0 ;  /* 0x00000000ff097431 */ /* 0x000fe400000001ff */
[----:B------:R-:W-:Y:S01]  /*0420*/  IMAD R16, R4, 0x100, R11 ;  /* 0x0000010004107824 */ /* 0x000fe200078e020b */
[----:B------:R-:W-:Y:S01]  /*0430*/  IADD3 R12, PT, PT, R5, R12, RZ ;  /* 0x0000000c050c7210 */ /* 0x000fe20007ffe0ff */
[----:B------:R-:W2:Y:S01]  /*0440*/  LDCU UR5, c[0x0][0x390] ;  /* 0x00007200ff0577ac */ /* 0x000ea20008000800 */
[----:B------:R-:W3:Y:S01]  /*0450*/  LDC.64 R18, c[0x0][0x380] ;  /* 0x0000e000ff127b82 */ /* 0x000ee20000000a00 */
[----:B------:R-:W-:-:S02]  /*0460*/  MOV R14, R5 ;  /* 0x00000005000e7202 */ /* 0x000fc40000000f00 */
[----:B------:R-:W-:Y:S01]  /*0470*/  LEA R11, R4, R15, 0x8 ;  /* 0x0000000f040b7211 */ /* 0x000fe200078e40ff */
[----:B------:R-:W-:Y:S01]  /*0480*/  UMOV UR4, URZ ;  /* 0x000000ff00047c82 */ /* 0x000fe20008000000 */
[----:B------:R-:W-:-:S07]  /*0490*/  IADD3 R13, PT, PT, -R13, RZ, RZ ;  /* 0x000000ff0d0d7210 */ /* 0x000fce0007ffe1ff */
.L_x_1077:
        /* <DEDUP_REMOVED lines=20> */
[----:B-1-3--:R-:W-:Y:S05]  /*05e0*/  CALL.REL.NOINC `($__internal_23_$__cuda_sm3x_div_rn_noftz_f32_slowpath) ;  /* 0x0000000800bc7944 */ /* 0x00afea0003c00000 */
[----:B------:R-:W-:-:S07]  /*05f0*/  IMAD.MOV.U32 R15, RZ, RZ, R0 ;  /* 0x000000ffff0f7224 */ /* 0x000fce00078e0000 */
.L_x_1066:
[----:B------:R-:W-:Y:S05]  /*0600*/  BSYNC.RECONVERGENT B1 ;  /* 0x0000000000017941 */ /* 0x000fea0003800200 */
.L_x_1065:
        /* <DEDUP_REMOVED lines=17> */
[----:B------:R-:W-:-:S07]  /*0720*/  MOV R15, R0 ;  /* 0x00000000000f7202 */ /* 0x000fce0000000f00 */
.L_x_1068:
[----:B------:R-:W-:Y:S05]  /*0730*/  BSYNC.RECONVERGENT B1 ;  /* 0x0000000000017941 */ /* 0x000fea0003800200 */
.L_x_1067:
[----:B------:R-:W-:-:S04]  /*0740*/  FADD R15, R22, R15 ;  /* 0x0000000f160f7221 */ /* 0x000fc80000000000 */
[----:B------:R-:W-:-:S04]  /*0750*/  FFMA R0, R15, R15, R15 ;  /* 0x0000000f0f007223 */ /* 0x000fc8000000000f */
[----:B------:R-:W-:-:S04]  /*0760*/  FADD R0, R23, R0 ;  /* 0x0000000017007221 */ /* 0x000fc80000000000 */
[----:B------:R-:W-:-:S07]  /*0770*/  FADD R9, R9, R0 ;  /* 0x0000000009097221 */ /* 0x000fce0000000000 */
.L_x_1064:
[----:B------:R-:W-:Y:S05]  /*0780*/  BSYNC.RECONVERGENT B0 ;  /* 0x0000000000007941 */ /* 0x000fea0003800200 */
.L_x_1063:
        /* <DEDUP_REMOVED lines=8> */
.L_x_1070:
[----:B------:R-:W-:Y:S05]  /*0810*/  BSYNC.RECONVERGENT B0 ;  /* 0x0000000000007941 */ /* 0x000fea0003800200 */
.L_x_1069:
        /* <DEDUP_REMOVED lines=21> */
[----:B-123--:R-:W-:Y:S05]  /*0970*/  CALL.REL.NOINC `($__internal_23_$__cuda_sm3x_div_rn_noftz_f32_slowpath) ;  /* 0x0000000400d87944 */ /* 0x00efea0003c00000 */
[----:B------:R-:W-:-:S07]  /*0980*/  MOV R15, R0 ;  /* 0x00000000000f7202 */ /* 0x000fce0000000f00 */
.L_x_1074:
[----:B------:R-:W-:Y:S05]  /*0990*/  BSYNC.RECONVERGENT B1 ;  /* 0x0000000000017941 */ /* 0x000fea0003800200 */
.L_x_1073:
        /* <DEDUP_REMOVED lines=17> */
[----:B------:R-:W-:-:S07]  /*0ab0*/  IMAD.MOV.U32 R15, RZ, RZ, R0 ;  /* 0x000000ffff0f7224 */ /* 0x000fce00078e0000 */
.L_x_1076:
[----:B------:R-:W-:Y:S05]  /*0ac0*/  BSYNC.RECONVERGENT B1 ;  /* 0x0000000000017941 */ /* 0x000fea0003800200 */
.L_x_1075:
[----:B------:R-:W-:-:S04]  /*0ad0*/  FADD R15, R22, R15 ;  /* 0x0000000f160f7221 */ /* 0x000fc80000000000 */
[----:B------:R-:W-:-:S04]  /*0ae0*/  FFMA R0, R15, R15, R15 ;  /* 0x0000000f0f007223 */ /* 0x000fc8000000000f */
[----:B------:R-:W-:-:S04]  /*0af0*/  FADD R0, R23, R0 ;  /* 0x0000000017007221 */ /* 0x000fc80000000000 */
[----:B------:R-:W-:-:S07]  /*0b00*/  FADD R9, R9, R0 ;  /* 0x0000000009097221 */ /* 0x000fce0000000000 */
.L_x_1072:
[----:B------:R-:W-:Y:S05]  /*0b10*/  BSYNC.RECONVERGENT B0 ;  /* 0x0000000000007941 */ /* 0x000fea0003800200 */
.L_x_1071:
[----:B-1----:R-:W-:Y:S01]  /*0b20*/  ISETP.GE.AND P0, PT, R16, R10, PT ;  /* 0x0000000a1000720c */ /* 0x002fe20003f06270 */
[----:B------:R-:W-:Y:S01]  /*0b30*/  UIADD3 UR4, UPT, UPT, UR4, 0x2, URZ ;  /* 0x0000000204047890 */ /* 0x000fe2000fffe0ff */
[----:B------:R-:W-:Y:S01]  /*0b40*/  IADD3 R13, PT, PT, R13, 0x2, RZ ;  /* 0x000000020d0d7810 */ /* 0x000fe20007ffe0ff */
[C---:B------:R-:W-:Y:S01]  /*0b50*/  IMAD R11, R3.reuse, 0x200, R11 ;  /* 0x00000200030b7824 */ /* 0x040fe200078e020b */
[C---:B------:R-:W-:Y:S02]  /*0b60*/  LEA R12, R3.reuse, R12, 0x9 ;  /* 0x0000000c030c7211 */ /* 0x040fe400078e48ff */
[----:B------:R-:W-:-:S07]  /*0b70*/  LEA R14, R3, R14, 0x9 ;  /* 0x0000000e030e7211 */ /* 0x000fce00078e48ff */
        /* <DEDUP_REMOVED lines=11> */
.L_x_1062:
[----:B------:R-:W-:-:S04]  /*0c30*/  LOP3.LUT R8, R8, 0x1, RZ, 0xc0, !PT ;  /* 0x0000000108087812 */ /* 0x000fc800078ec0ff */
[----:B------:R-:W-:-:S13]  /*0c40*/  ISETP.NE.U32.AND P0, PT, R8, 0x1, PT ;  /* 0x000000010800780c */ /* 0x000fda0003f05070 */
[----:B------:R-:W-:Y:S05]  /*0c50*/  @P0 BRA `(.L_x_1061) ;  /* 0x0000000400080947 */ /* 0x000fea0003800000 */
[----:B------:R-:W-:Y:S01]  /*0c60*/  UIADD3 UR5, UPT, UPT, UR4, 0xfffffe, URZ ;  /* 0x00fffffe04057890 */ /* 0x000fe2000fffe0ff */
[----:B------:R-:W-:-:S04]  /*0c70*/  DEPBAR.LE SB0, 0x1 ;  /* 0x000080400000791a */ /* 0x000fc80000000000 */
[----:B------:R-:W-:Y:S01]  /*0c80*/  BSSY.RECONVERGENT B0, `(.L_x_1078) ;  /* 0x0000033000007945 */ /* 0x000fe20003800200 */
[----:B------:R-:W-:Y:S01]  /*0c90*/  IMAD R11, R3, UR5, R4 ;  /* 0x00000005030b7c24 */ /* 0x000fe2000f8e0204 */
        /* <DEDUP_REMOVED lines=23> */
[----:B---3--:R-:W-:Y:S05]  /*0e10*/  CALL.REL.NOINC `($__internal_23_$__cuda_sm3x_div_rn_noftz_f32_slowpath) ;  /* 0x0000000000b07944 */ /* 0x008fea0003c00000 */
[----:B------:R-:W-:-:S07]  /*0e20*/  IMAD.MOV.U32 R2, RZ, RZ, R0 ;  /* 0x000000ffff027224 */ /* 0x000fce00078e0000 */
.L_x_1081:
[----:B------:R-:W-:Y:S05]  /*0e30*/  BSYNC.RECONVERGENT B1 ;  /* 0x0000000000017941 */ /* 0x000fea0003800200 */
.L_x_1080:
        /* <DEDUP_REMOVED lines=17> */
[----:B------:R-:W-:-:S07]  /*0f50*/  MOV R2, R0 ;  /* 0x0000000000027202 */ /* 0x000fce0000000f00 */
.L_x_1083:
[----:B------:R-:W-:Y:S05]  /*0f60*/  BSYNC.RECONVERGENT B1 ;  /* 0x0000000000017941 */ /* 0x000fea0003800200 */
.L_x_1082:
[----:B------:R-:W-:-:S04]  /*0f70*/  FADD R2, R7, R2 ;  /* 0x0000000207027221 */ /* 0x000fc80000000000 */
[----:B------:R-:W-:-:S04]  /*0f80*/  FFMA R7, R2, R2, R2 ;  /* 0x0000000202077223 */ /* 0x000fc80000000002 */
[----:B------:R-:W-:-:S04]  /*0f90*/  FADD R6, R6, R7 ;  /* 0x0000000706067221 */ /* 0x000fc80000000000 */
[----:B------:R-:W-:-:S07]  /*0fa0*/  FADD R9, R6, R9 ;  /* 0x0000000906097221 */ /* 0x000fce0000000000 */
.L_x_1079:
[----:B------:R-:W-:Y:S05]  /*0fb0*/  BSYNC.RECONVERGENT B0 ;  /* 0x0000000000007941 */ /* 0x000fea0003800200 */
.L_x_1078:
        /* <DEDUP_REMOVED lines=10> */
.L_x_1085:
[----:B------:R-:W-:Y:S05]  /*1060*/  BSYNC.RECONVERGENT B0 ;  /* 0x0000000000007941 */ /* 0x000fea0003800200 */
.L_x_1084:
[----:B------:R-:W0:Y:S02]  /*1070*/  LDGDEPBAR ;  /* 0x00000000000079af */ /* 0x000e240000000000 */
.L_x_1061:
[----:B------:R-:W-:-:S13]  /*1080*/  ISETP.GE.AND P0, PT, R5, R10, PT ;  /* 0x0000000a0500720c */ /* 0x000fda0003f06270 */
[----:B------:R-:W-:Y:S05]  /*1090*/  @P0 EXIT ;  /* 0x000000000000094d */ /* 0x000fea0003800000 */
[----:B-1----:R-:W1:Y:S02]  /*10a0*/  LDC.64 R2, c[0x0][0x388] ;  /* 0x0000e200ff027b82 */ /* 0x002e640000000a00 */
[----:B-1----:R-:W-:-:S05]  /*10b0*/  IMAD.WIDE R2, R5, 0x4, R2 ;  /* 0x0000000405027825 */ /* 0x002fca00078e0202 */
[----:B------:R-:W-:Y:S01]  /*10c0*/  STG.E desc[UR6][R2.64], R9 ;  /* 0x0000000902007986 */ /* 0x000fe2000c101906 */
[----:B------:R-:W-:Y:S05]  /*10d0*/  EXIT ;  /* 0x000000000000794d */ /* 0x000fea0003800000 */
        .weak           $__internal_23_$__cuda_sm3x_div_rn_noftz_f32_slowpath
        .type           $__internal_23_$__cuda_sm3x_div_rn_noftz_f32_slowpath,@function
        .size           $__internal_23_$__cuda_sm3x_div_rn_noftz_f32_slowpath,(.L_x_2230 - $__internal_23_$__cuda_sm3x_div_rn_noftz_f32_slowpath)
$__internal_23_$__cuda_sm3x_div_rn_noftz_f32_slowpath:
        /* <DEDUP_REMOVED lines=34> */
.L_x_1087:
        /* <DEDUP_REMOVED lines=51> */
.L_x_1094:
[----:B------:R-:W-:-:S04]  /*1630*/  LOP3.LUT R0, R0, 0x80000000, RZ, 0xc0, !PT ;  /* 0x8000000000007812 */ /* 0x000fc800078ec0ff */
[----:B------:R-:W-:Y:S01]  /*1640*/  LOP3.LUT R0, R0, 0x7f800000, RZ, 0xfc, !PT ;  /* 0x7f80000000007812 */ /* 0x000fe200078efcff */
[----:B------:R-:W-:Y:S06]  /*1650*/  BRA `(.L_x_1095) ;  /* 0x0000000000047947 */ /* 0x000fec0003800000 */
.L_x_1093:
[----:B------:R-:W-:-:S07]  /*1660*/  LEA R0, R21, R0, 0x17 ;  /* 0x0000000015007211 */ /* 0x000fce00078eb8ff */
.L_x_1095:
[----:B------:R-:W-:Y:S05]  /*1670*/  BSYNC.RECONVERGENT B3 ;  /* 0x0000000000037941 */ /* 0x000fea0003800200 */
.L_x_1092:
[----:B------:R-:W-:Y:S05]  /*1680*/  BRA `(.L_x_1096) ;  /* 0x0000000000207947 */ /* 0x000fea0003800000 */
.L_x_1091:
[----:B------:R-:W-:-:S04]  /*1690*/  LOP3.LUT R0, R25, 0x80000000, R0, 0x48, !PT ;  /* 0x8000000019007812 */ /* 0x000fc800078e4800 */
[----:B------:R-:W-:Y:S01]  /*16a0*/  LOP3.LUT R0, R0, 0x7f800000, RZ, 0xfc, !PT ;  /* 0x7f80000000007812 */ /* 0x000fe200078efcff */
[----:B------:R-:W-:Y:S06]  /*16b0*/  BRA `(.L_x_1096) ;  /* 0x0000000000147947 */ /* 0x000fec0003800000 */
.L_x_1090:
[----:B------:R-:W-:Y:S01]  /*16c0*/  LOP3.LUT R0, R25, 0x80000000, R0, 0x48, !PT ;  /* 0x8000000019007812 */ /* 0x000fe200078e4800 */
[----:B------:R-:W-:Y:S06]  /*16d0*/  BRA `(.L_x_1096) ;  /* 0x00000000000c7947 */ /* 0x000fec0003800000 */
.L_x_1089:
[----:B------:R-:W1:Y:S01]  /*16e0*/  MUFU.RSQ R0, -QNAN ;  /* 0xffc0000000007908 */ /* 0x000e620000001400 */
[----:B------:R-:W-:Y:S05]  /*16f0*/  BRA `(.L_x_1096) ;  /* 0x0000000000047947 */ /* 0x000fea0003800000 */
.L_x_1088:
[----:B------:R-:W-:-:S07]  /*1700*/  FADD.FTZ R0, R0, R25 ;  /* 0x0000001900007221 */ /* 0x000fce0000010000 */
.L_x_1096:
[----:B------:R-:W-:Y:S05]  /*1710*/  BSYNC.RECONVERGENT B2 ;  /* 0x0000000000027941 */ /* 0x000fea0003800200 */
.L_x_1086:
[----:B------:R-:W-:Y:S01]  /*1720*/  HFMA2 R21, -RZ, RZ, 0, 0 ;  /* 0x00000000ff157431 */ /* 0x000fe200000001ff */
[----:B------:R-:W-:-:S04]  /*1730*/  MOV R20, R2 ;  /* 0x0000000200147202 */ /* 0x000fc80000000f00 */
[----:B-1----:R-:W-:Y:S05]  /*1740*/  RET.REL.NODEC R20 `(_Z15shared_pipelineILi2ELi3EEvPfS0_i) ;  /* 0xffffffe8142c7950 */ /* 0x002fea0003c3ffff */
.L_x_1097:
        /* <DEDUP_REMOVED lines=11> */
.L_x_2230:


//--------------------- .text._Z12reg_pipelineILi4ELi3EEvPfS0_i --------------------------
	.section	.text._Z12reg_pipelineILi4ELi3EEvPfS0_i,"ax",@progbits
	.align	128
        .global         _Z12reg_pipelineILi4ELi3EEvPfS0_i
        .type           _Z12reg_pipelineILi4ELi3EEvPfS0_i,@function
        .size           _Z12reg_pipelineILi4ELi3EEvPfS0_i,(.L_x_2231 - _Z12reg_pipelineILi4ELi3EEvPfS0_i)
        .other          _Z12reg_pipelineILi4ELi3EEvPfS0_i,@"STO_CUDA_ENTRY STV_DEFAULT"
_Z12reg_pipelineILi4ELi3EEvPfS0_i:
.text._Z12reg_pipelineILi4ELi3EEvPfS0_i:
        /* <DEDUP_REMOVED lines=8> */
[C---:B0-----:R-:W-:Y:S01]  /*0080*/  IADD3 R0, PT, PT, R12.reuse, UR11, RZ ;  /* 0x0000000b0c007c10 */ /* 0x041fe2000fffe0ff */
[----:B--2---:R-:W-:-:S03]  /*0090*/  IMAD R4, R12, 0x100, R3 ;  /* 0x000001000c047824 */ /* 0x004fc600078e0203 */
[----:B------:R-:W-:Y:S01]  /*00a0*/  LEA R0, R0, UR10, 0x8 ;  /* 0x0000000a00007c11 */ /* 0x000fe2000f8e40ff */
[----:B------:R-:W-:-:S03]  /*00b0*/  VIADD R13, R4, UR10 ;  /* 0x0000000a040d7c36 */ /* 0x000fc60008000000 */
[----:B------:R-:W-:Y:S02]  /*00c0*/  IADD3 R21, PT, PT, R0, R3, RZ ;  /* 0x0000000300157210 */ /* 0x000fe40007ffe0ff */
[C---:B------:R-:W-:Y:S02]  /*00d0*/  IADD3 R9, PT, PT, R4.reuse, UR9, RZ ;  /* 0x0000000904097c10 */ /* 0x040fe4000fffe0ff */
[----:B---3--:R-:W-:Y:S02]  /*00e0*/  ISETP.GE.AND P2, PT, R13, UR7, PT ;  /* 0x000000070d007c0c */ /* 0x008fe4000bf46270 */
[----:B------:R-:W-:Y:S02]  /*00f0*/  ISETP.GE.AND P3, PT, R21, UR7, PT ;  /* 0x0000000715007c0c */ /* 0x000fe4000bf66270 */
[----:B------:R-:W-:Y:S01]  /*0100*/  ISETP.GE.AND P1, PT, R9, UR7, PT ;  /* 0x0000000709007c0c */ /* 0x000fe2000bf26270 */
[----:B------:R-:W-:Y:S01]  /*0110*/  IMAD.U32 R2, RZ, RZ, UR9 ;  /* 0x00000009ff027e24 */ /* 0x000fe2000f8e00ff */
[----:B------:R-:W-:-:S07]  /*0120*/  ISETP.GE.AND P0, PT, R4, UR7, PT ;  /* 0x0000000704007c0c */ /* 0x000fce000bf06270 */
[----:B------:R-:W0:Y:S08]  /*0130*/  @!P2 LDC.64 R18, c[0x0][0x380] ;  /* 0x0000e000ff12ab82 */ /* 0x000e300000000a00 */
[----:B------:R-:W1:Y:S08]  /*0140*/  @!P3 LDC.64 R14, c[0x0][0x380] ;  /* 0x0000e000ff0ebb82 */ /* 0x000e700000000a00 */
[----:B------:R-:W2:Y:S01]  /*0150*/  @!P1 LDC.64 R16, c[0x0][0x380] ;  /* 0x0000e000ff109b82 */ /* 0x000ea20000000a00 */
[----:B0-----:R-:W-:-:S07]  /*0160*/  @!P2 IMAD.WIDE R18, R13, 0x4, R18 ;  /* 0x000000040d12a825 */ /* 0x001fce00078e0212 */
[----:B------:R-:W0:Y:S01]  /*0170*/  @!P0 LDC.64 R10, c[0x0][0x380] ;  /* 0x0000e000ff0a8b82 */ /* 0x000e220000000a00 */
[----:B----4-:R-:W5:Y:S01]  /*0180*/  @!P2 LDG.E.CONSTANT R6, desc[UR12][R18.64] ;  /* 0x0000000c1206a981 */ /* 0x010f62000c1e9900 */
[----:B-1----:R-:W-:-:S05]  /*0190*/  @!P3 IMAD.WIDE R20, R21, 0x4, R14 ;  /* 0x000000041514b825 */ /* 0x002fca00078e020e */
[----:B------:R-:W5:Y:S01]  /*01a0*/  @!P3 LDG.E.CONSTANT R7, desc[UR12][R20.64] ;  /* 0x0000000c1407b981 */ /* 0x000f62000c1e9900 */
[----:B--2---:R-:W-:Y:S01]  /*01b0*/  @!P1 IMAD.WIDE R16, R9, 0x4, R16 ;  /* 0x0000000409109825 */ /* 0x004fe200078e0210 */
[----:B------:R-:W-:-:S04]  /*01c0*/  IABS R9, R2 ;  /* 0x0000000200097213 */ /* 0x000fc80000000000 */
[----:B------:R-:W1:Y:S01]  /*01d0*/  I2F.RP R0, R9 ;  /* 0x0000000900007306 */ /* 0x000e620000209400 */
[----:B------:R2:W5:Y:S01]  /*01e0*/  @!P1 LDG.E.CONSTANT R5, desc[UR12][R16.64] ;  /* 0x0000000c10059981 */ /* 0x000562000c1e9900 */
[----:B0-----:R-:W-:Y:S01]  /*01f0*/  @!P0 IMAD.WIDE R14, R4, 0x4, R10 ;  /* 0x00000004040e8825 */ /* 0x001fe200078e020a */
[----:B------:R-:W-:-:S04]  /*0200*/  UIADD3 UR6, UPT, UPT, UR9, -0x1, UR7 ;  /* 0xffffffff09067890 */ /* 0x000fc8000fffe007 */
[----:B------:R0:W5:Y:S01]  /*0210*/  @!P0 LDG.E.CONSTANT R8, desc[UR12][R14.64] ;  /* 0x0000000c0e088981 */ /* 0x000162000c1e9900 */
[----:B-1----:R-:W1:Y:S02]  /*0220*/  MUFU.RCP R0, R0 ;  /* 0x0000000000007308 */ /* 0x002e640000001000 */
[----:B-1----:R-:W-:-:S06]  /*0230*/  IADD3 R10, PT, PT, R0, 0xffffffe, RZ ;  /* 0x0ffffffe000a7810 */ /* 0x002fcc0007ffe0ff */
[----:B------:R1:W3:Y:S02]  /*0240*/  F2I.FTZ.U32.TRUNC.NTZ R11, R10 ;  /* 0x0000000a000b7305 */ /* 0x0002e4000021f000 */
[----:B-1----:R-:W-:-:S05]  /*0250*/  IMAD.MOV.U32 R10, RZ, RZ, RZ ;  /* 0x000000ffff0a7224 */ /* 0x002fca00078e00ff */
[----:B------:R-:W-:Y:S02]  /*0260*/  R2UR UR4, R10 ;  /* 0x000000000a0472ca */ /* 0x000fe400000e0000 */
[----:B---3--:R-:W-:Y:S02]  /*0270*/  R2UR UR5, R11 ;  /* 0x000000000b0572ca */ /* 0x008fe400000e0000 */
[----:B--2---:R-:W-:Y:S01]  /*0280*/  IADD3 R16, PT, PT, RZ, -R11, RZ ;  /* 0x8000000bff107210 */ /* 0x004fe20007ffe0ff */
[----:B0-----:R-:W-:-:S04]  /*0290*/  IMAD.U32 R14, RZ, RZ, UR6 ;  /* 0x00000006ff0e7e24 */ /* 0x001fc8000f8e00ff */
        /* <DEDUP_REMOVED lines=27> */
[----:B------:R-:W-:Y:S02]  /*0450*/  HFMA2 R9, -RZ, RZ, 0, 0 ;  /* 0x00000000ff097431 */ /* 0x000fe400000001ff */
[----:B------:R-:W-:Y:S01]  /*0460*/  IMAD.MOV.U32 R0, RZ, RZ, 0x4 ;  /* 0x00000004ff007424 */ /* 0x000fe200078e00ff */
        /* <DEDUP_REMOVED lines=8> */
[C---:B------:R-:W-:Y:S01]  /*04f0*/  VIADD R9, R3.reuse, UR9 ;  /* 0x0000000903097c36 */ /* 0x040fe20008000000 */
[----:B------:R-:W-:Y:S01]  /*0500*/  ULOP3.LUT UR4, UR8, 0xfffffffe, URZ, 0xc0, !UPT ;  /* 0xfffffffe08047892 */ /* 0x000fe2000f8ec0ff */
[----:B------:R-:W-:Y:S01]  /*0510*/  MOV R13, R4 ;  /* 0x00000004000d7202 */ /* 0x000fe20000000f00 */
[----:B------:R-:W1:Y:S01]  /*0520*/  LDCU UR7, c[0x0][0x390] ;  /* 0x00007200ff0777ac */ /* 0x000e620008000800 */
[----:B------:R-:W-:Y:S01]  /*0530*/  IMAD R11, R0, 0x500, R3 ;  /* 0x00000500000b7824 */ /* 0x000fe200078e0203 */
[----:B------:R-:W-:Y:S02]  /*0540*/  LOP3.LUT R3, R3, UR5, RZ, 0xfc, !PT ;  /* 0x0000000503037c12 */ /* 0x000fe4000f8efcff */
[C---:B------:R-:W-:Y:S01]  /*0550*/  LEA R10, R12.reuse, R9, 0x8 ;  /* 0x000000090c0a7211 */ /* 0x040fe200078e40ff */
[C---:B------:R-:W-:Y:S01]  /*0560*/  IMAD R11, R12.reuse, 0x100, R11 ;  /* 0x000001000c0b7824 */ /* 0x040fe200078e020b */
[----:B------:R-:W-:Y:S01]  /*0570*/  LEA R12, R12, R3, 0x8 ;  /* 0x000000030c0c7211 */ /* 0x000fe200078e40ff */
[----:B------:R-:W-:Y:S01]  /*0580*/  IMAD.MOV.U32 R9, RZ, RZ, RZ ;  /* 0x000000ffff097224 */ /* 0x000fe200078e00ff */
[----:B------:R-:W-:Y:S01]  /*0590*/  UIADD3 UR4, UPT, UPT, -UR4, URZ, URZ ;  /* 0x000000ff04047290 */ /* 0x000fe2000fffe1ff */
[----:B------:R-:W-:-:S11]  /*05a0*/  UMOV UR5, 0x5 ;  /* 0x0000000500057882 */ /* 0x000fd60000000000 */
.L_x_1114:
        /* <DEDUP_REMOVED lines=27> */
[----:B0-----:R-:W-:Y:S05]  /*0760*/  CALL.REL.NOINC `($__internal_24_$__cuda_sm3x_div_rn_noftz_f32_slowpath) ;  /* 0x0000000800fc7944 */ /* 0x001fea0003c00000 */
[----:B------:R-:W-:-:S07]  /*0770*/  MOV R2, R0 ;  /* 0x0000000000027202 */ /* 0x000fce0000000f00 */
.L_x_1103:
[----:B------:R-:W-:Y:S05]  /*0780*/  BSYNC.RECONVERGENT B1 ;  /* 0x0000000000017941 */ /* 0x000fea0003800200 */
.L_x_1102:
        /* <DEDUP_REMOVED lines=19> */
.L_x_1105:
[----:B------:R-:W-:Y:S05]  /*08c0*/  BSYNC.RECONVERGENT B1 ;  /* 0x0000000000017941 */ /* 0x000fea0003800200 */
.L_x_1104:
[----:B------:R-:W-:-:S04]  /*08d0*/  FADD R2, R19, R2 ;  /* 0x0000000213027221 */ /* 0x000fc80000000000 */
[----:B------:R-:W-:-:S04]  /*08e0*/  FFMA R3, R2, R2, R2 ;  /* 0x0000000202037223 */ /* 0x000fc80000000002 */
[----:B------:R-:W-:-:S04]  /*08f0*/  FADD R18, R18, R3 ;  /* 0x0000000312127221 */ /* 0x000fc80000000000 */
[----:B------:R-:W-:-:S07]  /*0900*/  FADD R9, R9, R18 ;  /* 0x0000001209097221 */ /* 0x000fce0000000000 */
.L_x_1101:
[----:B------:R-:W-:Y:S05]  /*0910*/  BSYNC.RECONVERGENT B0 ;  /* 0x0000000000007941 */ /* 0x000fea0003800200 */
.L_x_1100:
        /* <DEDUP_REMOVED lines=10> */
[----:B--2--5:R-:W-:-:S04]  /*09c0*/  @P0 IMAD.MOV.U32 R8, RZ, RZ, R2 ;  /* 0x000000ffff080224 */ /* 0x024fc800078e0002 */
[----:B------:R-:W-:-:S07]  /*09d0*/  @P2 MOV R6, R2 ;  /* 0x0000000200062202 */ /* 0x000fce0000000f00 */
.L_x_1107:
[----:B------:R-:W-:Y:S05]  /*09e0*/  BSYNC.RECONVERGENT B0 ;  /* 0x0000000000007941 */ /* 0x000fea0003800200 */
.L_x_1106:
        /* <DEDUP_REMOVED lines=12> */
[----:B------:R-:W-:-:S04]  /*0ab0*/  @P2 IMAD.MOV.U32 R19, RZ, RZ, R6 ;  /* 0x000000ffff132224 */ /* 0x000fc800078e0006 */
        /* <DEDUP_REMOVED lines=18> */
.L_x_1111:
[----:B------:R-:W-:Y:S05]  /*0be0*/  BSYNC.RECONVERGENT B1 ;  /* 0x0000000000017941 */ /* 0x000fea0003800200 */
.L_x_1110:
        /* <DEDUP_REMOVED lines=19> */
.L_x_1113:
[----:B------:R-:W-:Y:S05]  /*0d20*/  BSYNC.RECONVERGENT B1 ;  /* 0x0000000000017941 */ /* 0x000fea0003800200 */
.L_x_1112:
[----:B------:R-:W-:-:S04]  /*0d30*/  FADD R2, R19, R2 ;  /* 0x0000000213027221 */ /* 0x000fc80000000000 */
[----:B------:R-:W-:-:S04]  /*0d40*/  FFMA R3, R2, R2, R2 ;  /* 0x0000000202037223 */ /* 0x000fc80000000002 */
[----:B------:R-:W-:-:S04]  /*0d50*/  FADD R18, R18, R3 ;  /* 0x0000000312127221 */ /* 0x000fc80000000000 */
[----:B------:R-:W-:-:S07]  /*0d60*/  FADD R9, R9, R18 ;  /* 0x0000001209097221 */ /* 0x000fce0000000000 */
.L_x_1109:
[----:B------:R-:W-:Y:S05]  /*0d70*/  BSYNC.RECONVERGENT B0 ;  /* 0x0000000000007941 */ /* 0x000fea0003800200 */
.L_x_1108:
[----:B------:R-:W-:-:S13]  /*0d80*/  ISETP.GE.AND P0, PT, R11, UR7, PT ;  /* 0x000000070b007c0c */ /* 0x000fda000bf06270 */
[----:B------:R-:W1:Y:S02]  /*0d90*/  @!P0 LDC.64 R2, c[0x0][0x380] ;  /* 0x0000e000ff028b82 */ /* 0x000e640000000a00 */
[----:B-1----:R-:W-:-:S06]  /*0da0*/  @!P0 IMAD.WIDE R2, R11, 0x4, R2 ;  /* 0x000000040b028825 */ /* 0x002fcc00078e0202 */
[----:B------:R-:W2:Y:S01]  /*0db0*/  @!P0 LDG.E.CONSTANT R2, desc[UR12][R2.64] ;  /* 0x0000000c02028981 */ /* 0x000ea2000c1e9900 */
[----:B------:R-:W-:Y:S01]  /*0dc0*/  IMAD.U32 R0, RZ, RZ, UR14 ;  /* 0x0000000eff007e24 */ /* 0x000fe2000f8e00ff */
[----:B------:R-:W-:Y:S01]  /*0dd0*/  MOV R16, UR14 ;  /* 0x0000000e00107c02 */ /* 0x000fe20008000f00 */
[----:B------:R-:W-:Y:S01]  /*0de0*/  IMAD.U32 R17, RZ, RZ, UR14 ;  /* 0x0000000eff117e24 */ /* 0x000fe2000f8e00ff */
[----:B------:R-:W-:Y:S01]  /*0df0*/  UIADD3 UR4, UPT, UPT, UR4, 0x2, URZ ;  /* 0x0000000204047890 */ /* 0x000fe2000fffe0ff */
[----:B------:R-:W-:Y:S01]  /*0e00*/  ISETP.EQ.AND P3, PT, RZ, UR14, !P0 ;  /* 0x0000000eff007c0c */ /* 0x000fe2000c762270 */
[----:B------:R-:W-:Y:S01]  /*0e10*/  VIADD R12, R12, UR10 ;  /* 0x0000000a0c0c7c36 */ /* 0x000fe20008000000 */
[----:B------:R-:W-:Y:S01]  /*0e20*/  ISETP.EQ.AND P2, PT, R0, 0x4, !P0 ;  /* 0x000000040000780c */ /* 0x000fe20004742270 */
[----:B------:R-:W-:Y:S01]  /*0e30*/  UISETP.NE.AND UP0, UPT, UR4, URZ, UPT ;  /* 0x000000ff0400728c */ /* 0x000fe2000bf05270 */
[----:B------:R-:W-:Y:S01]  /*0e40*/  ISETP.EQ.AND P1, PT, R16, 0x8, !P0 ;  /* 0x000000081000780c */ /* 0x000fe20004722270 */
[----:B------:R-:W-:Y:S01]  /*0e50*/  VIADD R11, R11, UR10 ;  /* 0x0000000a0b0b7c36 */ /* 0x000fe20008000000 */
[----:B------:R-:W-:Y:S01]  /*0e60*/  ISETP.EQ.AND P0, PT, R17, 0xc, !P0 ;  /* 0x0000000c1100780c */ /* 0x000fe20004702270 */
[----:B------:R-:W-:Y:S01]  /*0e70*/  UIADD3 UR5, UPT, UPT, UR5, 0x2, URZ ;  /* 0x0000000205057890 */ /* 0x000fe2000fffe0ff */
[----:B------:R-:W-:-:S02]  /*0e80*/  IADD3 R10, PT, PT, R10, UR10, RZ ;  /* 0x0000000a0a0a7c10 */ /* 0x000fc4000fffe0ff */
[----:B------:R-:W-:-:S03]  /*0e90*/  IADD3 R13, PT, PT, R13, UR10, RZ ;  /* 0x0000000a0d0d7c10 */ /* 0x000fc6000fffe0ff */
[-C--:B--2--5:R-:W-:Y:S02]  /*0ea0*/  @P3 MOV R8, R2.reuse ;  /* 0x0000000200083202 */ /* 0x0a4fe40000000f00 */
[--C-:B------:R-:W-:Y:S02]  /*0eb0*/  @P2 IMAD.MOV.U32 R5, RZ, RZ, R2.reuse ;  /* 0x000000ffff052224 */ /* 0x100fe400078e0002 */
[----:B------:R-:W-:Y:S02]  /*0ec0*/  @P1 MOV R6, R2 ;  /* 0x0000000200061202 */ /* 0x000fe40000000f00 */
[----:B------:R-:W-:Y:S01]  /*0ed0*/  @P0 IMAD.MOV.U32 R7, RZ, RZ, R2 ;  /* 0x000000ffff070224 */ /* 0x000fe200078e0002 */
[----:B------:R-:W-:Y:S06]  /*0ee0*/  BRA.U UP0, `(.L_x_1114) ;  /* 0xfffffff500b07547 */ /* 0x000fec000b83ffff */
[----:B------:R-:W-:-:S06]  /*0ef0*/  UIADD3 UR5, UPT, UPT, UR5, -0x1, URZ ;  /* 0xffffffff05057890 */ /* 0x000fcc000fffe0ff */
[----:B------:R-:W-:-:S07]  /*0f00*/  MOV R0, UR5 ;  /* 0x0000000500007c02 */ /* 0x000fce0008000f00 */
.L_x_1099:
[----:B------:R-:W-:Y:S01]  /*0f10*/  VIADD R2, R0, 0xfffffc ;  /* 0x00fffffc00027836 */ /* 0x000fe20000000000 */
[----:B------:R-:W-:Y:S01]  /*0f20*/  ULOP3.LUT UR4, UR8, 0x1, URZ, 0xc0, !UPT ;  /* 0x0000000108047892 */ /* 0x000fe2000f8ec0ff */
[----:B------:R-:W-:Y:S02]  /*0f30*/  BSSY.RECONVERGENT B0, `(.L_x_1098) ;  /* 0x000003b000007945 */ /* 0x000fe40003800200 */
[----:B------:R-:W-:-:S03]  /*0f40*/  IMAD R3, R2, UR11, RZ ;  /* 0x0000000b02037c24 */ /* 0x000fc6000f8e02ff */
[----:B------:R-:W-:Y:S02]  /*0f50*/  IMAD.U32 R2, RZ, RZ, UR4 ;  /* 0x00000004ff027e24 */ /* 0x000fe4000f8e00ff */
[----:B------:R-:W-:-:S04]  /*0f60*/  LEA R3, R3, R4, 0x8 ;  /* 0x0000000403037211 */ /* 0x000fc800078e40ff */
[----:B------:R-:W-:-:S04]  /*0f70*/  ISETP.GE.AND P0, PT, R3, UR7, PT ;  /* 0x0000000703007c0c */ /* 0x000fc8000bf06270 */
[----:B------:R-:W-:-:S13]  /*0f80*/  ISETP.NE.U32.OR P0, PT, R2, 0x1, P0 ;  /* 0x000000010200780c */ /* 0x000fda0000705470 */
[----:B------:R-:W-:Y:S05]  /*0f90*/  @P0 BRA `(.L_x_1115) ;  /* 0x0000000000d00947 */ /* 0x000fea0003800000 */
[----:B------:R-:W-:Y:S01]  /*0fa0*/  SHF.L.U32 R0, R0, 0x2, RZ ;  /* 0x0000000200007819 */ /* 0x000fe200000006ff */
[----:B------:R-:W-:Y:S03]  /*0fb0*/  BSSY.RECONVERGENT B1, `(.L_x_1116) ;  /* 0x000001a000017945 */ /* 0x000fe60003800200 */
[----:B------:R-:W-:-:S04]  /*0fc0*/  LOP3.LUT R0, R0, 0xc, RZ, 0xc0, !PT ;  /* 0x0000000c00007812 */ /* 0x000fc800078ec0ff */
[C---:B------:R-:W-:Y:S02]  /*0fd0*/  ISETP.EQ.AND P1, PT, R0.reuse, 0x4, PT ;  /* 0x000000040000780c */ /* 0x040fe40003f22270 */
[C---:B------:R-:W-:Y:S02]  /*0fe0*/  ISETP.EQ.AND P2, PT, R0.reuse, 0x8, PT ;  /* 0x000000080000780c */ /* 0x040fe40003f42270 */
[C---:B------:R-:W-:Y:S02]  /*0ff0*/  ISETP.EQ.AND P3, PT, R0.reuse, 0xc, PT ;  /* 0x0000000c0000780c */ /* 0x040fe40003f62270 */
[----:B------:R-:W-:-:S07]  /*1000*/  ISETP.EQ.AND P0, PT, R0, RZ, PT ;  /* 0x000000ff0000720c */ /* 0x000fce0003f02270 */
[----:B-----5:R-:W-:Y:S02]  /*1010*/  @P1 IMAD.MOV.U32 R8, RZ, RZ, R5 ;  /* 0x000000ffff081224 */ /* 0x020fe400078e0005 */
[----:B------:R-:W-:Y:S02]  /*1020*/  @P2 MOV R8, R6 ;  /* 0x0000000600082202 */ /* 0x000fe40000000f00 */
[----:B------:R-:W-:-:S04]  /*1030*/  @P3 IMAD.MOV.U32 R8, RZ, RZ, R7 ;  /* 0x000000ffff083224 */ /* 0x000fc800078e0007 */
        /* <DEDUP_REMOVED lines=15> */
[----:B0-----:R-:W-:Y:S05]  /*1130*/  CALL.REL.NOINC `($__internal_24_$__cuda_sm3x_div_rn_noftz_f32_slowpath) ;  /* 0x0000000000887944 */ /* 0x001fea0003c00000 */
[----:B------:R-:W-:-:S07]  /*1140*/  MOV R3, R0 ;  /* 0x0000000000037202 */ /* 0x000fce0000000f00 */
.L_x_1117:
[----:B------:R-:W-:Y:S05]  /*1150*/  BSYNC.RECONVERGENT B1 ;  /* 0x0000000000017941 */ /* 0x000fea0003800200 */
.L_x_1116:
        /* <DEDUP_REMOVED lines=19> */
.L_x_1119:
[----:B------:R-:W-:Y:S05]  /*1290*/  BSYNC.RECONVERGENT B1 ;  /* 0x0000000000017941 */ /* 0x000fea0003800200 */
.L_x_1118:
[----:B------:R-:W-:-:S04]  /*12a0*/  FADD R3, R8, R3 ;  /* 0x0000000308037221 */ /* 0x000fc80000000000 */
[----:B------:R-:W-:-:S04]  /*12b0*/  FFMA R0, R3, R3, R3 ;  /* 0x0000000303007223 */ /* 0x000fc80000000003 */
[----:B------:R-:W-:-:S04]  /*12c0*/  FADD R0, R5, R0 ;  /* 0x0000000005007221 */ /* 0x000fc80000000000 */
[----:B------:R-:W-:-:S07]  /*12d0*/  FADD R9, R0, R9 ;  /* 0x0000000900097221 */ /* 0x000fce0000000000 */
.L_x_1115:
[----:B------:R-:W-:Y:S05]  /*12e0*/  BSYNC.RECONVERGENT B0 ;  /* 0x0000000000007941 */ /* 0x000fea0003800200 */
.L_x_1098:
[----:B------:R-:W1:Y:S02]  /*12f0*/  LDCU UR4, c[0x0][0x390] ;  /* 0x00007200ff0477ac */ /* 0x000e640008000800 */
[----:B-1----:R-:W-:-:S13]  /*1300*/  ISETP.GE.AND P0, PT, R4, UR4, PT ;  /* 0x0000000404007c0c */ /* 0x002fda000bf06270 */
[----:B------:R-:W-:Y:S05]  /*1310*/  @P0 EXIT ;  /* 0x000000000000094d */ /* 0x000fea0003800000 */
[----:B------:R-:W1:Y:S02]  /*1320*/  LDC.64 R2, c[0x0][0x388] ;  /* 0x0000e200ff027b82 */ /* 0x000e640000000a00 */
[----:B-1---5:R-:W-:-:S05]  /*1330*/  IMAD.WIDE R4, R4, 0x4, R2 ;  /* 0x0000000404047825 */ /* 0x022fca00078e0202 */
[----:B------:R-:W-:Y:S01]  /*1340*/  STG.E desc[UR12][R4.64], R9 ;  /* 0x0000000904007986 */ /* 0x000fe2000c10190c */
[----:B------:R-:W-:Y:S05]  /*1350*/  EXIT ;  /* 0x000000000000794d */ /* 0x000fea0003800000 */
        .weak           $__internal_24_$__cuda_sm3x_div_rn_noftz_f32_slowpath
        .type           $__internal_24_$__cuda_sm3x_div_rn_noftz_f32_slowpath,@function
        .size           $__internal_24_$__cuda_sm3x_div_rn_noftz_f32_slowpath,(.L_x_2231 - $__internal_24_$__cuda_sm3x_div_rn_noftz_f32_slowpath)
$__internal_24_$__cuda_sm3x_div_rn_noftz_f32_slowpath:
        /* <DEDUP_REMOVED lines=34> */
.L_x_1121:
        /* <DEDUP_REMOVED lines=51> */
.L_x_1128:
[----:B------:R-:W-:-:S04]  /*18b0*/  LOP3.LUT R0, R0, 0x80000000, RZ, 0xc0, !PT ;  /* 0x8000000000007812 */ /* 0x000fc800078ec0ff */
[----:B------:R-:W-:Y:S01]  /*18c0*/  LOP3.LUT R0, R0, 0x7f800000, RZ, 0xfc, !PT ;  /* 0x7f80000000007812 */ /* 0x000fe200078efcff */
[----:B------:R-:W-:Y:S06]  /*18d0*/  BRA `(.L_x_1129) ;  /* 0x0000000000047947 */ /* 0x000fec0003800000 */
.L_x_1127:
[----:B------:R-:W-:-:S07]  /*18e0*/  LEA R0, R17, R0, 0x17 ;  /* 0x0000000011007211 */ /* 0x000fce00078eb8ff */
.L_x_1129:
[----:B------:R-:W-:Y:S05]  /*18f0*/  BSYNC.RECONVERGENT B3 ;  /* 0x0000000000037941 */ /* 0x000fea0003800200 */
.L_x_1126:
[----:B------:R-:W-:Y:S05]  /*1900*/  BRA `(.L_x_1130) ;  /* 0x0000000000207947 */ /* 0x000fea0003800000 */
.L_x_1125:
[----:B------:R-:W-:-:S04]  /*1910*/  LOP3.LUT R0, R3, 0x80000000, R0, 0x48, !PT ;  /* 0x8000000003007812 */ /* 0x000fc800078e4800 */
[----:B------:R-:W-:Y:S01]  /*1920*/  LOP3.LUT R0, R0, 0x7f800000, RZ, 0xfc, !PT ;  /* 0x7f80000000007812 */ /* 0x000fe200078efcff */
[----:B------:R-:W-:Y:S06]  /*1930*/  BRA `(.L_x_1130) ;  /* 0x0000000000147947 */ /* 0x000fec0003800000 */
.L_x_1124:
[----:B------:R-:W-:Y:S01]  /*1940*/  LOP3.LUT R0, R3, 0x80000000, R0, 0x48, !PT ;  /* 0x8000000003007812 */ /* 0x000fe200078e4800 */
[----:B------:R-:W-:Y:S06]  /*1950*/  BRA `(.L_x_1130) ;  /* 0x00000000000c7947 */ /* 0x000fec0003800000 */
.L_x_1123:
[----:B------:R-:W0:Y:S01]  /*1960*/  MUFU.RSQ R0, -QNAN ;  /* 0xffc0000000007908 */ /* 0x000e220000001400 */
[----:B------:R-:W-:Y:S05]  /*1970*/  BRA `(.L_x_1130) ;  /* 0x0000000000047947 */ /* 0x000fea0003800000 */
.L_x_1122:
[----:B------:R-:W-:-:S07]  /*1980*/  FADD.FTZ R0, R0, R3 ;  /* 0x0000000300007221 */ /* 0x000fce0000010000 */
.L_x_1130:
[----:B------:R-:W-:Y:S05]  /*1990*/  BSYNC.RECONVERGENT B2 ;  /* 0x0000000000027941 */ /* 0x000fea0003800200 */
.L_x_1120:
[----:B------:R-:W-:-:S04]  /*19a0*/  HFMA2 R3, -RZ, RZ, 0, 0 ;  /* 0x00000000ff037431 */ /* 0x000fc800000001ff */
[----:B0-----:R-:W-:Y:S05]  /*19b0*/  RET.REL.NODEC R2 `(_Z12reg_pipelineILi4ELi3EEvPfS0_i) ;  /* 0xffffffe402907950 */ /* 0x001fea0003c3ffff */
.L_x_1131:
        /* <DEDUP_REMOVED lines=12> */
.L_x_2231:


//--------------------- .text._Z12reg_pipelineILi3ELi3EEvPfS0_i --------------------------
	.section	.text._Z12reg_pipelineILi3ELi3EEvPfS0_i,"ax",@progbits
	.align	128
        .global         _Z12reg_pipelineILi3ELi3EEvPfS0_i
        .type           _Z12reg_pipelineILi3ELi3EEvPfS0_i,@function
        .size           _Z12reg_pipelineILi3ELi3EEvPfS0_i,(.L_x_2232 - _Z12reg_pipelineILi3ELi3EEvPfS0_i)
        .other          _Z12reg_pipelineILi3ELi3EEvPfS0_i,@"STO_CUDA_ENTRY STV_DEFAULT"
_Z12reg_pipelineILi3ELi3EEvPfS0_i:
.text._Z12reg_pipelineILi3ELi3EEvPfS0_i:
        /* <DEDUP_REMOVED lines=11> */
[C---:B---3--:R-:W-:Y:S01]  /*00b0*/  ISETP.GE.AND P0, PT, R18.reuse, UR8, PT ;  /* 0x0000000812007c0c */ /* 0x048fe2000bf06270 */
[----:B------:R-:W-:Y:S01]  /*00c0*/  VIADD R5, R18, UR9 ;  /* 0x0000000912057c36 */ /* 0x000fe20008000000 */
[----:B------:R-:W-:-:S04]  /*00d0*/  ISETP.GE.AND P2, PT, R19, UR8, PT ;  /* 0x0000000813007c0c */ /* 0x000fc8000bf46270 */
[----:B------:R-:W-:-:S07]  /*00e0*/  ISETP.GE.AND P1, PT, R5, UR8, PT ;  /* 0x0000000805007c0c */ /* 0x000fce000bf26270 */
[----:B------:R-:W0:Y:S08]  /*00f0*/  @!P0 LDC.64 R6, c[0x0][0x380] ;  /* 0x0000e000ff068b82 */ /* 0x000e300000000a00 */
[----:B------:R-:W1:Y:S08]  /*0100*/  @!P2 LDC.64 R14, c[0x0][0x380] ;  /* 0x0000e000ff0eab82 */ /* 0x000e700000000a00 */
[----:B------:R-:W2:Y:S01]  /*0110*/  @!P1 LDC.64 R10, c[0x0][0x380] ;  /* 0x0000e000ff0a9b82 */ /* 0x000ea20000000a00 */
[----:B------:R-:W-:Y:S01]  /*0120*/  UIADD3 UR6, UPT, UPT, UR9, -0x1, UR8 ;  /* 0xffffffff09067890 */ /* 0x000fe2000fffe008 */
[----:B0-----:R-:W-:-:S05]  /*0130*/  @!P0 IMAD.WIDE R6, R18, 0x4, R6 ;  /* 0x0000000412068825 */ /* 0x001fca00078e0206 */
[----:B----4-:R-:W5:Y:S01]  /*0140*/  @!P0 LDG.E.CONSTANT R17, desc[UR16][R6.64] ;  /* 0x0000001006118981 */ /* 0x010f62000c1e9900 */
[----:B-1----:R-:W-:-:S05]  /*0150*/  @!P2 IMAD.WIDE R14, R19, 0x4, R14 ;  /* 0x00000004130ea825 */ /* 0x002fca00078e020e */
[----:B------:R-:W5:Y:S01]  /*0160*/  @!P2 LDG.E.CONSTANT R13, desc[UR16][R14.64] ;  /* 0x000000100e0da981 */ /* 0x000f62000c1e9900 */
[----:B------:R-:W-:Y:S01]  /*0170*/  IABS R19, R8 ;  /* 0x0000000800137213 */ /* 0x000fe20000000000 */
[----:B--2---:R-:W-:-:S03]  /*0180*/  @!P1 IMAD.WIDE R10, R5, 0x4, R10 ;  /* 0x00000004050a9825 */ /* 0x004fc600078e020a */
        /* <DEDUP_REMOVED lines=8> */
[----:B-1----:R-:W-:Y:S01]  /*0210*/  IADD3 R10, PT, PT, RZ, -R5, RZ ;  /* 0x80000005ff0a7210 */ /* 0x002fe20007ffe0ff */
[----:B------:R-:W-:-:S04]  /*0220*/  IMAD.U32 R6, RZ, RZ, UR6 ;  /* 0x00000006ff067e24 */ /* 0x000fc8000f8e00ff */
        /* <DEDUP_REMOVED lines=38> */
[----:B------:R-:W-:Y:S01]  /*0490*/  MOV R8, 0x4 ;  /* 0x0000000400087802 */ /* 0x000fe20000000f00 */
[----:B------:R-:W-:Y:S01]  /*04a0*/  IMAD.MOV.U32 R7, RZ, RZ, 0x10 ;  /* 0x00000010ff077424 */ /* 0x000fe200078e00ff */
[----:B------:R-:W-:Y:S01]  /*04b0*/  LOP3.LUT R0, R0, UR5, RZ, 0xfc, !PT ;  /* 0x0000000500007c12 */ /* 0x000fe2000f8efcff */
[C---:B------:R-:W-:Y:S01]  /*04c0*/  IMAD R11, R9.reuse, 0x100, R2 ;  /* 0x00000100090b7824 */ /* 0x040fe200078e0202 */
[C---:B------:R-:W-:Y:S01]  /*04d0*/  LEA R10, R9.reuse, R10, 0x8 ;  /* 0x0000000a090a7211 */ /* 0x040fe200078e40ff */
[----:B------:R-:W-:Y:S01]  /*04e0*/  IMAD.MOV.U32 R6, RZ, RZ, 0x1 ;  /* 0x00000001ff067424 */ /* 0x000fe200078e00ff */
[----:B------:R-:W-:Y:S01]  /*04f0*/  MOV R12, RZ ;  /* 0x000000ff000c7202 */ /* 0x000fe20000000f00 */
[----:B------:R-:W-:Y:S01]  /*0500*/  IMAD R9, R9, 0x100, R0 ;  /* 0x0000010009097824 */ /* 0x000fe200078e0200 */
[----:B------:R-:W-:Y:S01]  /*0510*/  MOV R5, RZ ;  /* 0x000000ff00057202 */ /* 0x000fe20000000f00 */
[----:B------:R-:W-:Y:S01]  /*0520*/  IMAD.MOV.U32 R4, RZ, RZ, 0x4 ;  /* 0x00000004ff047424 */ /* 0x000fe200078e00ff */
[----:B------:R-:W-:Y:S01]  /*0530*/  MOV R3, RZ ;  /* 0x000000ff00037202 */ /* 0x000fe20000000f00 */
[----:B------:R-:W-:Y:S01]  /*0540*/  UIADD3 UR12, UPT, UPT, -UR4, URZ, URZ ;  /* 0x000000ff040c7290 */ /* 0x000fe2000fffe1ff */
[----:B------:R-:W-:Y:S01]  /*0550*/  UMOV UR19, 0xc ;  /* 0x0000000c00137882 */ /* 0x000fe20000000000 */
[----:B------:R-:W-:Y:S01]  /*0560*/  UMOV UR13, 0x2 ;  /* 0x00000002000d7882 */ /* 0x000fe20000000000 */
[----:B------:R-:W1:Y:S01]  /*0570*/  LDCU UR15, c[0x0][0x390] ;  /* 0x00007200ff0f77ac */ /* 0x000e620008000800 */
[----:B------:R-:W-:Y:S01]  /*0580*/  UMOV UR6, URZ ;  /* 0x000000ff00067c82 */ /* 0x000fe20008000000 */
[----:B------:R-:W-:Y:S01]  /*0590*/  UMOV UR7, URZ ;  /* 0x000000ff00077c82 */ /* 0x000fe20008000000 */
[----:B------:R-:W-:Y:S01]  /*05a0*/  UMOV UR18, 0x3 ;  /* 0x0000000300127882 */ /* 0x000fe20000000000 */
[----:B------:R-:W-:Y:S01]  /*05b0*/  UMOV UR5, URZ ;  /* 0x000000ff00057c82 */ /* 0x000fe20008000000 */
[----:B------:R-:W-:-:S05]  /*05c0*/  UMOV UR4, URZ ;  /* 0x000000ff00047c82 */ /* 0x000fca0008000000 */
.L_x_1148:
        /* <DEDUP_REMOVED lines=35> */
[----:B0-----:R-:W-:Y:S05]  /*0800*/  CALL.REL.NOINC `($__internal_25_$__cuda_sm3x_div_rn_noftz_f32_slowpath) ;  /* 0x0000000c008c7944 */ /* 0x001fea0003c00000 */
[----:B------:R-:W-:-:S07]  /*0810*/  MOV R19, R0 ;  /* 0x0000000000137202 */ /* 0x000fce0000000f00 */
.L_x_1137:
[----:B------:R-:W-:Y:S05]  /*0820*/  BSYNC.RECONVERGENT B1 ;  /* 0x0000000000017941 */ /* 0x000fea0003800200 */
.L_x_1136:
        /* <DEDUP_REMOVED lines=17> */
[----:B------:R-:W-:-:S07]  /*0940*/  IMAD.MOV.U32 R19, RZ, RZ, R0 ;  /* 0x000000ffff137224 */ /* 0x000fce00078e0000 */
.L_x_1139:
[----:B------:R-:W-:Y:S05]  /*0950*/  BSYNC.RECONVERGENT B1 ;  /* 0x0000000000017941 */ /* 0x000fea0003800200 */
.L_x_1138:
[----:B------:R-:W-:-:S04]  /*0960*/  FADD R19, R26, R19 ;  /* 0x000000131a137221 */ /* 0x000fc80000000000 */
[----:B------:R-:W-:-:S04]  /*0970*/  FFMA R0, R19, R19, R19 ;  /* 0x0000001313007223 */ /* 0x000fc80000000013 */
[----:B------:R-:W-:-:S04]  /*0980*/  FADD R27, R27, R0 ;  /* 0x000000001b1b7221 */ /* 0x000fc80000000000 */
[----:B------:R-:W-:-:S07]  /*0990*/  FADD R12, R12, R27 ;  /* 0x0000001b0c0c7221 */ /* 0x000fce0000000000 */
.L_x_1135:
[----:B------:R-:W-:Y:S05]  /*09a0*/  BSYNC.RECONVERGENT B0 ;  /* 0x0000000000007941 */ /* 0x000fea0003800200 */
.L_x_1134:
        /* <DEDUP_REMOVED lines=20> */
[----:B--2--5:R-:W-:-:S04]  /*0af0*/  @P0 MOV R17, R20 ;  /* 0x0000001400110202 */ /* 0x024fc80000000f00 */
[----:B------:R-:W-:Y:S01]  /*0b00*/  @P3 IMAD.MOV.U32 R13, RZ, RZ, R20 ;  /* 0x000000ffff0d3224 */ /* 0x000fe200078e0014 */
[----:B------:R-:W-:-:S07]  /*0b10*/  @P2 MOV R16, R20 ;  /* 0x0000001400102202 */ /* 0x000fce0000000f00 */
.L_x_1141:
[----:B------:R-:W-:Y:S05]  /*0b20*/  BSYNC.RECONVERGENT B0 ;  /* 0x0000000000007941 */ /* 0x000fea0003800200 */
.L_x_1140:
[----:B------:R-:W-:Y:S04]  /*0b30*/  BSSY.RECONVERGENT B0, `(.L_x_1142) ;  /* 0x000003a000007945 */ /* 0x000fe80003800200 */
[----:B------:R-:W-:Y:S05]  /*0b40*/  @P1 BRA `(.L_x_1143) ;  /* 0x0000000000e01947 */ /* 0x000fea0003800000 */
[----:B------:R-:W-:Y:S01]  /*0b50*/  IMAD.WIDE.U32 R22, R5, -0x55555555, RZ ;  /* 0xaaaaaaab05167825 */ /* 0x000fe200078e00ff */
[----:B------:R-:W-:Y:S03]  /*0b60*/  BSSY.RECONVERGENT B1, `(.L_x_1144) ;  /* 0x000001f000017945 */ /* 0x000fe60003800200 */
[----:B------:R-:W-:-:S04]  /*0b70*/  IMAD.WIDE.U32 R24, R6, -0x55555555, RZ ;  /* 0xaaaaaaab06187825 */ /* 0x000fc800078e00ff */
[----:B------:R-:W-:-:S05]  /*0b80*/  IMAD.WIDE.U32 R22, P0, R6, -0x55555556, R22 ;  /* 0xaaaaaaaa06167825 */ /* 0x000fca0007800016 */
[----:B------:R-:W-:Y:S02]  /*0b90*/  IADD3.X R21, PT, PT, RZ, RZ, RZ, P0, !PT ;  /* 0x000000ffff157210 */ /* 0x000fe400007fe4ff */
[----:B------:R-:W-:Y:S02]  /*0ba0*/  IADD3 RZ, P0, PT, R25, R22, RZ ;  /* 0x0000001619ff7210 */ /* 0x000fe40007f1e0ff */
[----:B------:R-:W-:-:S05]  /*0bb0*/  MOV R20, R23 ;  /* 0x0000001700147202 */ /* 0x000fca0000000f00 */
[----:B------:R-:W-:-:S05]  /*0bc0*/  IMAD.WIDE.U32.X R20, R5, -0x55555556, R20, P0 ;  /* 0xaaaaaaaa05147825 */ /* 0x000fca00000e0414 */
[----:B------:R-:W-:-:S05]  /*0bd0*/  SHF.R.U64 R21, R20, 0x1, R21 ;  /* 0x0000000114157819 */ /* 0x000fca0000001215 */
[----:B------:R-:W-:-:S05]  /*0be0*/  IMAD R21, R21, -0xc, R8 ;  /* 0xfffffff415157824 */ /* 0x000fca00078e0208 */
[C---:B------:R-:W-:Y:S02]  /*0bf0*/  ISETP.EQ.AND P0, PT, R21.reuse, RZ, PT ;  /* 0x000000ff1500720c */ /* 0x040fe40003f02270 */
[C---:B------:R-:W-:Y:S02]  /*0c00*/  ISETP.EQ.AND P1, PT, R21.reuse, 0x4, PT ;  /* 0x000000041500780c */ /* 0x040fe40003f22270 */
[----:B------:R-:W-:-:S09]  /*0c10*/  ISETP.EQ.AND P2, PT, R21, 0x8, PT ;  /* 0x000000081500780c */ /* 0x000fd20003f42270 */
[----:B-----5:R-:W-:Y:S02]  /*0c20*/  @P0 IMAD.MOV.U32 R26, RZ, RZ, R17 ;  /* 0x000000ffff1a0224 */ /* 0x020fe400078e0011 */
        /* <DEDUP_REMOVED lines=18> */
.L_x_1145:
[----:B------:R-:W-:Y:S05]  /*0d50*/  BSYNC.RECONVERGENT B1 ;  /* 0x0000000000017941 */ /* 0x000fea0003800200 */
.L_x_1144:
        /* <DEDUP_REMOVED lines=18> */
.L_x_1147:
[----:B------:R-:W-:Y:S05]  /*0e80*/  BSYNC.RECONVERGENT B1 ;  /* 0x0000000000017941 */ /* 0x000fea0003800200 */
.L_x_1146:
[----:B------:R-:W-:-:S04]  /*0e90*/  FADD R19, R26, R19 ;  /* 0x000000131a137221 */ /* 0x000fc80000000000 */
[----:B------:R-:W-:-:S04]  /*0ea0*/  FFMA R0, R19, R19, R19 ;  /* 0x0000001313007223 */ /* 0x000fc80000000013 */
[----:B------:R-:W-:-:S04]  /*0eb0*/  FADD R27, R27, R0 ;  /* 0x000000001b1b7221 */ /* 0x000fc80000000000 */
[----:B------:R-:W-:-:S07]  /*0ec0*/  FADD R12, R12, R27 ;  /* 0x0000001b0c0c7221 */ /* 0x000fce0000000000 */
.L_x_1143:
[----:B------:R-:W-:Y:S05]  /*0ed0*/  BSYNC.RECONVERGENT B0 ;  /* 0x0000000000007941 */ /* 0x000fea0003800200 */
.L_x_1142:
        /* <DEDUP_REMOVED lines=19> */
[----:B------:R-:W-:Y:S01]  /*1010*/  IMAD.X R5, RZ, RZ, R5, P3 ;  /* 0x000000ffff057224 */ /* 0x000fe200018e0605 */
[----:B------:R-:W-:Y:S01]  /*1020*/  @!P0 IADD3 RZ, P1, PT, R25, R22, RZ ;  /* 0x0000001619ff8210 */ /* 0x000fe20007f3e0ff */
[----:B------:R-:W-:-:S02]  /*1030*/  UIADD3 UR13, UPT, UPT, UR13, 0x2, URZ ;  /* 0x000000020d0d7890 */ /* 0x000fc4000fffe0ff */
[----:B------:R-:W-:Y:S02]  /*1040*/  UIADD3 UR4, UPT, UPT, UR4, 0x8, URZ ;  /* 0x0000000804047890 */ /* 0x000fe4000fffe0ff */
[----:B------:R-:W-:Y:S01]  /*1050*/  @!P0 IMAD.WIDE.U32.X R20, R3, -0x55555556, R20, P1 ;  /* 0xaaaaaaaa03148825 */ /* 0x000fe200008e0414 */
[----:B------:R-:W-:Y:S01]  /*1060*/  IADD3.X R3, PT, PT, RZ, R3, RZ, P4, !PT ;  /* 0x00000003ff037210 */ /* 0x000fe200027fe4ff */
[----:B------:R-:W-:Y:S02]  /*1070*/  UIADD3 UR19, UPT, UPT, UR19, 0x8, URZ ;  /* 0x0000000813137890 */ /* 0x000fe4000fffe0ff */
[----:B------:R-:W-:Y:S01]  /*1080*/  UIADD3.X UR5, UPT, UPT, URZ, UR5, URZ, UP1, !UPT ;  /* 0x00000005ff057290 */ /* 0x000fe20008ffe4ff */
[----:B------:R-:W-:Y:S01]  /*1090*/  @!P0 SHF.R.U64 R20, R20, 0x1, R21 ;  /* 0x0000000114148819 */ /* 0x000fe20000001215 */
[C---:B-1----:R-:W-:Y:S01]  /*10a0*/  IMAD R10, R0.reuse, 0x200, R10 ;  /* 0x00000200000a7824 */ /* 0x042fe200078e020a */
[C---:B------:R-:W-:Y:S02]  /*10b0*/  LEA R11, R0.reuse, R11, 0x9 ;  /* 0x0000000b000b7211 */ /* 0x040fe400078e48ff */
[----:B------:R-:W-:Y:S01]  /*10c0*/  LEA R18, R0, R18, 0x9 ;  /* 0x0000001200127211 */ /* 0x000fe200078e48ff */
[----:B------:R-:W-:Y:S01]  /*10d0*/  @!P0 IMAD R20, R20, -0xc, R7 ;  /* 0xfffffff414148824 */ /* 0x000fe200078e0207 */
[----:B------:R-:W-:-:S02]  /*10e0*/  LEA R9, R0, R9, 0x9 ;  /* 0x0000000900097211 */ /* 0x000fc400078e48ff */
[----:B------:R-:W-:Y:S02]  /*10f0*/  IADD3 R7, PT, PT, R7, 0x8, RZ ;  /* 0x0000000807077810 */ /* 0x000fe40007ffe0ff */
[C---:B------:R-:W-:Y:S02]  /*1100*/  ISETP.EQ.AND P2, PT, R20.reuse, RZ, !P0 ;  /* 0x000000ff1400720c */ /* 0x040fe40004742270 */
[C---:B------:R-:W-:Y:S02]  /*1110*/  ISETP.EQ.AND P1, PT, R20.reuse, 0x4, !P0 ;  /* 0x000000041400780c */ /* 0x040fe40004722270 */
[----:B------:R-:W-:-:S09]  /*1120*/  ISETP.EQ.AND P0, PT, R20, 0x8, !P0 ;  /* 0x000000081400780c */ /* 0x000fd20004702270 */
[-C--:B--2--5:R-:W-:Y:S02]  /*1130*/  @P2 MOV R17, R26.reuse ;  /* 0x0000001a00112202 */ /* 0x0a4fe40000000f00 */
[----:B------:R-:W-:Y:S02]  /*1140*/  @P1 IMAD.MOV.U32 R16, RZ, RZ, R26 ;  /* 0x000000ffff101224 */ /* 0x000fe400078e001a */
[----:B------:R-:W-:Y:S01]  /*1150*/  @P0 MOV R13, R26 ;  /* 0x0000001a000d0202 */ /* 0x000fe20000000f00 */
[----:B------:R-:W-:Y:S06]  /*1160*/  BRA.U UP0, `(.L_x_1148) ;  /* 0xfffffff500187547 */ /* 0x000fec000b83ffff */
[----:B------:R-:W-:-:S06]  /*1170*/  UIADD3 UR13, UPT, UPT, UR13, 0x1, URZ ;  /* 0x000000010d0d7890 */ /* 0x000fcc000fffe0ff */
[----:B------:R-:W-:-:S07]  /*1180*/  IMAD.U32 R2, RZ, RZ, UR13 ;  /* 0x0000000dff027e24 */ /* 0x000fce000f8e00ff */
.L_x_1133:
        /* <DEDUP_REMOVED lines=22> */
[----:B-----5:R-:W-:Y:S02]  /*12f0*/  @P1 IMAD.MOV.U32 R17, RZ, RZ, R16 ;  /* 0x000000ffff111224 */ /* 0x020fe400078e0010 */
        /* <DEDUP_REMOVED lines=17> */
.L_x_1151:
[----:B------:R-:W-:Y:S05]  /*1410*/  BSYNC.RECONVERGENT B1 ;  /* 0x0000000000017941 */ /* 0x000fea0003800200 */
.L_x_1150:
        /* <DEDUP_REMOVED lines=18> */
.L_x_1153:
[----:B------:R-:W-:Y:S05]  /*1540*/  BSYNC.RECONVERGENT B1 ;  /* 0x0000000000017941 */ /* 0x000fea0003800200 */
.L_x_1152:
[----:B------:R-:W-:-:S04]  /*1550*/  FADD R2, R17, R2 ;  /* 0x0000000211027221 */ /* 0x000fc80000000000 */
[----:B------:R-:W-:-:S04]  /*1560*/  FFMA R3, R2, R2, R2 ;  /* 0x0000000202037223 */ /* 0x000fc80000000002 */
[----:B------:R-:W-:-:S04]  /*1570*/  FADD R3, R4, R3 ;  /* 0x0000000304037221 */ /* 0x000fc80000000000 */
[----:B------:R-:W-:-:S07]  /*1580*/  FADD R12, R3, R12 ;  /* 0x0000000c030c7221 */ /* 0x000fce0000000000 */
.L_x_1149:
[----:B------:R-:W-:Y:S05]  /*1590*/  BSYNC.RECONVERGENT B0 ;  /* 0x0000000000007941 */ /* 0x000fea0003800200 */
.L_x_1132:
        /* <DEDUP_REMOVED lines=10> */
        .weak           $__internal_25_$__cuda_sm3x_div_rn_noftz_f32_slowpath
        .type           $__internal_25_$__cuda_sm3x_div_rn_noftz_f32_slowpath,@function
        .size           $__internal_25_$__cuda_sm3x_div_rn_noftz_f32_slowpath,(.L_x_2232 - $__internal_25_$__cuda_sm3x_div_rn_noftz_f32_slowpath)
$__internal_25_$__cuda_sm3x_div_rn_noftz_f32_slowpath:
        /* <DEDUP_REMOVED lines=34> */
.L_x_1155:
        /* <DEDUP_REMOVED lines=51> */
.L_x_1162:
[----:B------:R-:W-:-:S04]  /*1b90*/  LOP3.LUT R0, R0, 0x80000000, RZ, 0xc0, !PT ;  /* 0x8000000000007812 */ /* 0x000fc800078ec0ff */
[----:B------:R-:W-:Y:S01]  /*1ba0*/  LOP3.LUT R0, R0, 0x7f800000, RZ, 0xfc, !PT ;  /* 0x7f80000000007812 */ /* 0x000fe200078efcff */
[----:B------:R-:W-:Y:S06]  /*1bb0*/  BRA `(.L_x_1163) ;  /* 0x0000000000047947 */ /* 0x000fec0003800000 */
.L_x_1161:
[----:B------:R-:W-:-:S07]  /*1bc0*/  LEA R0, R19, R0, 0x17 ;  /* 0x0000000013007211 */ /* 0x000fce00078eb8ff */
.L_x_1163:
[----:B------:R-:W-:Y:S05]  /*1bd0*/  BSYNC.RECONVERGENT B3 ;  /* 0x0000000000037941 */ /* 0x000fea0003800200 */
.L_x_1160:
[----:B------:R-:W-:Y:S05]  /*1be0*/  BRA `(.L_x_1164) ;  /* 0x0000000000207947 */ /* 0x000fea0003800000 */
.L_x_1159:
[----:B------:R-:W-:-:S04]  /*1bf0*/  LOP3.LUT R0, R23, 0x80000000, R0, 0x48, !PT ;  /* 0x8000000017007812 */ /* 0x000fc800078e4800 */
[----:B------:R-:W-:Y:S01]  /*1c00*/  LOP3.LUT R0, R0, 0x7f800000, RZ, 0xfc, !PT ;  /* 0x7f80000000007812 */ /* 0x000fe200078efcff */
[----:B------:R-:W-:Y:S06]  /*1c10*/  BRA `(.L_x_1164) ;  /* 0x0000000000147947 */ /* 0x000fec0003800000 */
.L_x_1158:
[----:B------:R-:W-:Y:S01]  /*1c20*/  LOP3.LUT R0, R23, 0x80000000, R0, 0x48, !PT ;  /* 0x8000000017007812 */ /* 0x000fe200078e4800 */
[----:B------:R-:W-:Y:S06]  /*1c30*/  BRA `(.L_x_1164) ;  /* 0x00000000000c7947 */ /* 0x000fec0003800000 */
.L_x_1157:
[----:B------:R-:W0:Y:S01]  /*1c40*/  MUFU.RSQ R0, -QNAN ;  /* 0xffc0000000007908 */ /* 0x000e220000001400 */
[----:B------:R-:W-:Y:S05]  /*1c50*/  BRA `(.L_x_1164) ;  /* 0x0000000000047947 */ /* 0x000fea0003800000 */
.L_x_1156:
[----:B------:R-:W-:-:S07]  /*1c60*/  FADD.FTZ R0, R0, R23 ;  /* 0x0000001700007221 */ /* 0x000fce0000010000 */
.L_x_1164:
[----:B------:R-:W-:Y:S05]  /*1c70*/  BSYNC.RECONVERGENT B2 ;  /* 0x0000000000027941 */ /* 0x000fea0003800200 */
.L_x_1154:
[----:B------:R-:W-:-:S04]  /*1c80*/  HFMA2 R21, -RZ, RZ, 0, 0 ;  /* 0x00000000ff157431 */ /* 0x000fc800000001ff */
[----:B0-----:R-:W-:Y:S05]  /*1c90*/  RET.REL.NODEC R20 `(_Z12reg_pipelineILi3ELi3EEvPfS0_i) ;  /* 0xffffffe014d87950 */ /* 0x001fea0003c3ffff */
.L_x_1165:
        /* <DEDUP_REMOVED lines=14> */
.L_x_2232:


//--------------------- .text._Z12reg_pipelineILi2ELi3EEvPfS0_i --------------------------
	.section	.text._Z12reg_pipelineILi2ELi3EEvPfS0_i,"ax",@progbits
	.align	128
        .global         _Z12reg_pipelineILi2ELi3EEvPfS0_i
        .type           _Z12reg_pipelineILi2ELi3EEvPfS0_i,@function
        .size           _Z12reg_pipelineILi2ELi3EEvPfS0_i,(.L_x_2233 - _Z12reg_pipelineILi2ELi3EEvPfS0_i)
        .other          _Z12reg_pipelineILi2ELi3EEvPfS0_i,@"STO_CUDA_ENTRY STV_DEFAULT"
_Z12reg_pipelineILi2ELi3EEvPfS0_i:
.text._Z12reg_pipelineILi2ELi3EEvPfS0_i:
        /* <DEDUP_REMOVED lines=9> */
[----:B------:R-:W-:Y:S01]  /*0090*/  SHF.L.U32 R7, R14, 0x8, RZ ;  /* 0x000000080e077819 */ /* 0x000fe200000006ff */
[----:B------:R-:W-:-:S10]  /*00a0*/  IMAD R3, R0, 0x100, R17 ;  /* 0x0000010000037824 */ /* 0x000fd400078e0211 */
[----:B------:R-:W0:Y:S01]  /*00b0*/  @!P0 LDC.64 R4, c[0x0][0x380] ;  /* 0x0000e000ff048b82 */ /* 0x000e220000000a00 */
[----:B------:R-:W-:Y:S02]  /*00c0*/  IABS R21, R7 ;  /* 0x0000000700157213 */ /* 0x000fe40000000000 */
[----:B------:R-:W-:Y:S01]  /*00d0*/  ISETP.GE.AND P1, PT, R3, R8, PT ;  /* 0x000000080300720c */ /* 0x000fe20003f26270 */
[----:B0-----:R-:W-:Y:S01]  /*00e0*/  @!P0 IMAD.WIDE R4, R13, 0x4, R4 ;  /* 0x000000040d048825 */ /* 0x001fe200078e0204 */
[----:B------:R-:W0:Y:S11]  /*00f0*/  I2F.RP R9, R21 ;  /* 0x0000001500097306 */ /* 0x000e360000209400 */
[----:B------:R-:W1:Y:S01]  /*0100*/  @!P1 LDC.64 R18, c[0x0][0x380] ;  /* 0x0000e000ff129b82 */ /* 0x000e620000000a00 */
[----:B--2---:R2:W3:Y:S01]  /*0110*/  @!P0 LDG.E.CONSTANT R6, desc[UR6][R4.64] ;  /* 0x0000000604068981 */ /* 0x0044e2000c1e9900 */
[----:B0-----:R-:W0:Y:S01]  /*0120*/  MUFU.RCP R9, R9 ;  /* 0x0000000900097308 */ /* 0x001e220000001000 */
[----:B-1----:R-:W-:Y:S01]  /*0130*/  @!P1 IMAD.WIDE R18, R3, 0x4, R18 ;  /* 0x0000000403129825 */ /* 0x002fe200078e0212 */
[----:B------:R-:W-:-:S02]  /*0140*/  IADD3 R0, PT, PT, R7, -0x1, R8 ;  /* 0xffffffff07007810 */ /* 0x000fc40007ffe008 */
[----:B------:R-:W-:Y:S02]  /*0150*/  IABS R11, R7 ;  /* 0x00000007000b7213 */ /* 0x000fe40000000000 */
[----:B------:R1:W5:Y:S01]  /*0160*/  @!P1 LDG.E.CONSTANT R12, desc[UR6][R18.64] ;  /* 0x00000006120c9981 */ /* 0x000362000c1e9900 */
[----:B0-----:R-:W-:Y:S02]  /*0170*/  IADD3 R2, PT, PT, R9, 0xffffffe, RZ ;  /* 0x0ffffffe09027810 */ /* 0x001fe40007ffe0ff */
[----:B------:R-:W-:Y:S02]  /*0180*/  MOV R9, RZ ;  /* 0x000000ff00097202 */ /* 0x000fe40000000f00 */
[----:B------:R0:W2:Y:S02]  /*0190*/  F2I.FTZ.U32.TRUNC.NTZ R3, R2 ;  /* 0x0000000200037305 */ /* 0x0000a4000021f000 */
[----:B0-----:R-:W-:Y:S02]  /*01a0*/  HFMA2 R2, -RZ, RZ, 0, 0 ;  /* 0x00000000ff027431 */ /* 0x001fe400000001ff */
[----:B--2---:R-:W-:-:S04]  /*01b0*/  IMAD.MOV R4, RZ, RZ, -R3 ;  /* 0x000000ffff047224 */ /* 0x004fc800078e0a03 */
[----:B------:R-:W-:Y:S01]  /*01c0*/  IMAD R5, R4, R21, RZ ;  /* 0x0000001504057224 */ /* 0x000fe200078e02ff */
[----:B------:R-:W-:Y:S02]  /*01d0*/  IABS R4, R0 ;  /* 0x0000000000047213 */ /* 0x000fe40000000000 */
[----:B------:R-:W-:Y:S01]  /*01e0*/  LOP3.LUT R0, R0, R7, RZ, 0x3c, !PT ;  /* 0x0000000700007212 */ /* 0x000fe200078e3cff */
[----:B------:R-:W-:Y:S01]  /*01f0*/  IMAD.HI.U32 R3, R3, R5, R2 ;  /* 0x0000000503037227 */ /* 0x000fe200078e0002 */
[----:B------:R-:W-:Y:S02]  /*0200*/  IADD3 R2, PT, PT, RZ, -R11, RZ ;  /* 0x8000000bff027210 */ /* 0x000fe40007ffe0ff */
[----:B------:R-:W-:-:S03]  /*0210*/  ISETP.GE.AND P2, PT, R0, RZ, PT ;  /* 0x000000ff0000720c */ /* 0x000fc60003f46270 */
[----:B------:R-:W-:-:S04]  /*0220*/  IMAD.HI.U32 R11, R3, R4, RZ ;  /* 0x00000004030b7227 */ /* 0x000fc800078e00ff */
[----:B------:R-:W-:-:S05]  /*0230*/  IMAD R2, R11, R2, R4 ;  /* 0x000000020b027224 */ /* 0x000fca00078e0204 */
[----:B------:R-:W-:-:S13]  /*0240*/  ISETP.GT.U32.AND P3, PT, R21, R2, PT ;  /* 0x000000021500720c */ /* 0x000fda0003f64070 */
[----:B------:R-:W-:Y:S01]  /*0250*/  @!P3 IMAD.IADD R2, R2, 0x1, -R21 ;  /* 0x000000010202b824 */ /* 0x000fe200078e0a15 */
[----:B------:R-:W-:Y:S02]  /*0260*/  @!P3 IADD3 R11, PT, PT, R11, 0x1, RZ ;  /* 0x000000010b0bb810 */ /* 0x000fe40007ffe0ff */
[----:B------:R-:W-:Y:S02]  /*0270*/  ISETP.NE.AND P3, PT, R7, RZ, PT ;  /* 0x000000ff0700720c */ /* 0x000fe40003f65270 */
[----:B------:R-:W-:-:S13]  /*0280*/  ISETP.GE.U32.AND P1, PT, R2, R21, PT ;  /* 0x000000150200720c */ /* 0x000fda0003f26070 */
[----:B------:R-:W-:-:S05]  /*0290*/  @P1 IADD3 R11, PT, PT, R11, 0x1, RZ ;  /* 0x000000010b0b1810 */ /* 0x000fca0007ffe0ff */
[----:B------:R-:W-:Y:S01]  /*02a0*/  @!P2 IMAD.MOV R11, RZ, RZ, -R11 ;  /* 0x000000ffff0ba224 */ /* 0x000fe200078e0a0b */
[----:B------:R-:W-:-:S04]  /*02b0*/  @!P3 LOP3.LUT R11, RZ, R7, RZ, 0x33, !PT ;  /* 0x00000007ff0bb212 */ /* 0x000fc800078e33ff */
[----:B------:R-:W-:Y:S02]  /*02c0*/  ISETP.GT.AND P1, PT, R11, RZ, PT ;  /* 0x000000ff0b00720c */ /* 0x000fe40003f24270 */
[----:B---3--:R-:W-:-:S11]  /*02d0*/  @!P0 MOV R10, R6 ;  /* 0x00000006000a8202 */ /* 0x008fd60000000f00 */
[----:B-1----:R-:W-:Y:S05]  /*02e0*/  @!P1 BRA `(.L_x_1166) ;  /* 0x0000000800e89947 */ /* 0x002fea0003800000 */
[----:B------:R-:W-:Y:S01]  /*02f0*/  ISETP.NE.AND P0, PT, R11, 0x1, PT ;  /* 0x000000010b00780c */ /* 0x000fe20003f05270 */
[----:B------:R-:W-:Y:S01]  /*0300*/  UMOV UR4, 0x2 ;  /* 0x0000000200047882 */ /* 0x000fe20000000000 */
[----:B------:R-:W-:-:S11]  /*0310*/  IMAD.MOV.U32 R9, RZ, RZ, RZ ;  /* 0x000000ffff097224 */ /* 0x000fd600078e00ff */
[----:B------:R-:W-:Y:S05]  /*0320*/  @!P0 BRA `(.L_x_1167) ;  /* 0x0000000400fc8947 */ /* 0x000fea0003800000 */
[----:B------:R-:W0:Y:S01]  /*0330*/  LDC R8, c[0x0][0x390] ;  /* 0x0000e400ff087b82 */ /* 0x000e220000000800 */
[C---:B------:R-:W-:Y:S01]  /*0340*/  IMAD R4, R14.reuse, 0x300, R17 ;  /* 0x000003000e047824 */ /* 0x040fe200078e0211 */
[----:B------:R-:W-:Y:S01]  /*0350*/  LEA R0, R14, R17, 0x9 ;  /* 0x000000110e007211 */ /* 0x000fe200078e48ff */
[----:B------:R-:W-:Y:S01]  /*0360*/  IMAD.MOV.U32 R9, RZ, RZ, RZ ;  /* 0x000000ffff097224 */ /* 0x000fe200078e00ff */
[----:B------:R-:W-:Y:S01]  /*0370*/  LOP3.LUT R2, R11, 0x7ffffffe, RZ, 0xc0, !PT ;  /* 0x7ffffffe0b027812 */ /* 0x000fe200078ec0ff */
[----:B------:R-:W1:Y:S01]  /*0380*/  LDCU UR5, c[0x0][0x390] ;  /* 0x00007200ff0577ac */ /* 0x000e620008000800 */
[----:B------:R-:W-:Y:S01]  /*0390*/  IADD3 R7, PT, PT, R13, R7, RZ ;  /* 0x000000070d077210 */ /* 0x000fe20007ffe0ff */
[C---:B------:R-:W-:Y:S01]  /*03a0*/  IMAD R3, R15.reuse, 0x100, R0 ;  /* 0x000001000f037824 */ /* 0x040fe200078e0200 */
[----:B------:R-:W-:Y:S01]  /*03b0*/  MOV R5, R13 ;  /* 0x0000000d00057202 */ /* 0x000fe20000000f00 */
[----:B------:R-:W-:Y:S01]  /*03c0*/  UMOV UR4, URZ ;  /* 0x000000ff00047c82 */ /* 0x000fe20008000000 */
[----:B------:R-:W-:-:S02]  /*03d0*/  LEA R4, R15, R4, 0x8 ;  /* 0x000000040f047211 */ /* 0x000fc400078e40ff */
[----:B------:R-:W-:-:S07]  /*03e0*/  IADD3 R2, PT, PT, -R2, RZ, RZ ;  /* 0x000000ff02027210 */ /* 0x000fce0007ffe1ff */
.L_x_1182:
[----:B-1----:R-:W-:Y:S01]  /*03f0*/  ISETP.GE.AND P0, PT, R5, UR5, PT ;  /* 0x0000000505007c0c */ /* 0x002fe2000bf06270 */
[----:B------:R-:W-:-:S12]  /*0400*/  BSSY.RECONVERGENT B0, `(.L_x_1168) ;  /* 0x000002d000007945 */ /* 0x000fd80003800200 */
[----:B------:R-:W-:Y:S05]  /*0410*/  @P0 BRA `(.L_x_1169) ;  /* 0x0000000000ac0947 */ /* 0x000fea0003800000 */
[----:B------:R-:W-:Y:S01]  /*0420*/  FFMA R27, R10, R10, R10 ;  /* 0x0000000a0a1b7223 */ /* 0x000fe2000000000a */
[----:B------:R-:W-:Y:S03]  /*0430*/  BSSY.RECONVERGENT B1, `(.L_x_1170) ;  /* 0x0000011000017945 */ /* 0x000fe60003800200 */
        /* <DEDUP_REMOVED lines=14> */
[----:B0----5:R-:W-:Y:S05]  /*0520*/  CALL.REL.NOINC `($__internal_26_$__cuda_sm3x_div_rn_noftz_f32_slowpath) ;  /* 0x0000000800747944 */ /* 0x021fea0003c00000 */
[----:B------:R-:W-:-:S07]  /*0530*/  IMAD.MOV.U32 R19, RZ, RZ, R0 ;  /* 0x000000ffff137224 */ /* 0x000fce00078e0000 */
.L_x_1171:
[----:B------:R-:W-:Y:S05]  /*0540*/  BSYNC.RECONVERGENT B1 ;  /* 0x0000000000017941 */ /* 0x000fea0003800200 */
.L_x_1170:
        /* <DEDUP_REMOVED lines=18> */
[----:B------:R-:W-:-:S07]  /*0670*/  MOV R19, R0 ;  /* 0x0000000000137202 */ /* 0x000fce0000000f00 */
.L_x_1173:
[----:B------:R-:W-:Y:S05]  /*0680*/  BSYNC.RECONVERGENT B1 ;  /* 0x0000000000017941 */ /* 0x000fea0003800200 */
.L_x_1172:
[----:B------:R-:W-:-:S04]  /*0690*/  FADD R19, R24, R19 ;  /* 0x0000001318137221 */ /* 0x000fc80000000000 */
[----:B------:R-:W-:-:S04]  /*06a0*/  FFMA R0, R19, R19, R19 ;  /* 0x0000001313007223 */ /* 0x000fc80000000013 */
[----:B------:R-:W-:-:S04]  /*06b0*/  FADD R0, R27, R0 ;  /* 0x000000001b007221 */ /* 0x000fc80000000000 */
[----:B------:R-:W-:-:S07]  /*06c0*/  FADD R9, R9, R0 ;  /* 0x0000000009097221 */ /* 0x000fce0000000000 */
.L_x_1169:
[----:B------:R-:W-:Y:S05]  /*06d0*/  BSYNC.RECONVERGENT B0 ;  /* 0x0000000000007941 */ /* 0x000fea0003800200 */
.L_x_1168:
[----:B------:R-:W-:Y:S01]  /*06e0*/  ISETP.GE.AND P0, PT, R3, UR5, PT ;  /* 0x0000000503007c0c */ /* 0x000fe2000bf06270 */
[----:B------:R-:W-:Y:S01]  /*06f0*/  BSSY.RECONVERGENT B0, `(.L_x_1174) ;  /* 0x0000007000007945 */ /* 0x000fe20003800200 */
[----:B------:R-:W-:-:S11]  /*0700*/  ISETP.GE.AND P1, PT, R7, UR5, PT ;  /* 0x0000000507007c0c */ /* 0x000fd6000bf26270 */
[----:B------:R-:W-:Y:S05]  /*0710*/  @P0 BRA `(.L_x_1175) ;  /* 0x0000000000100947 */ /* 0x000fea0003800000 */
[----:B------:R-:W1:Y:S02]  /*0720*/  LDC.64 R18, c[0x0][0x380] ;  /* 0x0000e000ff127b82 */ /* 0x000e640000000a00 */
[----:B-1----:R-:W-:-:S05]  /*0730*/  IMAD.WIDE R18, R3, 0x4, R18 ;  /* 0x0000000403127825 */ /* 0x002fca00078e0212 */
[----:B------:R-:W2:Y:S02]  /*0740*/  LDG.E.CONSTANT R6, desc[UR6][R18.64] ;  /* 0x0000000612067981 */ /* 0x000ea4000c1e9900 */
[----:B--2---:R-:W-:-:S07]  /*0750*/  IMAD.MOV.U32 R10, RZ, RZ, R6 ;  /* 0x000000ffff0a7224 */ /* 0x004fce00078e0006 */
.L_x_1175:
[----:B------:R-:W-:Y:S05]  /*0760*/  BSYNC.RECONVERGENT B0 ;  /* 0x0000000000007941 */ /* 0x000fea0003800200 */
.L_x_1174:
[----:B------:R-:W-:Y:S04]  /*0770*/  BSSY.RECONVERGENT B0, `(.L_x_1176) ;  /* 0x000002d000007945 */ /* 0x000fe80003800200 */
[----:B------:R-:W-:Y:S05]  /*0780*/  @P1 BRA `(.L_x_1177) ;  /* 0x0000000000ac1947 */ /* 0x000fea0003800000 */
[----:B-----5:R-:W-:Y:S01]  /*0790*/  FFMA R27, R12, R12, R12 ;  /* 0x0000000c0c1b7223 */ /* 0x020fe2000000000c */
        /* <DEDUP_REMOVED lines=15> */
[----:B0-----:R-:W-:Y:S05]  /*0890*/  CALL.REL.NOINC `($__internal_26_$__cuda_sm3x_div_rn_noftz_f32_slowpath) ;  /* 0x0000000400987944 */ /* 0x001fea0003c00000 */
[----:B------:R-:W-:-:S07]  /*08a0*/  MOV R19, R0 ;  /* 0x0000000000137202 */ /* 0x000fce0000000f00 */
.L_x_1179:
[----:B------:R-:W-:Y:S05]  /*08b0*/  BSYNC.RECONVERGENT B1 ;  /* 0x0000000000017941 */ /* 0x000fea0003800200 */
.L_x_1178:
        /* <DEDUP_REMOVED lines=17> */
[----:B0-----:R-:W-:Y:S05]  /*09d0*/  CALL.REL.NOINC `($__internal_26_$__cuda_sm3x_div_rn_noftz_f32_slowpath) ;  /* 0x0000000400487944 */ /* 0x001fea0003c00000 */
[----:B------:R-:W-:-:S07]  /*09e0*/  MOV R19, R0 ;  /* 0x0000000000137202 */ /* 0x000fce0000000f00 */
.L_x_1181:
[----:B------:R-:W-:Y:S05]  /*09f0*/  BSYNC.RECONVERGENT B1 ;  /* 0x0000000000017941 */ /* 0x000fea0003800200 */
.L_x_1180:
[----:B------:R-:W-:-:S04]  /*0a00*/  FADD R19, R24, R19 ;  /* 0x0000001318137221 */ /* 0x000fc80000000000 */
[----:B------:R-:W-:-:S04]  /*0a10*/  FFMA R0, R19, R19, R19 ;  /* 0x0000001313007223 */ /* 0x000fc80000000013 */
[----:B------:R-:W-:-:S04]  /*0a20*/  FADD R0, R27, R0 ;  /* 0x000000001b007221 */ /* 0x000fc80000000000 */
[----:B------:R-:W-:-:S07]  /*0a30*/  FADD R9, R9, R0 ;  /* 0x0000000009097221 */ /* 0x000fce0000000000 */
.L_x_1177:
[----:B------:R-:W-:Y:S05]  /*0a40*/  BSYNC.RECONVERGENT B0 ;  /* 0x0000000000007941 */ /* 0x000fea0003800200 */
.L_x_1176:
[----:B0-----:R-:W-:-:S13]  /*0a50*/  ISETP.GE.AND P0, PT, R4, R8, PT ;  /* 0x000000080400720c */ /* 0x001fda0003f06270 */
[----:B------:R-:W0:Y:S01]  /*0a60*/  @!P0 LDC.64 R18, c[0x0][0x380] ;  /* 0x0000e000ff128b82 */ /* 0x000e220000000a00 */
[----:B------:R-:W-:Y:S01]  /*0a70*/  IADD3 R2, PT, PT, R2, 0x2, RZ ;  /* 0x0000000202027810 */ /* 0x000fe20007ffe0ff */
[----:B------:R-:W-:Y:S01]  /*0a80*/  UIADD3 UR4, UPT, UPT, UR4, 0x2, URZ ;  /* 0x0000000204047890 */ /* 0x000fe2000fffe0ff */
[----:B------:R-:W-:Y:S02]  /*0a90*/  IMAD R7, R14, 0x200, R7 ;  /* 0x000002000e077824 */ /* 0x000fe400078e0207 */
[----:B0-----:R-:W-:-:S05]  /*0aa0*/  @!P0 IMAD.WIDE R18, R4, 0x4, R18 ;  /* 0x0000000404128825 */ /* 0x001fca00078e0212 */
[----:B-----5:R2:W5:Y:S01]  /*0ab0*/  @!P0 LDG.E.CONSTANT R12, desc[UR6][R18.64] ;  /* 0x00000006120c8981 */ /* 0x020562000c1e9900 */
[----:B------:R-:W-:Y:S01]  /*0ac0*/  ISETP.NE.AND P0, PT, R2, RZ, PT ;  /* 0x000000ff0200720c */ /* 0x000fe20003f05270 */
[C---:B------:R-:W-:Y:S01]  /*0ad0*/  IMAD R4, R14.reuse, 0x200, R4 ;  /* 0x000002000e047824 */ /* 0x040fe200078e0204 */
[C---:B------:R-:W-:Y:S02]  /*0ae0*/  LEA R3, R14.reuse, R3, 0x9 ;  /* 0x000000030e037211 */ /* 0x040fe400078e48ff */
[----:B------:R-:W-:-:S09]  /*0af0*/  LEA R5, R14, R5, 0x9 ;  /* 0x000000050e057211 */ /* 0x000fd200078e48ff */
[----:B--2---:R-:W-:Y:S05]  /*0b00*/  @P0 BRA `(.L_x_1182) ;  /* 0xfffffff800380947 */ /* 0x004fea000383ffff */
[----:B------:R-:W-:-:S12]  /*0b10*/  UIADD3 UR4, UPT, UPT, UR4, 0x2, URZ ;  /* 0x0000000204047890 */ /* 0x000fd8000fffe0ff */
.L_x_1167:
        /* <DEDUP_REMOVED lines=13> */
[C---:B------:R-:W-:Y:S01]  /*0bf0*/  FMUL R3, R2.reuse, R2 ;  /* 0x0000000202037220 */ /* 0x040fe20000400000 */
[----:B------:R-:W-:Y:S02]  /*0c00*/  FADD R0, R2, R6 ;  /* 0x0000000602007221 */ /* 0x000fe40000000000 */
[----:B------:R-:W-:Y:S01]  /*0c10*/  ISETP.EQ.AND P1, PT, RZ, UR5, PT ;  /* 0x00000005ff007c0c */ /* 0x000fe2000bf22270 */
[----:B------:R-:W-:-:S04]  /*0c20*/  FFMA R20, R6, R6, R3 ;  /* 0x0000000606147223 */ /* 0x000fc80000000003 */
[----:B------:R-:W0:Y:S08]  /*0c30*/  MUFU.RCP R3, R20 ;  /* 0x0000001400037308 */ /* 0x000e300000001000 */
[----:B------:R-:W1:Y:S01]  /*0c40*/  FCHK P0, R0, R20 ;  /* 0x0000001400007302 */ /* 0x000e620000000000 */
[----:B0-----:R-:W-:-:S04]  /*0c50*/  FFMA R4, -R20, R3, 1 ;  /* 0x3f80000014047423 */ /* 0x001fc80000000103 */
[----:B------:R-:W-:Y:S01]  /*0c60*/  FFMA R5, R3, R4, R3 ;  /* 0x0000000403057223 */ /* 0x000fe20000000003 */
[----:B------:R-:W-:-:S03]  /*0c70*/  @P1 MOV R3, R6 ;  /* 0x0000000600031202 */ /* 0x000fc60000000f00 */
[----:B------:R-:W-:-:S04]  /*0c80*/  FFMA R4, R0, R5, RZ ;  /* 0x0000000500047223 */ /* 0x000fc800000000ff */
[----:B------:R-:W-:-:S04]  /*0c90*/  FFMA R7, -R20, R4, R0 ;  /* 0x0000000414077223 */ /* 0x000fc80000000100 */
[----:B------:R-:W-:Y:S01]  /*0ca0*/  FFMA R4, R5, R7, R4 ;  /* 0x0000000705047223 */ /* 0x000fe20000000004 */
[----:B-1----:R-:W-:Y:S06]  /*0cb0*/  @!P0 BRA `(.L_x_1185) ;  /* 0x00000000000c8947 */ /* 0x002fec0003800000 */
[----:B------:R-:W-:-:S07]  /*0cc0*/  MOV R16, 0xce0 ;  /* 0x00000ce000107802 */ /* 0x000fce0000000f00 */
[----:B-----5:R-:W-:Y:S05]  /*0cd0*/  CALL.REL.NOINC `($__internal_26_$__cuda_sm3x_div_rn_noftz_f32_slowpath) ;  /* 0x0000000000887944 */ /* 0x020fea0003c00000 */
[----:B------:R-:W-:-:S07]  /*0ce0*/  IMAD.MOV.U32 R4, RZ, RZ, R0 ;  /* 0x000000ffff047224 */ /* 0x000fce00078e0000 */
.L_x_1185:
[----:B------:R-:W-:Y:S05]  /*0cf0*/  BSYNC.RECONVERGENT B1 ;  /* 0x0000000000017941 */ /* 0x000fea0003800200 */
.L_x_1184:
        /* <DEDUP_REMOVED lines=17> */
[----:B-----5:R-:W-:Y:S05]  /*0e10*/  CALL.REL.NOINC `($__internal_26_$__cuda_sm3x_div_rn_noftz_f32_slowpath) ;  /* 0x0000000000387944 */ /* 0x020fea0003c00000 */
[----:B------:R-:W-:-:S07]  /*0e20*/  MOV R4, R0 ;  /* 0x0000000000047202 */ /* 0x000fce0000000f00 */
.L_x_1187:
[----:B------:R-:W-:Y:S05]  /*0e30*/  BSYNC.RECONVERGENT B1 ;  /* 0x0000000000017941 */ /* 0x000fea0003800200 */
.L_x_1186:
[----:B------:R-:W-:-:S04]  /*0e40*/  FADD R4, R3, R4 ;  /* 0x0000000403047221 */ /* 0x000fc80000000000 */
[----:B------:R-:W-:-:S04]  /*0e50*/  FFMA R3, R4, R4, R4 ;  /* 0x0000000404037223 */ /* 0x000fc80000000004 */
[----:B------:R-:W-:-:S04]  /*0e60*/  FADD R2, R2, R3 ;  /* 0x0000000302027221 */ /* 0x000fc80000000000 */
[----:B------:R-:W-:-:S07]  /*0e70*/  FADD R9, R2, R9 ;  /* 0x0000000902097221 */ /* 0x000fce0000000000 */
.L_x_1183:
[----:B------:R-:W-:Y:S05]  /*0e80*/  BSYNC.RECONVERGENT B0 ;  /* 0x0000000000007941 */ /* 0x000fea0003800200 */
.L_x_1166:
[----:B------:R-:W0:Y:S02]  /*0e90*/  LDCU UR5, c[0x0][0x390] ;  /* 0x00007200ff0577ac */ /* 0x000e240008000800 */
[----:B0-----:R-:W-:-:S13]  /*0ea0*/  ISETP.GE.AND P0, PT, R13, UR5, PT ;  /* 0x000000050d007c0c */ /* 0x001fda000bf06270 */
[----:B------:R-:W-:Y:S05]  /*0eb0*/  @P0 EXIT ;  /* 0x000000000000094d */ /* 0x000fea0003800000 */
[----:B------:R-:W0:Y:S02]  /*0ec0*/  LDC.64 R2, c[0x0][0x388] ;  /* 0x0000e200ff027b82 */ /* 0x000e240000000a00 */
[----:B0-----:R-:W-:-:S05]  /*0ed0*/  IMAD.WIDE R2, R13, 0x4, R2 ;  /* 0x000000040d027825 */ /* 0x001fca00078e0202 */
[----:B------:R-:W-:Y:S01]  /*0ee0*/  STG.E desc[UR6][R2.64], R9 ;  /* 0x0000000902007986 */ /* 0x000fe2000c101906 */
[----:B------:R-:W-:Y:S05]  /*0ef0*/  EXIT ;  /* 0x000000000000794d */ /* 0x000fea0003800000 */
        .weak           $__internal_26_$__cuda_sm3x_div_rn_noftz_f32_slowpath
        .type           $__internal_26_$__cuda_sm3x_div_rn_noftz_f32_slowpath,@function
        .size           $__internal_26_$__cuda_sm3x_div_rn_noftz_f32_slowpath,(.L_x_2233 - $__internal_26_$__cuda_sm3x_div_rn_noftz_f32_slowpath)
$__internal_26_$__cuda_sm3x_div_rn_noftz_f32_slowpath:
        /* <DEDUP_REMOVED lines=34> */
.L_x_1189:
        /* <DEDUP_REMOVED lines=51> */
.L_x_1196:
[----:B------:R-:W-:-:S04]  /*1450*/  LOP3.LUT R0, R0, 0x80000000, RZ, 0xc0, !PT ;  /* 0x8000000000007812 */ /* 0x000fc800078ec0ff */
[----:B------:R-:W-:Y:S01]  /*1460*/  LOP3.LUT R0, R0, 0x7f800000, RZ, 0xfc, !PT ;  /* 0x7f80000000007812 */ /* 0x000fe200078efcff */
[----:B------:R-:W-:Y:S06]  /*1470*/  BRA `(.L_x_1197) ;  /* 0x0000000000047947 */ /* 0x000fec0003800000 */
.L_x_1195:
[----:B------:R-:W-:-:S07]  /*1480*/  LEA R0, R19, R0, 0x17 ;  /* 0x0000000013007211 */ /* 0x000fce00078eb8ff */
.L_x_1197:
[----:B------:R-:W-:Y:S05]  /*1490*/  BSYNC.RECONVERGENT B3 ;  /* 0x0000000000037941 */ /* 0x000fea0003800200 */
.L_x_1194:
[----:B------:R-:W-:Y:S05]  /*14a0*/  BRA `(.L_x_1198) ;  /* 0x0000000000207947 */ /* 0x000fea0003800000 */
.L_x_1193:
[----:B------:R-:W-:-:S04]  /*14b0*/  LOP3.LUT R0, R20, 0x80000000, R0, 0x48, !PT ;  /* 0x8000000014007812 */ /* 0x000fc800078e4800 */
[----:B------:R-:W-:Y:S01]  /*14c0*/  LOP3.LUT R0, R0, 0x7f800000, RZ, 0xfc, !PT ;  /* 0x7f80000000007812 */ /* 0x000fe200078efcff */
[----:B------:R-:W-:Y:S06]  /*14d0*/  BRA `(.L_x_1198) ;  /* 0x0000000000147947 */ /* 0x000fec0003800000 */
.L_x_1192:
[----:B------:R-:W-:Y:S01]  /*14e0*/  LOP3.LUT R0, R20, 0x80000000, R0, 0x48, !PT ;  /* 0x8000000014007812 */ /* 0x000fe200078e4800 */
[----:B------:R-:W-:Y:S06]  /*14f0*/  BRA `(.L_x_1198) ;  /* 0x00000000000c7947 */ /* 0x000fec0003800000 */
.L_x_1191:
[----:B------:R-:W0:Y:S01]  /*1500*/  MUFU.RSQ R0, -QNAN ;  /* 0xffc0000000007908 */ /* 0x000e220000001400 */
[----:B------:R-:W-:Y:S05]  /*1510*/  BRA `(.L_x_1198) ;  /* 0x0000000000047947 */ /* 0x000fea0003800000 */
.L_x_1190:
[----:B------:R-:W-:-:S07]  /*1520*/  FADD.FTZ R0, R0, R20 ;  /* 0x0000001400007221 */ /* 0x000fce0000010000 */
.L_x_1198:
[----:B------:R-:W-:Y:S05]  /*1530*/  BSYNC.RECONVERGENT B2 ;  /* 0x0000000000027941 */ /* 0x000fea0003800200 */
.L_x_1188:
[----:B------:R-:W-:Y:S01]  /*1540*/  HFMA2 R19, -RZ, RZ, 0, 0 ;  /* 0x00000000ff137431 */ /* 0x000fe200000001ff */
[----:B------:R-:W-:-:S04]  /*1550*/  MOV R18, R16 ;  /* 0x0000001000127202 */ /* 0x000fc80000000f00 */
[----:B0-----:R-:W-:Y:S05]  /*1560*/  RET.REL.NODEC R18 `(_Z12reg_pipelineILi2ELi3EEvPfS0_i) ;  /* 0xffffffe812a47950 */ /* 0x001fea0003c3ffff */
.L_x_1199:
        /* <DEDUP_REMOVED lines=9> */
.L_x_2233:


//--------------------- .text._Z8baselineILi3EEvPfS0_i --------------------------
	.section	.text._Z8baselineILi3EEvPfS0_i,"ax",@progbits
	.align	128
        .global         _Z8baselineILi3EEvPfS0_i
        .type           _Z8baselineILi3EEvPfS0_i,@function
        .size           _Z8baselineILi3EEvPfS0_i,(.L_x_2234 - _Z8baselineILi3EEvPfS0_i)
        .other          _Z8baselineILi3EEvPfS0_i,@"STO_CUDA_ENTRY STV_DEFAULT"
_Z8baselineILi3EEvPfS0_i:
.text._Z8baselineILi3EEvPfS0_i:
[----:B------:R-:W-:Y:S01]  /*0000*/  LDC R1, c[0x0][0x37c] ;  /* 0x0000df00ff017b82 */ /* 0x000fe20000000800 */
[----:B------:R-:W0:Y:S01]  /*0010*/  S2R R6, SR_TID.X ;  /* 0x0000000000067919 */ /* 0x000e220000002100 */
[----:B------:R-:W1:Y:S01]  /*0020*/  LDCU UR6, c[0x0][0x390] ;  /* 0x00007200ff0677ac */ /* 0x000e620008000800 */
[----:B------:R-:W-:Y:S01]  /*0030*/  BSSY.RECONVERGENT B0, `(.L_x_1200) ;  /* 0x000003a000007945 */ /* 0x000fe20003800200 */
[----:B------:R-:W-:Y:S01]  /*0040*/  IMAD.MOV.U32 R2, RZ, RZ, RZ ;  /* 0x000000ffff027224 */ /* 0x000fe200078e00ff */
        /* <DEDUP_REMOVED lines=10> */
.L_x_1206:
        /* <DEDUP_REMOVED lines=20> */
[----:B------:R-:W-:Y:S05]  /*0230*/  CALL.REL.NOINC `($__internal_27_$__cuda_sm3x_div_rn_noftz_f32_slowpath) ;  /* 0x0000000000847944 */ /* 0x000fea0003c00000 */
.L_x_1203:
[----:B------:R-:W-:Y:S05]  /*0240*/  BSYNC.RECONVERGENT B1 ;  /* 0x0000000000017941 */ /* 0x000fea0003800200 */
.L_x_1202:
        /* <DEDUP_REMOVED lines=17> */
[----:B------:R-:W-:Y:S05]  /*0360*/  CALL.REL.NOINC `($__internal_27_$__cuda_sm3x_div_rn_noftz_f32_slowpath) ;  /* 0x0000000000387944 */ /* 0x000fea0003c00000 */
.L_x_1205:
[----:B------:R-:W-:Y:S05]  /*0370*/  BSYNC.RECONVERGENT B1 ;  /* 0x0000000000017941 */ /* 0x000fea0003800200 */
.L_x_1204:
[----:B------:R-:W-:-:S04]  /*0380*/  FADD R3, R10, R3 ;  /* 0x000000030a037221 */ /* 0x000fc80000000000 */
[----:B------:R-:W-:-:S04]  /*0390*/  FFMA R0, R3, R3, R3 ;  /* 0x0000000303007223 */ /* 0x000fc80000000003 */
[----:B------:R-:W-:-:S04]  /*03a0*/  FADD R9, R9, R0 ;  /* 0x0000000009097221 */ /* 0x000fc80000000000 */
[----:B------:R-:W-:Y:S01]  /*03b0*/  FADD R2, R9, R2 ;  /* 0x0000000209027221 */ /* 0x000fe20000000000 */
[----:B------:R-:W-:Y:S06]  /*03c0*/  @!P2 BRA `(.L_x_1206) ;  /* 0xfffffffc0048a947 */ /* 0x000fec000383ffff */
.L_x_1201:
[----:B------:R-:W-:Y:S05]  /*03d0*/  BSYNC.RECONVERGENT B0 ;  /* 0x0000000000007941 */ /* 0x000fea0003800200 */
.L_x_1200:
[----:B------:R-:W0:Y:S02]  /*03e0*/  LDCU UR6, c[0x0][0x390] ;  /* 0x00007200ff0677ac */ /* 0x000e240008000800 */
[----:B0-----:R-:W-:-:S13]  /*03f0*/  ISETP.GE.AND P0, PT, R6, UR6, PT ;  /* 0x0000000606007c0c */ /* 0x001fda000bf06270 */
[----:B------:R-:W-:Y:S05]  /*0400*/  @P0 EXIT ;  /* 0x000000000000094d */ /* 0x000fea0003800000 */
[----:B------:R-:W0:Y:S02]  /*0410*/  LDC.64 R4, c[0x0][0x388] ;  /* 0x0000e200ff047b82 */ /* 0x000e240000000a00 */
[----:B0-----:R-:W-:-:S05]  /*0420*/  IMAD.WIDE R6, R6, 0x4, R4 ;  /* 0x0000000406067825 */ /* 0x001fca00078e0204 */
[----:B------:R-:W-:Y:S01]  /*0430*/  STG.E desc[UR4][R6.64], R2 ;  /* 0x0000000206007986 */ /* 0x000fe2000c101904 */
[----:B------:R-:W-:Y:S05]  /*0440*/  EXIT ;  /* 0x000000000000794d */ /* 0x000fea0003800000 */
        .weak           $__internal_27_$__cuda_sm3x_div_rn_noftz_f32_slowpath
        .type           $__internal_27_$__cuda_sm3x_div_rn_noftz_f32_slowpath,@function
        .size           $__internal_27_$__cuda_sm3x_div_rn_noftz_f32_slowpath,(.L_x_2234 - $__internal_27_$__cuda_sm3x_div_rn_noftz_f32_slowpath)
$__internal_27_$__cuda_sm3x_div_rn_noftz_f32_slowpath:
        /* <DEDUP_REMOVED lines=34> */
.L_x_1208:
[----:B------:R-:W-:Y:S01]  /*0670*/  LEA R14, R13, 0xc0800000, 0x17 ;  /* 0xc08000000d0e7811 */ /* 0x000fe200078eb8ff */
[----:B------:R-:W-:Y:S04]  /*0680*/  BSSY.RECONVERGENT B3, `(.L_x_1213) ;  /* 0x0000036000037945 */ /* 0x000fe80003800200 */
[----:B------:R-:W-:Y:S02]  /*0690*/  IMAD.IADD R15, R3, 0x1, -R14 ;  /* 0x00000001030f7824 */ /* 0x000fe400078e0a0e */
[----:B------:R-:W-:Y:S02]  /*06a0*/  VIADD R14, R16, 0xffffff81 ;  /* 0xffffff81100e7836 */ /* 0x000fe40000000000 */
[----:B------:R-:W0:Y:S01]  /*06b0*/  MUFU.RCP R3, R15 ;  /* 0x0000000f00037308 */ /* 0x000e220000001000 */
[----:B------:R-:W-:Y:S01]  /*06c0*/  FADD.FTZ R17, -R15, -RZ ;  /* 0x800000ff0f117221 */ /* 0x000fe20000010100 */
[C---:B------:R-:W-:Y:S01]  /*06d0*/  IMAD R0, R14.reuse, -0x800000, R0 ;  /* 0xff8000000e007824 */ /* 0x040fe200078e0200 */
[----:B------:R-:W-:-:S04]  /*06e0*/  IADD3 R14, PT, PT, R14, 0x7f, -R13 ;  /* 0x0000007f0e0e7810 */ /* 0x000fc80007ffe80d */
[----:B------:R-:W-:Y:S01]  /*06f0*/  IADD3 R14, PT, PT, R14, R11, RZ ;  /* 0x0000000b0e0e7210 */ /* 0x000fe20007ffe0ff */
        /* <DEDUP_REMOVED lines=22> */
[-CC-:B------:R-:W-:Y:S01]  /*0860*/  FFMA.RM R14, R3, R17.reuse, R18.reuse ;  /* 0x00000011030e7223 */ /* 0x180fe20000004012 */
[----:B------:R-:W-:Y:S02]  /*0870*/  ISETP.NE.AND P3, PT, R15, RZ, PT ;  /* 0x000000ff0f00720c */ /* 0x000fe40003f65270 */
[----:B------:R-:W-:Y:S01]  /*0880*/  LOP3.LUT R13, R11, 0x7fffff, RZ, 0xc0, !PT ;  /* 0x007fffff0b0d7812 */ /* 0x000fe200078ec0ff */
[----:B------:R-:W-:Y:S01]  /*0890*/  FFMA.RP R11, R3, R17, R18 ;  /* 0x00000011030b7223 */ /* 0x000fe20000008012 */
[----:B------:R-:W-:Y:S01]  /*08a0*/  IMAD.MOV R3, RZ, RZ, -R15 ;  /* 0x000000ffff037224 */ /* 0x000fe200078e0a0f */
[----:B------:R-:W-:Y:S02]  /*08b0*/  ISETP.NE.AND P1, PT, R15, RZ, PT ;  /* 0x000000ff0f00720c */ /* 0x000fe40003f25270 */
        /* <DEDUP_REMOVED lines=14> */
.L_x_1215:
[----:B------:R-:W-:-:S04]  /*09a0*/  LOP3.LUT R0, R0, 0x80000000, RZ, 0xc0, !PT ;  /* 0x8000000000007812 */ /* 0x000fc800078ec0ff */
[----:B------:R-:W-:Y:S01]  /*09b0*/  LOP3.LUT R0, R0, 0x7f800000, RZ, 0xfc, !PT ;  /* 0x7f80000000007812 */ /* 0x000fe200078efcff */
[----:B------:R-:W-:Y:S06]  /*09c0*/  BRA `(.L_x_1216) ;  /* 0x0000000000047947 */ /* 0x000fec0003800000 */
.L_x_1214:
[----:B------:R-:W-:-:S07]  /*09d0*/  LEA R0, R14, R0, 0x17 ;  /* 0x000000000e007211 */ /* 0x000fce00078eb8ff */
.L_x_1216:
[----:B------:R-:W-:Y:S05]  /*09e0*/  BSYNC.RECONVERGENT B3 ;  /* 0x0000000000037941 */ /* 0x000fea0003800200 */
.L_x_1213:
[----:B------:R-:W-:Y:S05]  /*09f0*/  BRA `(.L_x_1217) ;  /* 0x0000000000207947 */ /* 0x000fea0003800000 */
.L_x_1212:
[----:B------:R-:W-:-:S04]  /*0a00*/  LOP3.LUT R0, R3, 0x80000000, R0, 0x48, !PT ;  /* 0x8000000003007812 */ /* 0x000fc800078e4800 */
[----:B------:R-:W-:Y:S01]  /*0a10*/  LOP3.LUT R0, R0, 0x7f800000, RZ, 0xfc, !PT ;  /* 0x7f80000000007812 */ /* 0x000fe200078efcff */
[----:B------:R-:W-:Y:S06]  /*0a20*/  BRA `(.L_x_1217) ;  /* 0x0000000000147947 */ /* 0x000fec0003800000 */
.L_x_1211:
[----:B------:R-:W-:Y:S01]  /*0a30*/  LOP3.LUT R0, R3, 0x80000000, R0, 0x48, !PT ;  /* 0x8000000003007812 */ /* 0x000fe200078e4800 */
[----:B------:R-:W-:Y:S06]  /*0a40*/  BRA `(.L_x_1217) ;  /* 0x00000000000c7947 */ /* 0x000fec0003800000 */
.L_x_1210:
[----:B------:R-:W0:Y:S01]  /*0a50*/  MUFU.RSQ R0, -QNAN ;  /* 0xffc0000000007908 */ /* 0x000e220000001400 */
[----:B------:R-:W-:Y:S05]  /*0a60*/  BRA `(.L_x_1217) ;  /* 0x0000000000047947 */ /* 0x000fea0003800000 */
.L_x_1209:
[----:B------:R-:W-:-:S07]  /*0a70*/  FADD.FTZ R0, R0, R3 ;  /* 0x0000000300007221 */ /* 0x000fce0000010000 */
.L_x_1217:
[----:B------:R-:W-:Y:S05]  /*0a80*/  BSYNC.RECONVERGENT B2 ;  /* 0x0000000000027941 */ /* 0x000fea0003800200 */
.L_x_1207:
[----:B------:R-:W-:Y:S02]  /*0a90*/  HFMA2 R13, -RZ, RZ, 0, 0 ;  /* 0x00000000ff0d7431 */ /* 0x000fe400000001ff */
[----:B0-----:R-:W-:Y:S02]  /*0aa0*/  IMAD.MOV.U32 R3, RZ, RZ, R0 ;  /* 0x000000ffff037224 */ /* 0x001fe400078e0000 */
[----:B------:R-:W-:Y:S05]  /*0ab0*/  RET.REL.NODEC R12 `(_Z8baselineILi3EEvPfS0_i) ;  /* 0xfffffff40c507950 */ /* 0x000fea0003c3ffff */
.L_x_1218:
        /* <DEDUP_REMOVED lines=12> */
.L_x_2234:


//--------------------- .text._Z25warp_specialize_shared_v2ILi4ELi2EEvPfS0_i --------------------------
	.section	.text._Z25warp_specialize_shared_v2ILi4ELi2EEvPfS0_i,"ax",@progbits
	.align	128
        .global         _Z25warp_specialize_shared_v2ILi4ELi2EEvPfS0_i
        .type           _Z25warp_specialize_shared_v2ILi4ELi2EEvPfS0_i,@function
        .size           _Z25warp_specialize_shared_v2ILi4ELi2EEvPfS0_i,(.L_x_2235 - _Z25warp_specialize_shared_v2ILi4ELi2EEvPfS0_i)
        .other          _Z25warp_specialize_shared_v2ILi4ELi2EEvPfS0_i,@"STO_CUDA_ENTRY STV_DEFAULT"
_Z25warp_specialize_shared_v2ILi4ELi2EEvPfS0_i:
.text._Z25warp_specialize_shared_v2ILi4ELi2EEvPfS0_i:
        /* <DEDUP_REMOVED lines=43> */
.L_x_1222:
[----:B------:R-:W-:Y:S05]  /*02b0*/  BSYNC.RECONVERGENT B1 ;  /* 0x0000000000017941 */ /* 0x000fea0003800200 */
.L_x_1221:
[----:B------:R-:W-:Y:S01]  /*02c0*/  NOP ;  /* 0x0000000000007918 */ /* 0x000fe20000000000 */
[----:B------:R-:W1:Y:S01]  /*02d0*/  LDC R10, c[0x0][0x370] ;  /* 0x0000dc00ff0a7b82 */ /* 0x000e620000000800 */
[----:B------:R-:W-:-:S13]  /*02e0*/  PLOP3.LUT P0, PT, PT, PT, PT, 0x80, 0x8 ;  /* 0x000000000008781c */ /* 0x000fda0003f0f070 */
.L_x_1223:
        /* <DEDUP_REMOVED lines=19> */
.L_x_1225:
[----:B------:R-:W-:Y:S05]  /*0420*/  BSYNC.RECONVERGENT B1 ;  /* 0x0000000000017941 */ /* 0x000fea0003800200 */
.L_x_1224:
[----:B------:R-:W-:Y:S01]  /*0430*/  NOP ;  /* 0x0000000000007918 */ /* 0x000fe20000000000 */
[----:B------:R-:W-:-:S13]  /*0440*/  PLOP3.LUT P0, PT, PT, PT, PT, 0x80, 0x8 ;  /* 0x000000000008781c */ /* 0x000fda0003f0f070 */
.L_x_1226:
        /* <DEDUP_REMOVED lines=19> */
.L_x_1228:
[----:B------:R-:W-:Y:S05]  /*0580*/  BSYNC.RECONVERGENT B1 ;  /* 0x0000000000017941 */ /* 0x000fea0003800200 */
.L_x_1227:
[----:B------:R-:W-:Y:S01]  /*0590*/  NOP ;  /* 0x0000000000007918 */ /* 0x000fe20000000000 */
[----:B------:R-:W-:-:S13]  /*05a0*/  PLOP3.LUT P0, PT, PT, PT, PT, 0x80, 0x8 ;  /* 0x000000000008781c */ /* 0x000fda0003f0f070 */
.L_x_1229:
[----:B------:R-:W-:Y:S02]  /*05b0*/  PLOP3.LUT P1, PT, P1, P0, PT, 0xf2, 0x2f ;  /* 0x00000000002f781c */ /* 0x000fe40000f21e72 */
[----:B------:R-:W-:-:S08]  /*05c0*/  @P0 R2UR P1, UR4, R7 ;  /* 0x00000000070402ca */ /* 0x000fd00000020000 */
[----:B------:R-:W-:-:S05]  /*05d0*/  @P0 PLOP3.LUT P0, PT, P1, PT, PT, 0x80, 0x8 ;  /* 0x000000000008081c */ /* 0x000fca0000f0f070 */
[----:B------:R-:W-:Y:S01]  /*05e0*/  @!P1 SYNCS.ARRIVE.TRANS64.RED.A0T1 RZ, [UR4+0x40], RZ ;  /* 0x000040ffffff99a7 */ /* 0x000fe20008200404 */
[----:B------:R-:W-:Y:S07]  /*05f0*/  @!P1 ARRIVES.LDGSTSBAR.64.TRANSCNT [UR4+0x40] ;  /* 0x00004000ff0099b0 */ /* 0x000fee0008002a04 */
[----:B------:R-:W-:Y:S05]  /*0600*/  @P0 BRA.U.ANY `(.L_x_1229) ;  /* 0xfffffffd00e80947 */ /* 0x000fea000393ffff */
[----:B------:R-:W-:Y:S01]  /*0610*/  NOP ;  /* 0x0000000000007918 */ /* 0x000fe20000000000 */
.L_x_1220:
[----:B------:R-:W-:Y:S05]  /*0620*/  BSYNC.RECONVERGENT B0 ;  /* 0x0000000000007941 */ /* 0x000fea0003800200 */
.L_x_1219:
[----:B012---:R-:W0:Y:S08]  /*0630*/  LDC R5, c[0x0][0x370] ;  /* 0x0000dc00ff057b82 */ /* 0x007e300000000800 */
[----:B------:R-:W1:Y:S01]  /*0640*/  LDC R13, c[0x0][0x390] ;  /* 0x0000e400ff0d7b82 */ /* 0x000e620000000800 */
[----:B0-----:R-:W-:-:S05]  /*0650*/  IMAD.SHL.U32 R5, R5, 0x80, RZ ;  /* 0x0000008005057824 */ /* 0x001fca00078e00ff */
[----:B------:R-:W-:-:S04]  /*0660*/  LOP3.LUT R2, R5, 0x7fffff80, RZ, 0xc0, !PT ;  /* 0x7fffff8005027812 */ /* 0x000fc800078ec0ff */
[-C--:B------:R-:W-:Y:S02]  /*0670*/  IABS R12, R2.reuse ;  /* 0x00000002000c7213 */ /* 0x080fe40000000000 */
[----:B-1----:R-:W-:Y:S02]  /*0680*/  IADD3 R4, PT, PT, R2, -0x1, R13 ;  /* 0xffffffff02047810 */ /* 0x002fe40007ffe00d */
[----:B------:R-:W0:Y:S01]  /*0690*/  I2F.RP R9, R12 ;  /* 0x0000000c00097306 */ /* 0x000e220000209400 */
[----:B------:R-:W-:Y:S02]  /*06a0*/  IABS R16, R2 ;  /* 0x0000000200107213 */ /* 0x000fe40000000000 */
[----:B------:R-:W-:Y:S02]  /*06b0*/  IABS R14, R4 ;  /* 0x00000004000e7213 */ /* 0x000fe40000000000 */
[----:B------:R-:W-:-:S04]  /*06c0*/  LOP3.LUT R4, R4, 0x7fffff80, R5, 0x78, !PT ;  /* 0x7fffff8004047812 */ /* 0x000fc800078e7805 */
[----:B------:R-:W-:Y:S01]  /*06d0*/  ISETP.GE.AND P1, PT, R4, RZ, PT ;  /* 0x000000ff0400720c */ /* 0x000fe20003f26270 */
[----:B0-----:R-:W0:Y:S02]  /*06e0*/  MUFU.RCP R9, R9 ;  /* 0x0000000900097308 */ /* 0x001e240000001000 */
[----:B0-----:R-:W-:Y:S02]  /*06f0*/  VIADD R10, R9, 0xffffffe ;  /* 0x0ffffffe090a7836 */ /* 0x001fe40000000000 */
[----:B------:R-:W-:-:S04]  /*0700*/  IMAD.MOV R9, RZ, RZ, -R16 ;  /* 0x000000ffff097224 */ /* 0x000fc800078e0a10 */
[----:B------:R0:W1:Y:S02]  /*0710*/  F2I.FTZ.U32.TRUNC.NTZ R11, R10 ;  /* 0x0000000a000b7305 */ /* 0x000064000021f000 */
[----:B0-----:R-:W-:Y:S02]  /*0720*/  IMAD.MOV.U32 R10, RZ, RZ, RZ ;  /* 0x000000ffff0a7224 */ /* 0x001fe400078e00ff */
[----:B-1----:R-:W-:-:S04]  /*0730*/  IMAD.MOV R15, RZ, RZ, -R11 ;  /* 0x000000ffff0f7224 */ /* 0x002fc800078e0a0b */
[----:B------:R-:W-:-:S04]  /*0740*/  IMAD R13, R15, R12, RZ ;  /* 0x0000000c0f0d7224 */ /* 0x000fc800078e02ff */
[----:B------:R-:W-:-:S06]  /*0750*/  IMAD.HI.U32 R11, R11, R13, R10 ;  /* 0x0000000d0b0b7227 */ /* 0x000fcc00078e000a */
        /* <DEDUP_REMOVED lines=8> */
[----:B------:R-:W-:-:S04]  /*07e0*/  IMAD.MOV.U32 R4, RZ, RZ, R11 ;  /* 0x000000ffff047224 */ /* 0x000fc800078e000b */
[----:B------:R-:W-:Y:S01]  /*07f0*/  @!P1 IMAD.MOV R4, RZ, RZ, -R4 ;  /* 0x000000ffff049224 */ /* 0x000fe200078e0a04 */
[----:B------:R-:W-:Y:S01]  /*0800*/  @!P2 LOP3.LUT R4, RZ, R2, RZ, 0x33, !PT ;  /* 0x00000002ff04a212 */ /* 0x000fe200078e33ff */
[----:B------:R-:W-:-:S03]  /*0810*/  IMAD.MOV.U32 R2, RZ, RZ, RZ ;  /* 0x000000ffff027224 */ /* 0x000fc600078e00ff */
        /* <DEDUP_REMOVED lines=14> */
.L_x_1245:
        /* <DEDUP_REMOVED lines=15> */
.L_x_1238:
        /* <DEDUP_REMOVED lines=13> */
.L_x_1237:
        /* <DEDUP_REMOVED lines=9> */
.L_x_1236:
[----:B------:R-:W-:Y:S05]  /*0b50*/  BSYNC B3 ;  /* 0x0000000000037941 */ /* 0x000fea0003800000 */
.L_x_1235:
[----:B------:R-:W0:Y:S02]  /*0b60*/  SYNCS.PHASECHK.TRANS64.TRYWAIT P0, [R13+URZ], R15 ;  /* 0x0000000f0d0075a7 */ /* 0x000e2400080011ff */
[----:B0-----:R-:W-:Y:S05]  /*0b70*/  @!P0 BRA `(.L_x_1238) ;  /* 0xfffffffc009c8947 */ /* 0x001fea000383ffff */
.L_x_1234:
[----:B------:R-:W-:Y:S05]  /*0b80*/  BSYNC B2 ;  /* 0x0000000000027941 */ /* 0x000fea0003800000 */
.L_x_1233:
        /* <DEDUP_REMOVED lines=17> */
[----:B------:R-:W-:Y:S05]  /*0ca0*/  CALL.REL.NOINC `($__internal_28_$__cuda_sm3x_div_rn_noftz_f32_slowpath) ;  /* 0x0000000000c47944 */ /* 0x000fea0003c00000 */
[----:B------:R-:W-:-:S07]  /*0cb0*/  IMAD.MOV.U32 R16, RZ, RZ, R0 ;  /* 0x000000ffff107224 */ /* 0x000fce00078e0000 */
.L_x_1240:
[----:B------:R-:W-:Y:S05]  /*0cc0*/  BSYNC.RECONVERGENT B2 ;  /* 0x0000000000027941 */ /* 0x000fea0003800200 */
.L_x_1239:
[----:B------:R-:W-:-:S04]  /*0cd0*/  FADD R16, R13, R16 ;  /* 0x000000100d107221 */ /* 0x000fc80000000000 */
[----:B------:R-:W-:-:S04]  /*0ce0*/  FFMA R3, R16, R16, R16 ;  /* 0x0000001010037223 */ /* 0x000fc80000000010 */
[----:B------:R-:W-:-:S04]  /*0cf0*/  FADD R3, R14, R3 ;  /* 0x000000030e037221 */ /* 0x000fc80000000000 */
[----:B------:R-:W-:Y:S01]  /*0d00*/  FADD R2, R2, R3 ;  /* 0x0000000302027221 */ /* 0x000fe20000000000 */
[----:B------:R-:W-:Y:S06]  /*0d10*/  BRA `(.L_x_1241) ;  /* 0x0000000000707947 */ /* 0x000fec0003800000 */
.L_x_1232:
        /* <DEDUP_REMOVED lines=18> */
.L_x_1243:
[----:B------:R-:W-:Y:S05]  /*0e40*/  BSYNC.RECONVERGENT B2 ;  /* 0x0000000000027941 */ /* 0x000fea0003800200 */
.L_x_1242:
[----:B------:R-:W-:Y:S01]  /*0e50*/  NOP ;  /* 0x0000000000007918 */ /* 0x000fe20000000000 */
[----:B------:R-:W-:-:S13]  /*0e60*/  PLOP3.LUT P0, PT, PT, PT, PT, 0x80, 0x8 ;  /* 0x000000000008781c */ /* 0x000fda0003f0f070 */
.L_x_1244:
[----:B------:R-:W-:Y:S02]  /*0e70*/  PLOP3.LUT P1, PT, P1, P0, PT, 0xf2, 0x2f ;  /* 0x00000000002f781c */ /* 0x000fe40000f21e72 */
[----:B------:R-:W-:-:S08]  /*0e80*/  @P0 R2UR P1, UR4, R16 ;  /* 0x00000000100402ca */ /* 0x000fd00000020000 */
[----:B------:R-:W-:-:S05]  /*0e90*/  @P0 PLOP3.LUT P0, PT, P1, PT, PT, 0x80, 0x8 ;  /* 0x000000000008081c */ /* 0x000fca0000f0f070 */
[----:B------:R-:W-:Y:S01]  /*0ea0*/  @!P1 SYNCS.ARRIVE.TRANS64.RED.A0T1 RZ, [UR4], RZ ;  /* 0x000000ffffff99a7 */ /* 0x000fe20008200404 */
[----:B------:R-:W-:Y:S07]  /*0eb0*/  @!P1 ARRIVES.LDGSTSBAR.64.TRANSCNT [UR4] ;  /* 0x00000000ff0099b0 */ /* 0x000fee0008002a04 */
[----:B------:R-:W-:Y:S05]  /*0ec0*/  @P0 BRA.U.ANY `(.L_x_1244) ;  /* 0xfffffffd00e80947 */ /* 0x000fea000393ffff */
[----:B------:R-:W-:Y:S01]  /*0ed0*/  NOP ;  /* 0x0000000000007918 */ /* 0x000fe20000000000 */
.L_x_1241:
[----:B------:R-:W-:Y:S05]  /*0ee0*/  BSYNC B0 ;  /* 0x0000000000007941 */ /* 0x000fea0003800000 */
.L_x_1231:
[C---:B------:R-:W-:Y:S01]  /*0ef0*/  ISETP.NE.AND P0, PT, R9.reuse, R10, PT ;  /* 0x0000000a0900720c */ /* 0x040fe20003f05270 */
[----:B------:R-:W-:-:S12]  /*0f00*/  VIADD R9, R9, 0x1 ;  /* 0x0000000109097836 */ /* 0x000fd80000000000 */
[----:B------:R-:W-:Y:S05]  /*0f10*/  @P0 BRA `(.L_x_1245) ;  /* 0xfffffff800780947 */ /* 0x000fea000383ffff */
[----:B------:R-:W-:Y:S05]  /*0f20*/  BSYNC B1 ;  /* 0x0000000000017941 */ /* 0x000fea0003800000 */
.L_x_1230:
[----:B0-----:R-:W0:Y:S01]  /*0f30*/  S2R R3, SR_CTAID.X ;  /* 0x0000000000037919 */ /* 0x001e220000002500 */
[----:B------:R-:W1:Y:S01]  /*0f40*/  LDCU UR4, c[0x0][0x390] ;  /* 0x00007200ff0477ac */ /* 0x000e620008000800 */
[----:B0-----:R-:W-:-:S05]  /*0f50*/  IMAD R3, R3, 0x100, R8 ;  /* 0x0000010003037824 */ /* 0x001fca00078e0208 */
[----:B-1----:R-:W-:-:S13]  /*0f60*/  ISETP.GE.AND P0, PT, R3, UR4, PT ;  /* 0x0000000403007c0c */ /* 0x002fda000bf06270 */
[----:B------:R-:W-:Y:S05]  /*0f70*/  @P0 EXIT ;  /* 0x000000000000094d */ /* 0x000fea0003800000 */
[----:B------:R-:W0:Y:S02]  /*0f80*/  LDC.64 R4, c[0x0][0x388] ;  /* 0x0000e200ff047b82 */ /* 0x000e240000000a00 */
[----:B0-----:R-:W-:-:S05]  /*0f90*/  IMAD.WIDE R4, R3, 0x4, R4 ;  /* 0x0000000403047825 */ /* 0x001fca00078e0204 */
[----:B------:R-:W-:Y:S01]  /*0fa0*/  STG.E desc[UR8][R4.64], R2 ;  /* 0x0000000204007986 */ /* 0x000fe2000c101908 */
[----:B------:R-:W-:Y:S05]  /*0fb0*/  EXIT ;  /* 0x000000000000794d */ /* 0x000fea0003800000 */
        .weak           $__internal_28_$__cuda_sm3x_div_rn_noftz_f32_slowpath
        .type           $__internal_28_$__cuda_sm3x_div_rn_noftz_f32_slowpath,@function
        .size           $__internal_28_$__cuda_sm3x_div_rn_noftz_f32_slowpath,(.L_x_2235 - $__internal_28_$__cuda_sm3x_div_rn_noftz_f32_slowpath)
$__internal_28_$__cuda_sm3x_div_rn_noftz_f32_slowpath:
[--C-:B------:R-:W-:Y:S01]  /*0fc0*/  SHF.R.U32.HI R15, RZ, 0x17, R3.reuse ;  /* 0x00000017ff0f7819 */ /* 0x100fe20000011603 */
[----:B------:R-:W-:Y:S01]  /*0fd0*/  BSSY.RECONVERGENT B3, `(.L_x_1246) ;  /* 0x0000064000037945 */ /* 0x000fe20003800200 */
[--C-:B------:R-:W-:Y:S01]  /*0fe0*/  SHF.R.U32.HI R17, RZ, 0x17, R0.reuse ;  /* 0x00000017ff117819 */ /* 0x100fe20000011600 */
[----:B------:R-:W-:Y:S01]  /*0ff0*/  IMAD.MOV.U32 R18, RZ, RZ, R0 ;  /* 0x000000ffff127224 */ /* 0x000fe200078e0000 */
[----:B------:R-:W-:Y:S01]  /*1000*/  LOP3.LUT R15, R15, 0xff, RZ, 0xc0, !PT ;  /* 0x000000ff0f0f7812 */ /* 0x000fe200078ec0ff */
[----:B------:R-:W-:Y:S01]  /*1010*/  IMAD.MOV.U32 R19, RZ, RZ, R3 ;  /* 0x000000ffff137224 */ /* 0x000fe200078e0003 */
        /* <DEDUP_REMOVED lines=30> */
.L_x_1247:
        /* <DEDUP_REMOVED lines=51> */
.L_x_1254:
[----:B------:R-:W-:-:S04]  /*1530*/  LOP3.LUT R0, R0, 0x80000000, RZ, 0xc0, !PT ;  /* 0x8000000000007812 */ /* 0x000fc800078ec0ff */
[----:B------:R-:W-:Y:S01]  /*1540*/  LOP3.LUT R0, R0, 0x7f800000, RZ, 0xfc, !PT ;  /* 0x7f80000000007812 */ /* 0x000fe200078efcff */
[----:B------:R-:W-:Y:S06]  /*1550*/  BRA `(.L_x_1255) ;  /* 0x0000000000047947 */ /* 0x000fec0003800000 */
.L_x_1253:
[----:B------:R-:W-:-:S07]  /*1560*/  IMAD R0, R20, 0x800000, R0 ;  /* 0x0080000014007824 */ /* 0x000fce00078e0200 */
.L_x_1255:
[----:B------:R-:W-:Y:S05]  /*1570*/  BSYNC.RECONVERGENT B4 ;  /* 0x0000000000047941 */ /* 0x000fea0003800200 */
.L_x_1252:
[----:B------:R-:W-:Y:S05]  /*1580*/  BRA `(.L_x_1256) ;  /* 0x0000000000207947 */ /* 0x000fea0003800000 */
.L_x_1251:
[----:B------:R-:W-:-:S04]  /*1590*/  LOP3.LUT R0, R19, 0x80000000, R18, 0x48, !PT ;  /* 0x8000000013007812 */ /* 0x000fc800078e4812 */
[----:B------:R-:W-:Y:S01]  /*15a0*/  LOP3.LUT R0, R0, 0x7f800000, RZ, 0xfc, !PT ;  /* 0x7f80000000007812 */ /* 0x000fe200078efcff */
[----:B------:R-:W-:Y:S06]  /*15b0*/  BRA `(.L_x_1256) ;  /* 0x0000000000147947 */ /* 0x000fec0003800000 */
.L_x_1250:
[----:B------:R-:W-:Y:S01]  /*15c0*/  LOP3.LUT R0, R19, 0x80000000, R18, 0x48, !PT ;  /* 0x8000000013007812 */ /* 0x000fe200078e4812 */
[----:B------:R-:W-:Y:S06]  /*15d0*/  BRA `(.L_x_1256) ;  /* 0x00000000000c7947 */ /* 0x000fec0003800000 */
.L_x_1249:
[----:B------:R-:W0:Y:S01]  /*15e0*/  MUFU.RSQ R0, -QNAN ;  /* 0xffc0000000007908 */ /* 0x000e220000001400 */
[----:B------:R-:W-:Y:S05]  /*15f0*/  BRA `(.L_x_1256) ;  /* 0x0000000000047947 */ /* 0x000fea0003800000 */
.L_x_1248:
[----:B------:R-:W-:-:S07]  /*1600*/  FADD.FTZ R0, R0, R3 ;  /* 0x0000000300007221 */ /* 0x000fce0000010000 */
.L_x_1256:
[----:B------:R-:W-:Y:S05]  /*1610*/  BSYNC.RECONVERGENT B3 ;  /* 0x0000000000037941 */ /* 0x000fea0003800200 */
.L_x_1246:
[----:B------:R-:W-:-:S04]  /*1620*/  IMAD.MOV.U32 R17, RZ, RZ, 0x0 ;  /* 0x00000000ff117424 */ /* 0x000fc800078e00ff */
[----:B0-----:R-:W-:Y:S05]  /*1630*/  RET.REL.NODEC R16 `(_Z25warp_specialize_shared_v2ILi4ELi2EEvPfS0_i) ;  /* 0xffffffe810707950 */ /* 0x001fea0003c3ffff */
.L_x_1257:
        /* <DEDUP_REMOVED lines=12> */
.L_x_2235:


//--------------------- .text._Z25warp_specialize_shared_v2ILi3ELi2EEvPfS0_i --------------------------
	.section	.text._Z25warp_specialize_shared_v2ILi3ELi2EEvPfS0_i,"ax",@progbits
	.align	128
        .global         _Z25warp_specialize_shared_v2ILi3ELi2EEvPfS0_i
        .type           _Z25warp_specialize_shared_v2ILi3ELi2EEvPfS0_i,@function
        .size           _Z25warp_specialize_shared_v2ILi3ELi2EEvPfS0_i,(.L_x_2236 - _Z25warp_specialize_shared_v2ILi3ELi2EEvPfS0_i)
        .other          _Z25warp_specialize_shared_v2ILi3ELi2EEvPfS0_i,@"STO_CUDA_ENTRY STV_DEFAULT"
_Z25warp_specialize_shared_v2ILi3ELi2EEvPfS0_i:
.text._Z25warp_specialize_shared_v2ILi3ELi2EEvPfS0_i:
        /* <DEDUP_REMOVED lines=42> */
.L_x_1261:
[----:B------:R-:W-:Y:S05]  /*02a0*/  BSYNC.RECONVERGENT B1 ;  /* 0x0000000000017941 */ /* 0x000fea0003800200 */
.L_x_1260:
[----:B------:R-:W-:Y:S01]  /*02b0*/  NOP ;  /* 0x0000000000007918 */ /* 0x000fe20000000000 */
[----:B------:R-:W-:-:S13]  /*02c0*/  PLOP3.LUT P0, PT, PT, PT, PT, 0x80, 0x8 ;  /* 0x000000000008781c */ /* 0x000fda0003f0f070 */
.L_x_1262:
        /* <DEDUP_REMOVED lines=20> */
.L_x_1264:
[----:B------:R-:W-:Y:S05]  /*0410*/  BSYNC.RECONVERGENT B1 ;  /* 0x0000000000017941 */ /* 0x000fea0003800200 */
.L_x_1263:
[----:B------:R-:W-:Y:S01]  /*0420*/  NOP ;  /* 0x0000000000007918 */ /* 0x000fe20000000000 */
[----:B------:R-:W-:-:S13]  /*0430*/  PLOP3.LUT P0, PT, PT, PT, PT, 0x80, 0x8 ;  /* 0x000000000008781c */ /* 0x000fda0003f0f070 */
.L_x_1265:
[----:B------:R-:W-:Y:S02]  /*0440*/  PLOP3.LUT P1, PT, P1, P0, PT, 0xf2, 0x2f ;  /* 0x00000000002f781c */ /* 0x000fe40000f21e72 */
[----:B------:R-:W-:-:S08]  /*0450*/  @P0 R2UR P1, UR4, R7 ;  /* 0x00000000070402ca */ /* 0x000fd00000020000 */
[----:B------:R-:W-:-:S05]  /*0460*/  @P0 PLOP3.LUT P0, PT, P1, PT, PT, 0x80, 0x8 ;  /* 0x000000000008081c */ /* 0x000fca0000f0f070 */
[----:B------:R-:W-:Y:S01]  /*0470*/  @!P1 SYNCS.ARRIVE.TRANS64.RED.A0T1 RZ, [UR4+0x20], RZ ;  /* 0x000020ffffff99a7 */ /* 0x000fe20008200404 */
[----:B------:R-:W-:Y:S07]  /*0480*/  @!P1 ARRIVES.LDGSTSBAR.64.TRANSCNT [UR4+0x20] ;  /* 0x00002000ff0099b0 */ /* 0x000fee0008002a04 */
[----:B------:R-:W-:Y:S05]  /*0490*/  @P0 BRA.U.ANY `(.L_x_1265) ;  /* 0xfffffffd00e80947 */ /* 0x000fea000393ffff */
[----:B------:R-:W-:Y:S01]  /*04a0*/  NOP ;  /* 0x0000000000007918 */ /* 0x000fe20000000000 */
.L_x_1259:
[----:B------:R-:W-:Y:S05]  /*04b0*/  BSYNC.RECONVERGENT B0 ;  /* 0x0000000000007941 */ /* 0x000fea0003800200 */
.L_x_1258:
[----:B01----:R-:W0:Y:S08]  /*04c0*/  LDC R5, c[0x0][0x370] ;  /* 0x0000dc00ff057b82 */ /* 0x003e300000000800 */
        /* <DEDUP_REMOVED lines=34> */
[----:B------:R-:W-:Y:S01]  /*06f0*/  IMAD R0, R0, 0x20, R3 ;  /* 0x0000002000007824 */ /* 0x000fe200078e0203 */
[----:B------:R-:W-:Y:S01]  /*0700*/  BSSY B1, `(.L_x_1266) ;  /* 0x000006c000017945 */ /* 0x000fe20003800000 */
[----:B------:R-:W-:Y:S02]  /*0710*/  VIADD R9, R4, 0x1 ;  /* 0x0000000104097836 */ /* 0x000fe40000000000 */
[----:B------:R-:W-:Y:S01]  /*0720*/  IMAD.MOV.U32 R2, RZ, RZ, RZ ;  /* 0x000000ffff027224 */ /* 0x000fe200078e00ff */
[----:B------:R-:W-:Y:S01]  /*0730*/  LEA R11, R0, UR7, 0x2 ;  /* 0x00000007000b7c11 */ /* 0x000fe2000f8e10ff */
[----:B------:R-:W-:Y:S01]  /*0740*/  IMAD.MOV.U32 R10, RZ, RZ, 0x2 ;  /* 0x00000002ff0a7424 */ /* 0x000fe200078e00ff */
[----:B0-----:R-:W-:-:S04]  /*0750*/  USHF.L.U32 UR4, UR4, 0x7, URZ ;  /* 0x0000000704047899 */ /* 0x001fc800080006ff */
[----:B------:R-:W-:-:S06]  /*0760*/  ULOP3.LUT UR4, UR4, 0x7fffff80, URZ, 0xc0, !UPT ;  /* 0x7fffff8004047892 */ /* 0x000fcc000f8ec0ff */
[----:B------:R-:W-:-:S07]  /*0770*/  VIADD R12, R0, UR4 ;  /* 0x00000004000c7c36 */ /* 0x000fce0008000000 */
.L_x_1281:
        /* <DEDUP_REMOVED lines=15> */
.L_x_1274:
        /* <DEDUP_REMOVED lines=13> */
.L_x_1273:
        /* <DEDUP_REMOVED lines=9> */
.L_x_1272:
[----:B------:R-:W-:Y:S05]  /*09d0*/  BSYNC B3 ;  /* 0x0000000000037941 */ /* 0x000fea0003800000 */
.L_x_1271:
[----:B------:R-:W0:Y:S02]  /*09e0*/  SYNCS.PHASECHK.TRANS64.TRYWAIT P0, [R13+URZ], R15 ;  /* 0x0000000f0d0075a7 */ /* 0x000e2400080011ff */
[----:B0-----:R-:W-:Y:S05]  /*09f0*/  @!P0 BRA `(.L_x_1274) ;  /* 0xfffffffc009c8947 */ /* 0x001fea000383ffff */
.L_x_1270:
[----:B------:R-:W-:Y:S05]  /*0a00*/  BSYNC B2 ;  /* 0x0000000000027941 */ /* 0x000fea0003800000 */
.L_x_1269:
        /* <DEDUP_REMOVED lines=17> */
[----:B------:R-:W-:Y:S05]  /*0b20*/  CALL.REL.NOINC `($__internal_29_$__cuda_sm3x_div_rn_noftz_f32_slowpath) ;  /* 0x0000000000cc7944 */ /* 0x000fea0003c00000 */
[----:B------:R-:W-:-:S07]  /*0b30*/  IMAD.MOV.U32 R16, RZ, RZ, R0 ;  /* 0x000000ffff107224 */ /* 0x000fce00078e0000 */
.L_x_1276:
[----:B------:R-:W-:Y:S05]  /*0b40*/  BSYNC.RECONVERGENT B2 ;  /* 0x0000000000027941 */ /* 0x000fea0003800200 */
.L_x_1275:
[----:B------:R-:W-:-:S04]  /*0b50*/  FADD R16, R13, R16 ;  /* 0x000000100d107221 */ /* 0x000fc80000000000 */
[----:B------:R-:W-:-:S04]  /*0b60*/  FFMA R3, R16, R16, R16 ;  /* 0x0000001010037223 */ /* 0x000fc80000000010 */
[----:B------:R-:W-:-:S04]  /*0b70*/  FADD R3, R14, R3 ;  /* 0x000000030e037221 */ /* 0x000fc80000000000 */
[----:B------:R-:W-:Y:S01]  /*0b80*/  FADD R2, R2, R3 ;  /* 0x0000000302027221 */ /* 0x000fe20000000000 */
[----:B------:R-:W-:Y:S06]  /*0b90*/  BRA `(.L_x_1277) ;  /* 0x0000000000787947 */ /* 0x000fec0003800000 */
.L_x_1268:
[----:B------:R-:W-:-:S13]  /*0ba0*/  ISETP.GE.AND P0, PT, R10, R4, PT ;  /* 0x000000040a00720c */ /* 0x000fda0003f06270 */
[----:B------:R-:W-:Y:S05]  /*0bb0*/  @P0 BRA `(.L_x_1277) ;  /* 0x0000000000700947 */ /* 0x000fea0003800000 */
[----:B------:R-:W0:Y:S01]  /*0bc0*/  LDCU UR4, c[0x0][0x390] ;  /* 0x00007200ff0477ac */ /* 0x000e220008000800 */
[----:B------:R-:W-:Y:S01]  /*0bd0*/  IMAD R0, R5, R10, RZ ;  /* 0x0000000a05007224 */ /* 0x000fe200078e02ff */
[----:B------:R-:W-:Y:S01]  /*0be0*/  BSSY.RECONVERGENT B2, `(.L_x_1278) ;  /* 0x0000010000027945 */ /* 0x000fe20003800200 */
[----:B------:R-:W-:-:S03]  /*0bf0*/  IMAD.HI.U32 R13, R10, -0x55555555, RZ ;  /* 0xaaaaaaab0a0d7827 */ /* 0x000fc600078e00ff */
[----:B------:R-:W-:Y:S02]  /*0c00*/  LOP3.LUT R3, R0, 0x7fffff80, RZ, 0xc0, !PT ;  /* 0x7fffff8000037812 */ /* 0x000fe400078ec0ff */
[----:B------:R-:W-:-:S03]  /*0c10*/  SHF.R.U32.HI R13, RZ, 0x1, R13 ;  /* 0x00000001ff0d7819 */ /* 0x000fc6000001160d */
[----:B------:R-:W-:Y:S02]  /*0c20*/  IMAD.IADD R17, R12, 0x1, R3 ;  /* 0x000000010c117824 */ /* 0x000fe400078e0203 */
[----:B------:R-:W-:-:S04]  /*0c30*/  IMAD R0, R13, -0x3, R10 ;  /* 0xfffffffd0d007824 */ /* 0x000fc800078e020a */
[----:B------:R-:W-:Y:S01]  /*0c40*/  IMAD R13, R0, 0x20, R7 ;  /* 0x00000020000d7824 */ /* 0x000fe200078e0207 */
        /* <DEDUP_REMOVED lines=9> */
.L_x_1279:
[----:B------:R-:W-:Y:S05]  /*0ce0*/  BSYNC.RECONVERGENT B2 ;  /* 0x0000000000027941 */ /* 0x000fea0003800200 */
.L_x_1278:
[----:B------:R-:W-:Y:S01]  /*0cf0*/  NOP ;  /* 0x0000000000007918 */ /* 0x000fe20000000000 */
[----:B------:R-:W-:-:S13]  /*0d00*/  PLOP3.LUT P0, PT, PT, PT, PT, 0x80, 0x8 ;  /* 0x000000000008781c */ /* 0x000fda0003f0f070 */
.L_x_1280:
[----:B------:R-:W-:Y:S02]  /*0d10*/  PLOP3.LUT P1, PT, P1, P0, PT, 0xf2, 0x2f ;  /* 0x00000000002f781c */ /* 0x000fe40000f21e72 */
[----:B------:R-:W-:-:S08]  /*0d20*/  @P0 R2UR P1, UR4, R13 ;  /* 0x000000000d0402ca */ /* 0x000fd00000020000 */
[----:B------:R-:W-:-:S05]  /*0d30*/  @P0 PLOP3.LUT P0, PT, P1, PT, PT, 0x80, 0x8 ;  /* 0x000000000008081c */ /* 0x000fca0000f0f070 */
[----:B------:R-:W-:Y:S01]  /*0d40*/  @!P1 SYNCS.ARRIVE.TRANS64.RED.A0T1 RZ, [UR4], RZ ;  /* 0x000000ffffff99a7 */ /* 0x000fe20008200404 */
[----:B------:R-:W-:Y:S07]  /*0d50*/  @!P1 ARRIVES.LDGSTSBAR.64.TRANSCNT [UR4] ;  /* 0x00000000ff0099b0 */ /* 0x000fee0008002a04 */
[----:B------:R-:W-:Y:S05]  /*0d60*/  @P0 BRA.U.ANY `(.L_x_1280) ;  /* 0xfffffffd00e80947 */ /* 0x000fea000393ffff */
[----:B------:R-:W-:Y:S01]  /*0d70*/  NOP ;  /* 0x0000000000007918 */ /* 0x000fe20000000000 */
.L_x_1277:
[----:B------:R-:W-:Y:S05]  /*0d80*/  BSYNC B0 ;  /* 0x0000000000007941 */ /* 0x000fea0003800000 */
.L_x_1267:
[C---:B------:R-:W-:Y:S01]  /*0d90*/  ISETP.NE.AND P0, PT, R10.reuse, R9, PT ;  /* 0x000000090a00720c */ /* 0x040fe20003f05270 */
[----:B------:R-:W-:-:S12]  /*0da0*/  VIADD R10, R10, 0x1 ;  /* 0x000000010a0a7836 */ /* 0x000fd80000000000 */
[----:B------:R-:W-:Y:S05]  /*0db0*/  @P0 BRA `(.L_x_1281) ;  /* 0xfffffff800700947 */ /* 0x000fea000383ffff */
[----:B------:R-:W-:Y:S05]  /*0dc0*/  BSYNC B1 ;  /* 0x0000000000017941 */ /* 0x000fea0003800000 */
.L_x_1266:
        /* <DEDUP_REMOVED lines=9> */
        .weak           $__internal_29_$__cuda_sm3x_div_rn_noftz_f32_slowpath
        .type           $__internal_29_$__cuda_sm3x_div_rn_noftz_f32_slowpath,@function
        .size           $__internal_29_$__cuda_sm3x_div_rn_noftz_f32_slowpath,(.L_x_2236 - $__internal_29_$__cuda_sm3x_div_rn_noftz_f32_slowpath)
$__internal_29_$__cuda_sm3x_div_rn_noftz_f32_slowpath:
        /* <DEDUP_REMOVED lines=36> */
.L_x_1283:
        /* <DEDUP_REMOVED lines=51> */
.L_x_1290:
[----:B------:R-:W-:-:S04]  /*13d0*/  LOP3.LUT R0, R0, 0x80000000, RZ, 0xc0, !PT ;  /* 0x8000000000007812 */ /* 0x000fc800078ec0ff */
[----:B------:R-:W-:Y:S01]  /*13e0*/  LOP3.LUT R0, R0, 0x7f800000, RZ, 0xfc, !PT ;  /* 0x7f80000000007812 */ /* 0x000fe200078efcff */
[----:B------:R-:W-:Y:S06]  /*13f0*/  BRA `(.L_x_1291) ;  /* 0x0000000000047947 */ /* 0x000fec0003800000 */
.L_x_1289:
[----:B------:R-:W-:-:S07]  /*1400*/  IMAD R0, R20, 0x800000, R0 ;  /* 0x0080000014007824 */ /* 0x000fce00078e0200 */
.L_x_1291:
[----:B------:R-:W-:Y:S05]  /*1410*/  BSYNC.RECONVERGENT B4 ;  /* 0x0000000000047941 */ /* 0x000fea0003800200 */
.L_x_1288:
[----:B------:R-:W-:Y:S05]  /*1420*/  BRA `(.L_x_1292) ;  /* 0x0000000000207947 */ /* 0x000fea0003800000 */
.L_x_1287:
[----:B------:R-:W-:-:S04]  /*1430*/  LOP3.LUT R0, R19, 0x80000000, R18, 0x48, !PT ;  /* 0x8000000013007812 */ /* 0x000fc800078e4812 */
[----:B------:R-:W-:Y:S01]  /*1440*/  LOP3.LUT R0, R0, 0x7f800000, RZ, 0xfc, !PT ;  /* 0x7f80000000007812 */ /* 0x000fe200078efcff */
[----:B------:R-:W-:Y:S06]  /*1450*/  BRA `(.L_x_1292) ;  /* 0x0000000000147947 */ /* 0x000fec0003800000 */
.L_x_1286:
[----:B------:R-:W-:Y:S01]  /*1460*/  LOP3.LUT R0, R19, 0x80000000, R18, 0x48, !PT ;  /* 0x8000000013007812 */ /* 0x000fe200078e4812 */
[----:B------:R-:W-:Y:S06]  /*1470*/  BRA `(.L_x_1292) ;  /* 0x00000000000c7947 */ /* 0x000fec0003800000 */
.L_x_1285:
[----:B------:R-:W0:Y:S01]  /*1480*/  MUFU.RSQ R0, -QNAN ;  /* 0xffc0000000007908 */ /* 0x000e220000001400 */
[----:B------:R-:W-:Y:S05]  /*1490*/  BRA `(.L_x_1292) ;  /* 0x0000000000047947 */ /* 0x000fea0003800000 */
.L_x_1284:
[----:B------:R-:W-:-:S07]  /*14a0*/  FADD.FTZ R0, R0, R3 ;  /* 0x0000000300007221 */ /* 0x000fce0000010000 */
.L_x_1292:
[----:B------:R-:W-:Y:S05]  /*14b0*/  BSYNC.RECONVERGENT B3 ;  /* 0x0000000000037941 */ /* 0x000fea0003800200 */
.L_x_1282:
[----:B------:R-:W-:-:S04]  /*14c0*/  IMAD.MOV.U32 R17, RZ, RZ, 0x0 ;  /* 0x00000000ff117424 */ /* 0x000fc800078e00ff */
[----:B0-----:R-:W-:Y:S05]  /*14d0*/  RET.REL.NODEC R16 `(_Z25warp_specialize_shared_v2ILi3ELi2EEvPfS0_i) ;  /* 0xffffffe810c87950 */ /* 0x001fea0003c3ffff */
.L_x_1293:
        /* <DEDUP_REMOVED lines=10> */
.L_x_2236:


//--------------------- .text._Z25warp_specialize_shared_v2ILi2ELi2EEvPfS0_i --------------------------
	.section	.text._Z25warp_specialize_shared_v2ILi2ELi2EEvPfS0_i,"ax",@progbits
	.align	128
        .global         _Z25warp_specialize_shared_v2ILi2ELi2EEvPfS0_i
        .type           _Z25warp_specialize_shared_v2ILi2ELi2EEvPfS0_i,@function
        .size           _Z25warp_specialize_shared_v2ILi2ELi2EEvPfS0_i,(.L_x_2237 - _Z25warp_specialize_shared_v2ILi2ELi2EEvPfS0_i)
        .other          _Z25warp_specialize_shared_v2ILi2ELi2EEvPfS0_i,@"STO_CUDA_ENTRY STV_DEFAULT"
_Z25warp_specialize_shared_v2ILi2ELi2EEvPfS0_i:
.text._Z25warp_specialize_shared_v2ILi2ELi2EEvPfS0_i:
        /* <DEDUP_REMOVED lines=41> */
.L_x_1297:
[----:B------:R-:W-:Y:S05]  /*0290*/  BSYNC.RECONVERGENT B1 ;  /* 0x0000000000017941 */ /* 0x000fea0003800200 */
.L_x_1296:
[----:B------:R-:W-:Y:S01]  /*02a0*/  NOP ;  /* 0x0000000000007918 */ /* 0x000fe20000000000 */
[----:B------:R-:W-:-:S13]  /*02b0*/  PLOP3.LUT P0, PT, PT, PT, PT, 0x80, 0x8 ;  /* 0x000000000008781c */ /* 0x000fda0003f0f070 */
.L_x_1298:
[----:B------:R-:W-:Y:S02]  /*02c0*/  PLOP3.LUT P1, PT, P1, P0, PT, 0xf2, 0x2f ;  /* 0x00000000002f781c */ /* 0x000fe40000f21e72 */
[----:B------:R-:W-:-:S08]  /*02d0*/  @P0 R2UR P1, UR4, R4 ;  /* 0x00000000040402ca */ /* 0x000fd00000020000 */
[----:B------:R-:W-:-:S05]  /*02e0*/  @P0 PLOP3.LUT P0, PT, P1, PT, PT, 0x80, 0x8 ;  /* 0x000000000008081c */ /* 0x000fca0000f0f070 */
[----:B------:R-:W-:Y:S01]  /*02f0*/  @!P1 SYNCS.ARRIVE.TRANS64.RED.A0T1 RZ, [UR4], RZ ;  /* 0x000000ffffff99a7 */ /* 0x000fe20008200404 */
[----:B------:R-:W-:Y:S07]  /*0300*/  @!P1 ARRIVES.LDGSTSBAR.64.TRANSCNT [UR4] ;  /* 0x00000000ff0099b0 */ /* 0x000fee0008002a04 */
[----:B------:R-:W-:Y:S05]  /*0310*/  @P0 BRA.U.ANY `(.L_x_1298) ;  /* 0xfffffffd00e80947 */ /* 0x000fea000393ffff */
[----:B------:R-:W-:Y:S01]  /*0320*/  NOP ;  /* 0x0000000000007918 */ /* 0x000fe20000000000 */
.L_x_1295:
[----:B------:R-:W-:Y:S05]  /*0330*/  BSYNC.RECONVERGENT B0 ;  /* 0x0000000000007941 */ /* 0x000fea0003800200 */
.L_x_1294:
        /* <DEDUP_REMOVED lines=44> */
.L_x_1314:
        /* <DEDUP_REMOVED lines=14> */
.L_x_1307:
        /* <DEDUP_REMOVED lines=13> */
.L_x_1306:
        /* <DEDUP_REMOVED lines=9> */
.L_x_1305:
[----:B------:R-:W-:Y:S05]  /*0840*/  BSYNC B3 ;  /* 0x0000000000037941 */ /* 0x000fea0003800000 */
.L_x_1304:
[----:B------:R-:W0:Y:S02]  /*0850*/  SYNCS.PHASECHK.TRANS64.TRYWAIT P0, [R19+URZ], R13 ;  /* 0x0000000d130075a7 */ /* 0x000e2400080011ff */
[----:B0-----:R-:W-:Y:S05]  /*0860*/  @!P0 BRA `(.L_x_1307) ;  /* 0xfffffffc009c8947 */ /* 0x001fea000383ffff */
.L_x_1303:
[----:B------:R-:W-:Y:S05]  /*0870*/  BSYNC B2 ;  /* 0x0000000000027941 */ /* 0x000fea0003800000 */
.L_x_1302:
        /* <DEDUP_REMOVED lines=17> */
[----:B------:R-:W-:Y:S05]  /*0990*/  CALL.REL.NOINC `($__internal_30_$__cuda_sm3x_div_rn_noftz_f32_slowpath) ;  /* 0x0000000000c47944 */ /* 0x000fea0003c00000 */
[----:B------:R-:W-:-:S07]  /*09a0*/  IMAD.MOV.U32 R3, RZ, RZ, R0 ;  /* 0x000000ffff037224 */ /* 0x000fce00078e0000 */
.L_x_1309:
[----:B------:R-:W-:Y:S05]  /*09b0*/  BSYNC.RECONVERGENT B2 ;  /* 0x0000000000027941 */ /* 0x000fea0003800200 */
.L_x_1308:
[----:B------:R-:W-:-:S04]  /*09c0*/  FADD R3, R12, R3 ;  /* 0x000000030c037221 */ /* 0x000fc80000000000 */
[----:B------:R-:W-:-:S04]  /*09d0*/  FFMA R0, R3, R3, R3 ;  /* 0x0000000303007223 */ /* 0x000fc80000000003 */
[----:B------:R-:W-:-:S04]  /*09e0*/  FADD R13, R13, R0 ;  /* 0x000000000d0d7221 */ /* 0x000fc80000000000 */
[----:B------:R-:W-:Y:S01]  /*09f0*/  FADD R8, R8, R13 ;  /* 0x0000000d08087221 */ /* 0x000fe20000000000 */
[----:B------:R-:W-:Y:S06]  /*0a00*/  BRA `(.L_x_1310) ;  /* 0x0000000000707947 */ /* 0x000fec0003800000 */
.L_x_1301:
        /* <DEDUP_REMOVED lines=18> */
.L_x_1312:
[----:B------:R-:W-:Y:S05]  /*0b30*/  BSYNC.RECONVERGENT B2 ;  /* 0x0000000000027941 */ /* 0x000fea0003800200 */
.L_x_1311:
[----:B------:R-:W-:Y:S01]  /*0b40*/  NOP ;  /* 0x0000000000007918 */ /* 0x000fe20000000000 */
[----:B------:R-:W-:-:S13]  /*0b50*/  PLOP3.LUT P0, PT, PT, PT, PT, 0x80, 0x8 ;  /* 0x000000000008781c */ /* 0x000fda0003f0f070 */
.L_x_1313:
[----:B------:R-:W-:Y:S02]  /*0b60*/  PLOP3.LUT P1, PT, P1, P0, PT, 0xf2, 0x2f ;  /* 0x00000000002f781c */ /* 0x000fe40000f21e72 */
[----:B------:R-:W-:-:S08]  /*0b70*/  @P0 R2UR P1, UR4, R0 ;  /* 0x00000000000402ca */ /* 0x000fd00000020000 */
[----:B------:R-:W-:-:S05]  /*0b80*/  @P0 PLOP3.LUT P0, PT, P1, PT, PT, 0x80, 0x8 ;  /* 0x000000000008081c */ /* 0x000fca0000f0f070 */
[----:B------:R-:W-:Y:S01]  /*0b90*/  @!P1 SYNCS.ARRIVE.TRANS64.RED.A0T1 RZ, [UR4], RZ ;  /* 0x000000ffffff99a7 */ /* 0x000fe20008200404 */
[----:B------:R-:W-:Y:S07]  /*0ba0*/  @!P1 ARRIVES.LDGSTSBAR.64.TRANSCNT [UR4] ;  /* 0x00000000ff0099b0 */ /* 0x000fee0008002a04 */
[----:B------:R-:W-:Y:S05]  /*0bb0*/  @P0 BRA.U.ANY `(.L_x_1313) ;  /* 0xfffffffd00e80947 */ /* 0x000fea000393ffff */
[----:B------:R-:W-:Y:S01]  /*0bc0*/  NOP ;  /* 0x0000000000007918 */ /* 0x000fe20000000000 */
.L_x_1310:
[----:B------:R-:W-:Y:S05]  /*0bd0*/  BSYNC B0 ;  /* 0x0000000000007941 */ /* 0x000fea0003800000 */
.L_x_1300:
[C---:B------:R-:W-:Y:S01]  /*0be0*/  ISETP.NE.AND P0, PT, R10.reuse, R7, PT ;  /* 0x000000070a00720c */ /* 0x040fe20003f05270 */
[----:B------:R-:W-:-:S12]  /*0bf0*/  VIADD R10, R10, 0x1 ;  /* 0x000000010a0a7836 */ /* 0x000fd80000000000 */
[----:B------:R-:W-:Y:S05]  /*0c00*/  @P0 BRA `(.L_x_1314) ;  /* 0xfffffff8007c0947 */ /* 0x000fea000383ffff */
[----:B------:R-:W-:Y:S05]  /*0c10*/  BSYNC B1 ;  /* 0x0000000000017941 */ /* 0x000fea0003800000 */
.L_x_1299:
        /* <DEDUP_REMOVED lines=9> */
        .weak           $__internal_30_$__cuda_sm3x_div_rn_noftz_f32_slowpath
        .type           $__internal_30_$__cuda_sm3x_div_rn_noftz_f32_slowpath,@function
        .size           $__internal_30_$__cuda_sm3x_div_rn_noftz_f32_slowpath,(.L_x_2237 - $__internal_30_$__cuda_sm3x_div_rn_noftz_f32_slowpath)
$__internal_30_$__cuda_sm3x_div_rn_noftz_f32_slowpath:
[----:B------:R-:W-:Y:S01]  /*0cb0*/  SHF.R.U32.HI R15, RZ, 0x17, R18 ;  /* 0x00000017ff0f7819 */ /* 0x000fe20000011612 */
[----:B------:R-:W-:Y:S01]  /*0cc0*/  BSSY.RECONVERGENT B3, `(.L_x_1315) ;  /* 0x0000064000037945 */ /* 0x000fe20003800200 */
[--C-:B------:R-:W-:Y:S01]  /*0cd0*/  SHF.R.U32.HI R3, RZ, 0x17, R0.reuse ;  /* 0x00000017ff037819 */ /* 0x100fe20000011600 */
[----:B------:R-:W-:Y:S01]  /*0ce0*/  IMAD.MOV.U32 R17, RZ, RZ, R0 ;  /* 0x000000ffff117224 */ /* 0x000fe200078e0000 */
        /* <DEDUP_REMOVED lines=8> */
[----:B------:R-:W-:Y:S01]  /*0d70*/  FSETP.GTU.FTZ.AND P0, PT, |R0|, +INF , PT ;  /* 0x7f8000000000780b */ /* 0x000fe20003f1c200 */
[----:B------:R-:W-:Y:S01]  /*0d80*/  IMAD.MOV.U32 R3, RZ, RZ, R18 ;  /* 0x000000ffff037224 */ /* 0x000fe200078e0012 */
        /* <DEDUP_REMOVED lines=22> */
.L_x_1316:
[----:B------:R-:W-:Y:S01]  /*0ef0*/  LEA R3, R15, 0xc0800000, 0x17 ;  /* 0xc08000000f037811 */ /* 0x000fe200078eb8ff */
[----:B------:R-:W-:Y:S01]  /*0f00*/  VIADD R20, R20, 0xffffff81 ;  /* 0xffffff8114147836 */ /* 0x000fe20000000000 */
[----:B------:R-:W-:Y:S03]  /*0f10*/  BSSY.RECONVERGENT B4, `(.L_x_1321) ;  /* 0x0000035000047945 */ /* 0x000fe60003800200 */
        /* <DEDUP_REMOVED lines=10> */
[----:B------:R-:W-:Y:S02]  /*0fc0*/  FFMA R21, R21, R18, R0 ;  /* 0x0000001215157223 */ /* 0x000fe40000000000 */
[----:B------:R-:W-:Y:S02]  /*0fd0*/  IMAD.IADD R17, R17, 0x1, R16 ;  /* 0x0000000111117824 */ /* 0x000fe400078e0210 */
        /* <DEDUP_REMOVED lines=15> */
[----:B------:R-:W-:Y:S01]  /*10d0*/  IMAD.MOV R17, RZ, RZ, -R19 ;  /* 0x000000ffff117224 */ /* 0x000fe200078e0a13 */
[C---:B------:R-:W-:Y:S02]  /*10e0*/  ISETP.NE.AND P2, PT, R19.reuse, RZ, PT ;  /* 0x000000ff1300720c */ /* 0x040fe40003f45270 */
[----:B------:R-:W-:Y:S02]  /*10f0*/  ISETP.NE.AND P1, PT, R19, RZ, PT ;  /* 0x000000ff1300720c */ /* 0x000fe40003f25270 */
[----:B------:R-:W-:Y:S01]  /*1100*/  LOP3.LUT R16, R15, 0x7fffff, RZ, 0xc0, !PT ;  /* 0x007fffff0f107812 */ /* 0x000fe200078ec0ff */
[CCC-:B------:R-:W-:Y:S01]  /*1110*/  FFMA.RP R15, R3.reuse, R21.reuse, R18.reuse ;  /* 0x00000015030f7223 */ /* 0x1c0fe20000008012 */
[----:B------:R-:W-:Y:S01]  /*1120*/  FFMA.RM R18, R3, R21, R18 ;  /* 0x0000001503127223 */ /* 0x000fe20000004012 */
[----:B------:R-:W-:Y:S01]  /*1130*/  VIADD R3, R19, 0x20 ;  /* 0x0000002013037836 */ /* 0x000fe20000000000 */
        /* <DEDUP_REMOVED lines=14> */
.L_x_1323:
[----:B------:R-:W-:-:S04]  /*1220*/  LOP3.LUT R0, R0, 0x80000000, RZ, 0xc0, !PT ;  /* 0x8000000000007812 */ /* 0x000fc800078ec0ff */
[----:B------:R-:W-:Y:S01]  /*1230*/  LOP3.LUT R0, R0, 0x7f800000, RZ, 0xfc, !PT ;  /* 0x7f80000000007812 */ /* 0x000fe200078efcff */
[----:B------:R-:W-:Y:S06]  /*1240*/  BRA `(.L_x_1324) ;  /* 0x0000000000047947 */ /* 0x000fec0003800000 */
.L_x_1322:
[----:B------:R-:W-:-:S07]  /*1250*/  IMAD R0, R17, 0x800000, R0 ;  /* 0x0080000011007824 */ /* 0x000fce00078e0200 */
.L_x_1324:
[----:B------:R-:W-:Y:S05]  /*1260*/  BSYNC.RECONVERGENT B4 ;  /* 0x0000000000047941 */ /* 0x000fea0003800200 */
.L_x_1321:
[----:B------:R-:W-:Y:S05]  /*1270*/  BRA `(.L_x_1325) ;  /* 0x0000000000207947 */ /* 0x000fea0003800000 */
.L_x_1320:
[----:B------:R-:W-:-:S04]  /*1280*/  LOP3.LUT R0, R18, 0x80000000, R17, 0x48, !PT ;  /* 0x8000000012007812 */ /* 0x000fc800078e4811 */
[----:B------:R-:W-:Y:S01]  /*1290*/  LOP3.LUT R0, R0, 0x7f800000, RZ, 0xfc, !PT ;  /* 0x7f80000000007812 */ /* 0x000fe200078efcff */
[----:B------:R-:W-:Y:S06]  /*12a0*/  BRA `(.L_x_1325) ;  /* 0x0000000000147947 */ /* 0x000fec0003800000 */
.L_x_1319:
[----:B------:R-:W-:Y:S01]  /*12b0*/  LOP3.LUT R0, R18, 0x80000000, R17, 0x48, !PT ;  /* 0x8000000012007812 */ /* 0x000fe200078e4811 */
[----:B------:R-:W-:Y:S06]  /*12c0*/  BRA `(.L_x_1325) ;  /* 0x00000000000c7947 */ /* 0x000fec0003800000 */
.L_x_1318:
[----:B------:R-:W0:Y:S01]  /*12d0*/  MUFU.RSQ R0, -QNAN ;  /* 0xffc0000000007908 */ /* 0x000e220000001400 */
[----:B------:R-:W-:Y:S05]  /*12e0*/  BRA `(.L_x_1325) ;  /* 0x0000000000047947 */ /* 0x000fea0003800000 */
.L_x_1317:
[----:B------:R-:W-:-:S07]  /*12f0*/  FADD.FTZ R0, R0, R3 ;  /* 0x0000000300007221 */ /* 0x000fce0000010000 */
.L_x_1325:
[----:B------:R-:W-:Y:S05]  /*1300*/  BSYNC.RECONVERGENT B3 ;  /* 0x0000000000037941 */ /* 0x000fea0003800200 */
.L_x_1315:
[----:B------:R-:W-:-:S04]  /*1310*/  IMAD.MOV.U32 R15, RZ, RZ, 0x0 ;  /* 0x00000000ff0f7424 */ /* 0x000fc800078e00ff */
[----:B0-----:R-:W-:Y:S05]  /*1320*/  RET.REL.NODEC R14 `(_Z25warp_specialize_shared_v2ILi2ELi2EEvPfS0_i) ;  /* 0xffffffec0e347950 */ /* 0x001fea0003c3ffff */
.L_x_1326:
        /* <DEDUP_REMOVED lines=13> */
.L_x_2237:


//--------------------- .text._Z22warp_specialize_sharedILi4ELi2EEvPfS0_i --------------------------
	.section	.text._Z22warp_specialize_sharedILi4ELi2EEvPfS0_i,"ax",@progbits
	.align	128
        .global         _Z22warp_specialize_sharedILi4ELi2EEvPfS0_i
        .type           _Z22warp_specialize_sharedILi4ELi2EEvPfS0_i,@function
        .size           _Z22warp_specialize_sharedILi4ELi2EEvPfS0_i,(.L_x_2238 - _Z22warp_specialize_sharedILi4ELi2EEvPfS0_i)
        .other          _Z22warp_specialize_sharedILi4ELi2EEvPfS0_i,@"STO_CUDA_ENTRY STV_DEFAULT"
_Z22warp_specialize_sharedILi4ELi2EEvPfS0_i:
.text._Z22warp_specialize_sharedILi4ELi2EEvPfS0_i:
        /* <DEDUP_REMOVED lines=33> */
[----:B------:R-:W-:Y:S01]  /*0210*/  VIADD R7, R2, UR4 ;  /* 0x0000000402077c36 */ /* 0x000fe20008000000 */
[----:B------:R-:W-:-:S04]  /*0220*/  ULEA UR4, UR6, UR5, 0x18 ;  /* 0x0000000506047291 */ /* 0x000fc8000f8ec0ff */
[----:B-1----:R-:W-:Y:S02]  /*0230*/  ISETP.GE.AND P0, PT, R7, R8, PT ;  /* 0x000000080700720c */ /* 0x002fe40003f06270 */
[----:B------:R-:W-:-:S11]  /*0240*/  LEA R9, R2, UR4, 0x2 ;  /* 0x0000000402097c11 */ /* 0x000fd6000f8e10ff */
        /* <DEDUP_REMOVED lines=9> */
.L_x_1331:
[----:B------:R-:W-:Y:S02]  /*02e0*/  PLOP3.LUT P1, PT, P1, P0, PT, 0xf2, 0x2f ;  /* 0x00000000002f781c */ /* 0x000fe40000f21e72 */
[----:B------:R-:W-:-:S08]  /*02f0*/  @P0 R2UR P1, UR4, R18 ;  /* 0x00000000120402ca */ /* 0x000fd00000020000 */
[----:B------:R-:W-:-:S05]  /*0300*/  @P0 PLOP3.LUT P0, PT, P1, PT, PT, 0x80, 0x8 ;  /* 0x000000000008081c */ /* 0x000fca0000f0f070 */
[----:B------:R-:W-:Y:S01]  /*0310*/  @!P1 SYNCS.ARRIVE.TRANS64.RED.A0T1 RZ, [UR4], RZ ;  /* 0x000000ffffff99a7 */ /* 0x000fe20008200404 */
[----:B------:R-:W-:Y:S07]  /*0320*/  @!P1 ARRIVES.LDGSTSBAR.64.TRANSCNT [UR4] ;  /* 0x00000000ff0099b0 */ /* 0x000fee0008002a04 */
[----:B------:R-:W-:Y:S05]  /*0330*/  @P0 BRA.U.ANY `(.L_x_1331) ;  /* 0xfffffffd00e80947 */ /* 0x000fea000393ffff */
[----:B------:R-:W-:Y:S01]  /*0340*/  NOP ;  /* 0x0000000000007918 */ /* 0x000fe20000000000 */
.L_x_1330:
[----:B------:R-:W-:Y:S05]  /*0350*/  BSYNC.RECONVERGENT B1 ;  /* 0x0000000000017941 */ /* 0x000fea0003800200 */
.L_x_1329:
[----:B------:R-:W-:Y:S01]  /*0360*/  SHF.L.U32 R2, R6, 0x7, RZ ;  /* 0x0000000706027819 */ /* 0x000fe200000006ff */
[----:B------:R-:W-:Y:S03]  /*0370*/  BSSY.RECONVERGENT B1, `(.L_x_1332) ;  /* 0x0000014000017945 */ /* 0x000fe60003800200 */
        /* <DEDUP_REMOVED lines=12> */
.L_x_1334:
[----:B------:R-:W-:Y:S02]  /*0440*/  PLOP3.LUT P1, PT, P1, P0, PT, 0xf2, 0x2f ;  /* 0x00000000002f781c */ /* 0x000fe40000f21e72 */
[----:B------:R-:W-:-:S08]  /*0450*/  @P0 R2UR P1, UR4, R18 ;  /* 0x00000000120402ca */ /* 0x000fd00000020000 */
[----:B------:R-:W-:-:S05]  /*0460*/  @P0 PLOP3.LUT P0, PT, P1, PT, PT, 0x80, 0x8 ;  /* 0x000000000008081c */ /* 0x000fca0000f0f070 */
[----:B------:R-:W-:Y:S01]  /*0470*/  @!P1 SYNCS.ARRIVE.TRANS64.RED.A0T1 RZ, [UR4+0x20], RZ ;  /* 0x000020ffffff99a7 */ /* 0x000fe20008200404 */
[----:B------:R-:W-:Y:S07]  /*0480*/  @!P1 ARRIVES.LDGSTSBAR.64.TRANSCNT [UR4+0x20] ;  /* 0x00002000ff0099b0 */ /* 0x000fee0008002a04 */
[----:B------:R-:W-:Y:S05]  /*0490*/  @P0 BRA.U.ANY `(.L_x_1334) ;  /* 0xfffffffd00e80947 */ /* 0x000fea000393ffff */
[----:B------:R-:W-:Y:S01]  /*04a0*/  NOP ;  /* 0x0000000000007918 */ /* 0x000fe20000000000 */
.L_x_1333:
[----:B------:R-:W-:Y:S05]  /*04b0*/  BSYNC.RECONVERGENT B1 ;  /* 0x0000000000017941 */ /* 0x000fea0003800200 */
.L_x_1332:
        /* <DEDUP_REMOVED lines=13> */
.L_x_1335:
[----:B------:R-:W-:Y:S02]  /*0590*/  PLOP3.LUT P1, PT, P1, P0, PT, 0xf2, 0x2f ;  /* 0x00000000002f781c */ /* 0x000fe40000f21e72 */
[----:B------:R-:W-:-:S08]  /*05a0*/  @P0 R2UR P1, UR4, R18 ;  /* 0x00000000120402ca */ /* 0x000fd00000020000 */
[----:B------:R-:W-:-:S05]  /*05b0*/  @P0 PLOP3.LUT P0, PT, P1, PT, PT, 0x80, 0x8 ;  /* 0x000000000008081c */ /* 0x000fca0000f0f070 */
[----:B------:R-:W-:Y:S01]  /*05c0*/  @!P1 SYNCS.ARRIVE.TRANS64.RED.A0T1 RZ, [UR4+0x40], RZ ;  /* 0x000040ffffff99a7 */ /* 0x000fe20008200404 */
[----:B------:R-:W-:Y:S07]  /*05d0*/  @!P1 ARRIVES.LDGSTSBAR.64.TRANSCNT [UR4+0x40] ;  /* 0x00004000ff0099b0 */ /* 0x000fee0008002a04 */
[----:B------:R-:W-:Y:S05]  /*05e0*/  @P0 BRA.U.ANY `(.L_x_1335) ;  /* 0xfffffffd00e80947 */ /* 0x000fea000393ffff */
[----:B------:R-:W-:Y:S01]  /*05f0*/  NOP ;  /* 0x0000000000007918 */ /* 0x000fe20000000000 */
.L_x_1328:
[----:B------:R-:W-:Y:S05]  /*0600*/  BSYNC.RECONVERGENT B0 ;  /* 0x0000000000007941 */ /* 0x000fea0003800200 */
.L_x_1327:
[----:B------:R-:W1:Y:S01]  /*0610*/  LDC R16, c[0x0][0x370] ;  /* 0x0000dc00ff107b82 */ /* 0x000e620000000800 */
[----:B------:R-:W-:-:S07]  /*0620*/  IMAD.MOV.U32 R13, RZ, RZ, RZ ;  /* 0x000000ffff0d7224 */ /* 0x000fce00078e00ff */
[----:B------:R-:W2:Y:S01]  /*0630*/  LDC R11, c[0x0][0x390] ;  /* 0x0000e400ff0b7b82 */ /* 0x000ea20000000800 */
[----:B-1----:R-:W-:-:S05]  /*0640*/  IMAD.SHL.U32 R15, R16, 0x80, RZ ;  /* 0x00000080100f7824 */ /* 0x002fca00078e00ff */
[----:B------:R-:W-:-:S04]  /*0650*/  LOP3.LUT R2, R15, 0x7fffff80, RZ, 0xc0, !PT ;  /* 0x7fffff800f027812 */ /* 0x000fc800078ec0ff */
[-C--:B0-----:R-:W-:Y:S02]  /*0660*/  IABS R9, R2.reuse ;  /* 0x0000000200097213 */ /* 0x081fe40000000000 */
[----:B--2---:R-:W-:Y:S02]  /*0670*/  IADD3 R6, PT, PT, R2, -0x1, R11 ;  /* 0xffffffff02067810 */ /* 0x004fe40007ffe00b */
        /* <DEDUP_REMOVED lines=15> */
[----:B------:R-:W-:-:S05]  /*0770*/  IMAD R4, R14, R4, R7 ;  /* 0x000000040e047224 */ /* 0x000fca00078e0207 */
[----:B------:R-:W-:-:S13]  /*0780*/  ISETP.GT.U32.AND P1, PT, R9, R4, PT ;  /* 0x000000040900720c */ /* 0x000fda0003f24070 */
[----:B------:R-:W-:Y:S02]  /*0790*/  @!P1 IMAD.IADD R4, R4, 0x1, -R9 ;  /* 0x0000000104049824 */ /* 0x000fe400078e0a09 */
[----:B------:R-:W-:Y:S01]  /*07a0*/  @!P1 VIADD R14, R14, 0x1 ;  /* 0x000000010e0e9836 */ /* 0x000fe20000000000 */
[----:B------:R-:W-:Y:S02]  /*07b0*/  ISETP.NE.AND P1, PT, R2, RZ, PT ;  /* 0x000000ff0200720c */ /* 0x000fe40003f25270 */
[----:B------:R-:W-:-:S13]  /*07c0*/  ISETP.GE.U32.AND P0, PT, R4, R9, PT ;  /* 0x000000090400720c */ /* 0x000fda0003f06070 */
[----:B------:R-:W-:-:S05]  /*07d0*/  @P0 IADD3 R14, PT, PT, R14, 0x1, RZ ;  /* 0x000000010e0e0810 */ /* 0x000fca0007ffe0ff */
[----:B------:R-:W-:Y:S01]  /*07e0*/  @!P2 IMAD.MOV R14, RZ, RZ, -R14 ;  /* 0x000000ffff0ea224 */ /* 0x000fe200078e0a0e */
[----:B------:R-:W-:-:S04]  /*07f0*/  @!P1 LOP3.LUT R14, RZ, R2, RZ, 0x33, !PT ;  /* 0x00000002ff0e9212 */ /* 0x000fc800078e33ff */
[----:B------:R-:W-:-:S13]  /*0800*/  ISETP.GE.AND P0, PT, R14, 0x1, PT ;  /* 0x000000010e00780c */ /* 0x000fda0003f06270 */
[----:B------:R-:W-:Y:S05]  /*0810*/  @!P0 BRA `(.L_x_1336) ;  /* 0x0000001400c48947 */ /* 0x000fea0003800000 */
[----:B------:R-:W0:Y:S01]  /*0820*/  S2UR UR4, SR_CTAID.X ;  /* 0x00000000000479c3 */ /* 0x000e220000002500 */
[----:B------:R-:W-:Y:S01]  /*0830*/  IADD3 R2, PT, PT, R14, 0x2, RZ ;  /* 0x000000020e027810 */ /* 0x000fe20007ffe0ff */
[----:B------:R-:W-:Y:S01]  /*0840*/  IMAD R3, R0, 0x20, R3 ;  /* 0x0000002000037824 */ /* 0x000fe200078e0203 */
[----:B------:R-:W-:Y:S01]  /*0850*/  ULEA UR7, UR6, UR5, 0x18 ;  /* 0x0000000506077291 */ /* 0x000fe2000f8ec0ff */
[----:B------:R-:W-:Y:S01]  /*0860*/  IMAD.MOV.U32 R13, RZ, RZ, RZ ;  /* 0x000000ffff0d7224 */ /* 0x000fe200078e00ff */
[C---:B------:R-:W-:Y:S01]  /*0870*/  ISETP.GE.AND P0, PT, R2.reuse, 0x6, PT ;  /* 0x000000060200780c */ /* 0x040fe20003f06270 */
[----:B------:R-:W-:Y:S01]  /*0880*/  IMAD.MOV.U32 R5, RZ, RZ, 0x3 ;  /* 0x00000003ff057424 */ /* 0x000fe200078e00ff */
[----:B------:R-:W-:Y:S02]  /*0890*/  VIMNMX R0, PT, PT, R2, 0x3, !PT ;  /* 0x0000000302007848 */ /* 0x000fe40007fe0100 */
[----:B------:R-:W-:Y:S02]  /*08a0*/  LEA R12, R3, UR7, 0x2 ;  /* 0x00000007030c7c11 */ /* 0x000fe4000f8e10ff */
[----:B------:R-:W-:-:S04]  /*08b0*/  IADD3 R0, PT, PT, R0, -0x2, RZ ;  /* 0xfffffffe00007810 */ /* 0x000fc80007ffe0ff */
[----:B------:R-:W-:Y:S01]  /*08c0*/  LOP3.LUT R10, R0, 0x3, RZ, 0xc0, !PT ;  /* 0x00000003000a7812 */ /* 0x000fe200078ec0ff */
[----:B0-----:R-:W-:-:S04]  /*08d0*/  USHF.L.U32 UR4, UR4, 0x7, URZ ;  /* 0x0000000704047899 */ /* 0x001fc800080006ff */
[----:B------:R-:W-:-:S06]  /*08e0*/  ULOP3.LUT UR4, UR4, 0x7fffff80, URZ, 0xc0, !UPT ;  /* 0x7fffff8004047892 */ /* 0x000fcc000f8ec0ff */
[----:B------:R-:W-:Y:S01]  /*08f0*/  VIADD R11, R3, UR4 ;  /* 0x00000004030b7c36 */ /* 0x000fe20008000000 */
[----:B------:R-:W-:Y:S06]  /*0900*/  @!P0 BRA `(.L_x_1337) ;  /* 0x0000001000288947 */ /* 0x000fec0003800000 */
[----:B------:R-:W-:Y:S01]  /*0910*/  SHF.L.U32 R9, R16, 0x9, RZ ;  /* 0x0000000910097819 */ /* 0x000fe200000006ff */
[----:B------:R-:W-:Y:S01]  /*0920*/  BSSY B0, `(.L_x_1338) ;  /* 0x0000107000007945 */ /* 0x000fe20003800000 */
[----:B------:R-:W-:Y:S01]  /*0930*/  LOP3.LUT R4, R0, 0xfffffffc, RZ, 0xc0, !PT ;  /* 0xfffffffc00047812 */ /* 0x000fe200078ec0ff */
[C---:B------:R-:W-:Y:S02]  /*0940*/  IMAD R8, R16.reuse, 0x300, RZ ;  /* 0x0000030010087824 */ /* 0x040fe400078e02ff */
[----:B------:R-:W-:Y:S01]  /*0950*/  IMAD R7, R16, 0x280, RZ ;  /* 0x0000028010077824 */ /* 0x000fe200078e02ff */
[----:B------:R-:W-:Y:S01]  /*0960*/  IADD3 R4, PT, PT, -R4, RZ, RZ ;  /* 0x000000ff04047210 */ /* 0x000fe20007ffe1ff */
[----:B------:R-:W-:Y:S02]  /*0970*/  IMAD R6, R16, 0x180, RZ ;  /* 0x0000018010067824 */ /* 0x000fe400078e02ff */
[----:B------:R-:W-:Y:S02]  /*0980*/  IMAD.MOV.U32 R13, RZ, RZ, RZ ;  /* 0x000000ffff0d7224 */ /* 0x000fe400078e00ff */
[----:B------:R-:W-:-:S02]  /*0990*/  IMAD.MOV.U32 R5, RZ, RZ, 0x6 ;  /* 0x00000006ff057424 */ /* 0x000fc400078e00ff */
[----:B------:R-:W-:-:S07]  /*09a0*/  IMAD.MOV.U32 R2, RZ, RZ, R9 ;  /* 0x000000ffff027224 */ /* 0x000fce00078e0009 */
.L_x_1379:
[----:B------:R-:W-:Y:S01]  /*09b0*/  ISETP.NE.AND P1, PT, R17, RZ, PT ;  /* 0x000000ff1100720c */ /* 0x000fe20003f25270 */
[----:B------:R-:W-:Y:S05]  /*09c0*/  YIELD ;  /* 0x0000000000007946 */ /* 0x000fea0003800000 */
[----:B------:R-:W-:Y:S01]  /*09d0*/  BSSY B3, `(.L_x_1339) ;  /* 0x000003c000037945 */ /* 0x000fe20003800000 */
[----:B------:R-:W-:-:S06]  /*09e0*/  VIADD R3, R5, 0xfffffffd ;  /* 0xfffffffd05037836 */ /* 0x000fcc0000000000 */
[----:B0-----:R-:W-:Y:S05]  /*09f0*/  @!P1 BRA `(.L_x_1340) ;  /* 0x00000000008c9947 */ /* 0x001fea0003800000 */
[----:B------:R0:W1:Y:S01]  /*0a00*/  SYNCS.ARRIVE.TRANS64.A1T0 R20, [R18+URZ], RZ ;  /* 0x000000ff121479a7 */ /* 0x00006200081000ff */
[----:B------:R-:W-:Y:S01]  /*0a10*/  BSSY B1, `(.L_x_1341) ;  /* 0x0000009000017945 */ /* 0x000fe20003800000 */
.L_x_1344:
[----:B------:R-:W-:Y:S05]  /*0a20*/  YIELD ;  /* 0x0000000000007946 */ /* 0x000fea0003800000 */
[----:B-1----:R-:W1:Y:S01]  /*0a30*/  SYNCS.PHASECHK.TRANS64 P0, [R18+URZ], R21 ;  /* 0x00000015120075a7 */ /* 0x002e6200080010ff */
[----:B------:R-:W-:Y:S04]  /*0a40*/  BSSY B2, `(.L_x_1342) ;  /* 0x0000004000027945 */ /* 0x000fe80003800000 */
[----:B-1----:R-:W-:Y:S05]  /*0a50*/  @P0 BRA `(.L_x_1343) ;  /* 0x0000000000080947 */ /* 0x002fea0003800000 */
[----:B------:R-:W-:Y:S05]  /*0a60*/  NANOSLEEP 0x32 ;  /* 0x000000320000795d */ /* 0x000fea0003800000 */
[----:B------:R-:W-:Y:S01]  /*0a70*/  NOP ;  /* 0x0000000000007918 */ /* 0x000fe20000000000 */
.L_x_1343:
[----:B------:R-:W-:Y:S05]  /*0a80*/  BSYNC B2 ;  /* 0x0000000000027941 */ /* 0x000fea0003800000 */
.L_x_1342:
[----:B------:R-:W-:Y:S05]  /*0a90*/  @!P0 BRA `(.L_x_1344) ;  /* 0xfffffffc00e08947 */ /* 0x000fea000383ffff */
[----:B------:R-:W-:Y:S05]  /*0aa0*/  BSYNC B1 ;  /* 0x0000000000017941 */ /* 0x000fea0003800000 */
.L_x_1341:
        /* <DEDUP_REMOVED lines=16> */
[----:B0-----:R-:W-:Y:S05]  /*0bb0*/  CALL.REL.NOINC `($__internal_31_$__cuda_sm3x_div_rn_noftz_f32_slowpath) ;  /* 0x0000001400007944 */ /* 0x001fea0003c00000 */
[----:B------:R-:W-:-:S07]  /*0bc0*/  MOV R20, R0 ;  /* 0x0000000000147202 */ /* 0x000fce0000000f00 */
.L_x_1346:
[----:B------:R-:W-:Y:S05]  /*0bd0*/  BSYNC.RECONVERGENT B4 ;  /* 0x0000000000047941 */ /* 0x000fea0003800200 */
.L_x_1345:
[----:B------:R-:W-:-:S04]  /*0be0*/  FADD R20, R27, R20 ;  /* 0x000000141b147221 */ /* 0x000fc80000000000 */
[----:B------:R-:W-:-:S04]  /*0bf0*/  FFMA R3, R20, R20, R20 ;  /* 0x0000001414037223 */ /* 0x000fc80000000014 */
[----:B------:R-:W-:-:S04]  /*0c00*/  FADD R26, R26, R3 ;  /* 0x000000031a1a7221 */ /* 0x000fc80000000000 */
[----:B------:R-:W-:Y:S01]  /*0c10*/  FADD R13, R13, R26 ;  /* 0x0000001a0d0d7221 */ /* 0x000fe20000000000 */
[----:B------:R-:W-:Y:S06]  /*0c20*/  BRA `(.L_x_1347) ;  /* 0x0000000000587947 */ /* 0x000fec0003800000 */
.L_x_1340:
        /* <DEDUP_REMOVED lines=15> */
.L_x_1348:
[----:B------:R-:W-:Y:S02]  /*0d20*/  PLOP3.LUT P2, PT, P2, P0, PT, 0xf2, 0x2f ;  /* 0x00000000002f781c */ /* 0x000fe40001741e72 */
[----:B------:R-:W-:-:S08]  /*0d30*/  @P0 R2UR P2, UR4, R18 ;  /* 0x00000000120402ca */ /* 0x000fd00000040000 */
[----:B------:R-:W-:-:S05]  /*0d40*/  @P0 PLOP3.LUT P0, PT, P2, PT, PT, 0x80, 0x8 ;  /* 0x000000000008081c */ /* 0x000fca000170f070 */
[----:B------:R-:W-:Y:S01]  /*0d50*/  @!P2 SYNCS.ARRIVE.TRANS64.RED.A0T1 RZ, [UR4+0x60], RZ ;  /* 0x000060ffffffa9a7 */ /* 0x000fe20008200404 */
[----:B------:R-:W-:Y:S07]  /*0d60*/  @!P2 ARRIVES.LDGSTSBAR.64.TRANSCNT [UR4+0x60] ;  /* 0x00006000ff00a9b0 */ /* 0x000fee0008002a04 */
[----:B------:R-:W-:Y:S05]  /*0d70*/  @P0 BRA.U.ANY `(.L_x_1348) ;  /* 0xfffffffd00e80947 */ /* 0x000fea000393ffff */
[----:B------:R-:W-:Y:S01]  /*0d80*/  NOP ;  /* 0x0000000000007918 */ /* 0x000fe20000000000 */
.L_x_1347:
[----:B------:R-:W-:Y:S05]  /*0d90*/  BSYNC B3 ;  /* 0x0000000000037941 */ /* 0x000fea0003800000 */
.L_x_1339:
[----:B------:R-:W-:Y:S04]  /*0da0*/  BSSY B3, `(.L_x_1349) ;  /* 0x000003c000037945 */ /* 0x000fe80003800000 */
[----:B------:R-:W-:Y:S05]  /*0db0*/  @!P1 BRA `(.L_x_1350) ;  /* 0x00000000008c9947 */ /* 0x000fea0003800000 */
[----:B0-----:R0:W1:Y:S01]  /*0dc0*/  SYNCS.ARRIVE.TRANS64.A1T0 R20, [R18+URZ+0x20], RZ ;  /* 0x000020ff121479a7 */ /* 0x00106200081000ff */
[----:B------:R-:W-:Y:S01]  /*0dd0*/  BSSY B1, `(.L_x_1351) ;  /* 0x0000009000017945 */ /* 0x000fe20003800000 */
.L_x_1354:
[----:B------:R-:W-:Y:S05]  /*0de0*/  YIELD ;  /* 0x0000000000007946 */ /* 0x000fea0003800000 */
[----:B-1----:R-:W1:Y:S01]  /*0df0*/  SYNCS.PHASECHK.TRANS64 P0, [R18+URZ+0x20], R21 ;  /* 0x00002015120075a7 */ /* 0x002e6200080010ff */
[----:B------:R-:W-:Y:S04]  /*0e00*/  BSSY B2, `(.L_x_1352) ;  /* 0x0000004000027945 */ /* 0x000fe80003800000 */
[----:B-1----:R-:W-:Y:S05]  /*0e10*/  @P0 BRA `(.L_x_1353) ;  /* 0x0000000000080947 */ /* 0x002fea0003800000 */
[----:B------:R-:W-:Y:S05]  /*0e20*/  NANOSLEEP 0x32 ;  /* 0x000000320000795d */ /* 0x000fea0003800000 */
[----:B------:R-:W-:Y:S01]  /*0e30*/  NOP ;  /* 0x0000000000007918 */ /* 0x000fe20000000000 */
.L_x_1353:
[----:B------:R-:W-:Y:S05]  /*0e40*/  BSYNC B2 ;  /* 0x0000000000027941 */ /* 0x000fea0003800000 */
.L_x_1352:
[----:B------:R-:W-:Y:S05]  /*0e50*/  @!P0 BRA `(.L_x_1354) ;  /* 0xfffffffc00e08947 */ /* 0x000fea000383ffff */
[----:B------:R-:W-:Y:S05]  /*0e60*/  BSYNC B1 ;  /* 0x0000000000017941 */ /* 0x000fea0003800000 */
.L_x_1351:
        /* <DEDUP_REMOVED lines=17> */
[----:B------:R-:W-:-:S07]  /*0f80*/  IMAD.MOV.U32 R20, RZ, RZ, R0 ;  /* 0x000000ffff147224 */ /* 0x000fce00078e0000 */
.L_x_1356:
[----:B------:R-:W-:Y:S05]  /*0f90*/  BSYNC.RECONVERGENT B4 ;  /* 0x0000000000047941 */ /* 0x000fea0003800200 */
.L_x_1355:
[----:B------:R-:W-:-:S04]  /*0fa0*/  FADD R20, R27, R20 ;  /* 0x000000141b147221 */ /* 0x000fc80000000000 */
[----:B------:R-:W-:-:S04]  /*0fb0*/  FFMA R3, R20, R20, R20 ;  /* 0x0000001414037223 */ /* 0x000fc80000000014 */
[----:B------:R-:W-:-:S04]  /*0fc0*/  FADD R26, R26, R3 ;  /* 0x000000031a1a7221 */ /* 0x000fc80000000000 */
[----:B------:R-:W-:Y:S01]  /*0fd0*/  FADD R13, R13, R26 ;  /* 0x0000001a0d0d7221 */ /* 0x000fe20000000000 */
[----:B------:R-:W-:Y:S06]  /*0fe0*/  BRA `(.L_x_1357) ;  /* 0x00000000005c7947 */ /* 0x000fec0003800000 */
.L_x_1350:
[----:B------:R-:W-:-:S04]  /*0ff0*/  IADD3 R3, PT, PT, R5, -0x2, RZ ;  /* 0xfffffffe05037810 */ /* 0x000fc80007ffe0ff */
        /* <DEDUP_REMOVED lines=15> */
.L_x_1358:
[----:B------:R-:W-:Y:S02]  /*10f0*/  PLOP3.LUT P2, PT, P2, P0, PT, 0xf2, 0x2f ;  /* 0x00000000002f781c */ /* 0x000fe40001741e72 */
[----:B------:R-:W-:-:S08]  /*1100*/  @P0 R2UR P2, UR4, R18 ;  /* 0x00000000120402ca */ /* 0x000fd00000040000 */
[----:B------:R-:W-:-:S05]  /*1110*/  @P0 PLOP3.LUT P0, PT, P2, PT, PT, 0x80, 0x8 ;  /* 0x000000000008081c */ /* 0x000fca000170f070 */
[----:B------:R-:W-:Y:S01]  /*1120*/  @!P2 SYNCS.ARRIVE.TRANS64.RED.A0T1 RZ, [UR4], RZ ;  /* 0x000000ffffffa9a7 */ /* 0x000fe20008200404 */
[----:B------:R-:W-:Y:S07]  /*1130*/  @!P2 ARRIVES.LDGSTSBAR.64.TRANSCNT [UR4] ;  /* 0x00000000ff00a9b0 */ /* 0x000fee0008002a04 */
[----:B------:R-:W-:Y:S05]  /*1140*/  @P0 BRA.U.ANY `(.L_x_1358) ;  /* 0xfffffffd00e80947 */ /* 0x000fea000393ffff */
[----:B------:R-:W-:Y:S01]  /*1150*/  NOP ;  /* 0x0000000000007918 */ /* 0x000fe20000000000 */
.L_x_1357:
[----:B------:R-:W-:Y:S05]  /*1160*/  BSYNC B3 ;  /* 0x0000000000037941 */ /* 0x000fea0003800000 */
.L_x_1349:
[----:B------:R-:W-:Y:S04]  /*1170*/  BSSY B3, `(.L_x_1359) ;  /* 0x000003c000037945 */ /* 0x000fe80003800000 */
[----:B------:R-:W-:Y:S05]  /*1180*/  @!P1 BRA `(.L_x_1360) ;  /* 0x00000000008c9947 */ /* 0x000fea0003800000 */
[----:B0-----:R0:W1:Y:S01]  /*1190*/  SYNCS.ARRIVE.TRANS64.A1T0 R20, [R18+URZ+0x40], RZ ;  /* 0x000040ff121479a7 */ /* 0x00106200081000ff */
[----:B------:R-:W-:Y:S01]  /*11a0*/  BSSY B1, `(.L_x_1361) ;  /* 0x0000009000017945 */ /* 0x000fe20003800000 */
.L_x_1364:
[----:B------:R-:W-:Y:S05]  /*11b0*/  YIELD ;  /* 0x0000000000007946 */ /* 0x000fea0003800000 */
[----:B-1----:R-:W1:Y:S01]  /*11c0*/  SYNCS.PHASECHK.TRANS64 P0, [R18+URZ+0x40], R21 ;  /* 0x00004015120075a7 */ /* 0x002e6200080010ff */
[----:B------:R-:W-:Y:S04]  /*11d0*/  BSSY B2, `(.L_x_1362) ;  /* 0x0000004000027945 */ /* 0x000fe80003800000 */
[----:B-1----:R-:W-:Y:S05]  /*11e0*/  @P0 BRA `(.L_x_1363) ;  /* 0x0000000000080947 */ /* 0x002fea0003800000 */
[----:B------:R-:W-:Y:S05]  /*11f0*/  NANOSLEEP 0x32 ;  /* 0x000000320000795d */ /* 0x000fea0003800000 */
[----:B------:R-:W-:Y:S01]  /*1200*/  NOP ;  /* 0x0000000000007918 */ /* 0x000fe20000000000 */
.L_x_1363:
[----:B------:R-:W-:Y:S05]  /*1210*/  BSYNC B2 ;  /* 0x0000000000027941 */ /* 0x000fea0003800000 */
.L_x_1362:
[----:B------:R-:W-:Y:S05]  /*1220*/  @!P0 BRA `(.L_x_1364) ;  /* 0xfffffffc00e08947 */ /* 0x000fea000383ffff */
[----:B------:R-:W-:Y:S05]  /*1230*/  BSYNC B1 ;  /* 0x0000000000017941 */ /* 0x000fea0003800000 */
.L_x_1361:
        /* <DEDUP_REMOVED lines=18> */
.L_x_1366:
[----:B------:R-:W-:Y:S05]  /*1360*/  BSYNC.RECONVERGENT B4 ;  /* 0x0000000000047941 */ /* 0x000fea0003800200 */
.L_x_1365:
[----:B------:R-:W-:-:S04]  /*1370*/  FADD R20, R27, R20 ;  /* 0x000000141b147221 */ /* 0x000fc80000000000 */
[----:B------:R-:W-:-:S04]  /*1380*/  FFMA R3, R20, R20, R20 ;  /* 0x0000001414037223 */ /* 0x000fc80000000014 */
[----:B------:R-:W-:-:S04]  /*1390*/  FADD R26, R26, R3 ;  /* 0x000000031a1a7221 */ /* 0x000fc80000000000 */
[----:B------:R-:W-:Y:S01]  /*13a0*/  FADD R13, R13, R26 ;  /* 0x0000001a0d0d7221 */ /* 0x000fe20000000000 */
[----:B------:R-:W-:Y:S06]  /*13b0*/  BRA `(.L_x_1367) ;  /* 0x00000000005c7947 */ /* 0x000fec0003800000 */
.L_x_1360:
        /* <DEDUP_REMOVED lines=16> */
.L_x_1368:
[----:B------:R-:W-:Y:S02]  /*14c0*/  PLOP3.LUT P1, PT, P1, P0, PT, 0xf2, 0x2f ;  /* 0x00000000002f781c */ /* 0x000fe40000f21e72 */
[----:B------:R-:W-:-:S08]  /*14d0*/  @P0 R2UR P1, UR4, R18 ;  /* 0x00000000120402ca */ /* 0x000fd00000020000 */
[----:B------:R-:W-:-:S05]  /*14e0*/  @P0 PLOP3.LUT P0, PT, P1, PT, PT, 0x80, 0x8 ;  /* 0x000000000008081c */ /* 0x000fca0000f0f070 */
[----:B------:R-:W-:Y:S01]  /*14f0*/  @!P1 SYNCS.ARRIVE.TRANS64.RED.A0T1 RZ, [UR4+0x20], RZ ;  /* 0x000020ffffff99a7 */ /* 0x000fe20008200404 */
[----:B------:R-:W-:Y:S07]  /*1500*/  @!P1 ARRIVES.LDGSTSBAR.64.TRANSCNT [UR4+0x20] ;  /* 0x00002000ff0099b0 */ /* 0x000fee0008002a04 */
[----:B------:R-:W-:Y:S05]  /*1510*/  @P0 BRA.U.ANY `(.L_x_1368) ;  /* 0xfffffffd00e80947 */ /* 0x000fea000393ffff */
[----:B------:R-:W-:Y:S01]  /*1520*/  NOP ;  /* 0x0000000000007918 */ /* 0x000fe20000000000 */
.L_x_1367:
[----:B------:R-:W-:Y:S05]  /*1530*/  BSYNC B3 ;  /* 0x0000000000037941 */ /* 0x000fea0003800000 */
.L_x_1359:
[----:B------:R-:W-:Y:S01]  /*1540*/  ISETP.NE.AND P0, PT, R17, RZ, PT ;  /* 0x000000ff1100720c */ /* 0x000fe20003f05270 */
[----:B------:R-:W-:-:S12]  /*1550*/  BSSY B3, `(.L_x_1369) ;  /* 0x000003b000037945 */ /* 0x000fd80003800000 */
[----:B------:R-:W-:Y:S05]  /*1560*/  @!P0 BRA `(.L_x_1370) ;  /* 0x00000000008c8947 */ /* 0x000fea0003800000 */
[----:B0-----:R0:W1:Y:S01]  /*1570*/  SYNCS.ARRIVE.TRANS64.A1T0 R20, [R18+URZ+0x60], RZ ;  /* 0x000060ff121479a7 */ /* 0x00106200081000ff */
[----:B------:R-:W-:Y:S01]  /*1580*/  BSSY B1, `(.L_x_1371) ;  /* 0x0000009000017945 */ /* 0x000fe20003800000 */
.L_x_1374:
[----:B------:R-:W-:Y:S05]  /*1590*/  YIELD ;  /* 0x0000000000007946 */ /* 0x000fea0003800000 */
[----:B-1----:R-:W1:Y:S01]  /*15a0*/  SYNCS.PHASECHK.TRANS64 P0, [R18+URZ+0x60], R21 ;  /* 0x00006015120075a7 */ /* 0x002e6200080010ff */
[----:B------:R-:W-:Y:S04]  /*15b0*/  BSSY B2, `(.L_x_1372) ;  /* 0x0000004000027945 */ /* 0x000fe80003800000 */
[----:B-1----:R-:W-:Y:S05]  /*15c0*/  @P0 BRA `(.L_x_1373) ;  /* 0x0000000000080947 */ /* 0x002fea0003800000 */
[----:B------:R-:W-:Y:S05]  /*15d0*/  NANOSLEEP 0x32 ;  /* 0x000000320000795d */ /* 0x000fea0003800000 */
[----:B------:R-:W-:Y:S01]  /*15e0*/  NOP ;  /* 0x0000000000007918 */ /* 0x000fe20000000000 */
.L_x_1373:
[----:B------:R-:W-:Y:S05]  /*15f0*/  BSYNC B2 ;  /* 0x0000000000027941 */ /* 0x000fea0003800000 */
.L_x_1372:
[----:B------:R-:W-:Y:S05]  /*1600*/  @!P0 BRA `(.L_x_1374) ;  /* 0xfffffffc00e08947 */ /* 0x000fea000383ffff */
[----:B------:R-:W-:Y:S05]  /*1610*/  BSYNC B1 ;  /* 0x0000000000017941 */ /* 0x000fea0003800000 */
.L_x_1371:
        /* <DEDUP_REMOVED lines=18> */
.L_x_1376:
[----:B------:R-:W-:Y:S05]  /*1740*/  BSYNC.RECONVERGENT B4 ;  /* 0x0000000000047941 */ /* 0x000fea0003800200 */
.L_x_1375:
[----:B------:R-:W-:-:S04]  /*1750*/  FADD R20, R27, R20 ;  /* 0x000000141b147221 */ /* 0x000fc80000000000 */
[----:B------:R-:W-:-:S04]  /*1760*/  FFMA R3, R20, R20, R20 ;  /* 0x0000001414037223 */ /* 0x000fc80000000014 */
[----:B------:R-:W-:-:S04]  /*1770*/  FADD R26, R26, R3 ;  /* 0x000000031a1a7221 */ /* 0x000fc80000000000 */
[----:B------:R-:W-:Y:S01]  /*1780*/  FADD R13, R13, R26 ;  /* 0x0000001a0d0d7221 */ /* 0x000fe20000000000 */
[----:B------:R-:W-:Y:S06]  /*1790*/  BRA `(.L_x_1377) ;  /* 0x0000000000587947 */ /* 0x000fec0003800000 */
.L_x_1370:
        /* <DEDUP_REMOVED lines=15> */
.L_x_1378:
[----:B------:R-:W-:Y:S02]  /*1890*/  PLOP3.LUT P1, PT, P1, P0, PT, 0xf2, 0x2f ;  /* 0x00000000002f781c */ /* 0x000fe40000f21e72 */
[----:B------:R-:W-:-:S08]  /*18a0*/  @P0 R2UR P1, UR4, R18 ;  /* 0x00000000120402ca */ /* 0x000fd00000020000 */
[----:B------:R-:W-:-:S05]  /*18b0*/  @P0 PLOP3.LUT P0, PT, P1, PT, PT, 0x80, 0x8 ;  /* 0x000000000008081c */ /* 0x000fca0000f0f070 */
[----:B------:R-:W-:Y:S01]  /*18c0*/  @!P1 SYNCS.ARRIVE.TRANS64.RED.A0T1 RZ, [UR4+0x40], RZ ;  /* 0x000040ffffff99a7 */ /* 0x000fe20008200404 */
[----:B------:R-:W-:Y:S07]  /*18d0*/  @!P1 ARRIVES.LDGSTSBAR.64.TRANSCNT [UR4+0x40] ;  /* 0x00004000ff0099b0 */ /* 0x000fee0008002a04 */
[----:B------:R-:W-:Y:S05]  /*18e0*/  @P0 BRA.U.ANY `(.L_x_1378) ;  /* 0xfffffffd00e80947 */ /* 0x000fea000393ffff */
[----:B------:R-:W-:Y:S01]  /*18f0*/  NOP ;  /* 0x0000000000007918 */ /* 0x000fe20000000000 */
.L_x_1377:
[----:B------:R-:W-:Y:S05]  /*1900*/  BSYNC B3 ;  /* 0x0000000000037941 */ /* 0x000fea0003800000 */
.L_x_1369:
[----:B------:R-:W-:Y:S01]  /*1910*/  VIADD R4, R4, 0x4 ;  /* 0x0000000404047836 */ /* 0x000fe20000000000 */
[----:B------:R-:W-:Y:S01]  /*1920*/  IADD3 R8, PT, PT, R9, R8, RZ ;  /* 0x0000000809087210 */ /* 0x000fe20007ffe0ff */
[----:B------:R-:W-:Y:S01]  /*1930*/  VIADD R5, R5, 0x4 ;  /* 0x0000000405057836 */ /* 0x000fe20000000000 */
[C---:B------:R-:W-:Y:S01]  /*1940*/  IADD3 R6, PT, PT, R9.reuse, R6, RZ ;  /* 0x0000000609067210 */ /* 0x040fe20007ffe0ff */
[C---:B------:R-:W-:Y:S01]  /*1950*/  IMAD.IADD R7, R9.reuse, 0x1, R7 ;  /* 0x0000000109077824 */ /* 0x040fe200078e0207 */
[----:B------:R-:W-:Y:S01]  /*1960*/  ISETP.NE.AND P0, PT, R4, RZ, PT ;  /* 0x000000ff0400720c */ /* 0x000fe20003f05270 */
[----:B------:R-:W-:-:S12]  /*1970*/  IMAD.IADD R2, R9, 0x1, R2 ;  /* 0x0000000109027824 */ /* 0x000fd800078e0202 */
[----:B------:R-:W-:Y:S05]  /*1980*/  @P0 BRA `(.L_x_1379) ;  /* 0xfffffff000080947 */ /* 0x000fea000383ffff */
[----:B------:R-:W-:Y:S05]  /*1990*/  BSYNC B0 ;  /* 0x0000000000007941 */ /* 0x000fea0003800000 */
.L_x_1338:
[----:B------:R-:W-:-:S07]  /*19a0*/  VIADD R5, R5, 0xfffffffd ;  /* 0xfffffffd05057836 */ /* 0x000fce0000000000 */
.L_x_1337:
[----:B------:R-:W-:Y:S01]  /*19b0*/  ISETP.NE.AND P0, PT, R10, RZ, PT ;  /* 0x000000ff0a00720c */ /* 0x000fe20003f05270 */
[----:B------:R-:W-:-:S12]  /*19c0*/  BSSY B0, `(.L_x_1336) ;  /* 0x0000056000007945 */ /* 0x000fd80003800000 */
[----:B------:R-:W-:Y:S05]  /*19d0*/  @!P0 BRA `(.L_x_1380) ;  /* 0x0000000400508947 */ /* 0x000fea0003800000 */
[----:B------:R-:W-:Y:S01]  /*19e0*/  IMAD R4, R16, R5, RZ ;  /* 0x0000000510047224 */ /* 0x000fe200078e02ff */
[----:B------:R-:W-:Y:S01]  /*19f0*/  IADD3 R6, PT, PT, R5, 0x1, RZ ;  /* 0x0000000105067810 */ /* 0x000fe20007ffe0ff */
[----:B------:R-:W-:Y:S02]  /*1a00*/  IMAD.MOV R10, RZ, RZ, -R10 ;  /* 0x000000ffff0a7224 */ /* 0x000fe400078e0a0a */
[----:B------:R-:W-:-:S07]  /*1a10*/  IMAD.SHL.U32 R4, R4, 0x80, RZ ;  /* 0x0000008004047824 */ /* 0x000fce00078e00ff */
.L_x_1391:
[----:B------:R-:W-:Y:S01]  /*1a20*/  ISETP.NE.AND P0, PT, R17, RZ, PT ;  /* 0x000000ff1100720c */ /* 0x000fe20003f05270 */
[----:B------:R-:W-:Y:S01]  /*1a30*/  VIADD R10, R10, 0x1 ;  /* 0x000000010a0a7836 */ /* 0x000fe20000000000 */
[----:B------:R-:W-:Y:S05]  /*1a40*/  YIELD ;  /* 0x0000000000007946 */ /* 0x000fea0003800000 */
[----:B------:R-:W-:Y:S01]  /*1a50*/  BSSY B3, `(.L_x_1381) ;  /* 0x0000049000037945 */ /* 0x000fe20003800000 */
[----:B------:R-:W-:Y:S02]  /*1a60*/  ISETP.NE.AND P1, PT, R10, RZ, PT ;  /* 0x000000ff0a00720c */ /* 0x000fe40003f25270 */
[----:B------:R-:W-:-:S03]  /*1a70*/  IADD3 R7, PT, PT, R6, -0x1, RZ ;  /* 0xffffffff06077810 */ /* 0x000fc60007ffe0ff */
[----:B-1----:R-:W-:Y:S08]  /*1a80*/  @!P0 BRA `(.L_x_1382) ;  /* 0x0000000000a48947 */ /* 0x002ff00003800000 */
[----:B------:R-:W-:Y:S01]  /*1a90*/  IMAD.SHL.U32 R0, R6, 0x20, RZ ;  /* 0x0000002006007824 */ /* 0x000fe200078e00ff */
[----:B------:R-:W-:Y:S04]  /*1aa0*/  BSSY B1, `(.L_x_1383) ;  /* 0x000000c000017945 */ /* 0x000fe80003800000 */
[----:B------:R-:W-:-:S05]  /*1ab0*/  LOP3.LUT R3, R0, 0x60, RZ, 0xc0, !PT ;  /* 0x0000006000037812 */ /* 0x000fca00078ec0ff */
[----:B------:R-:W-:-:S04]  /*1ac0*/  IMAD.IADD R5, R18, 0x1, R3 ;  /* 0x0000000112057824 */ /* 0x000fc800078e0203 */
[----:B------:R1:W2:Y:S03]  /*1ad0*/  SYNCS.ARRIVE.TRANS64.A1T0 R2, [R5+URZ], RZ ;  /* 0x000000ff050279a7 */ /* 0x0002a600081000ff */
.L_x_1386:
[----:B------:R-:W-:Y:S05]  /*1ae0*/  YIELD ;  /* 0x0000000000007946 */ /* 0x000fea0003800000 */
[----:B--2---:R-:W2:Y:S01]  /*1af0*/  SYNCS.PHASECHK.TRANS64 P0, [R5+URZ], R3 ;  /* 0x00000003050075a7 */ /* 0x004ea200080010ff */
[----:B------:R-:W-:Y:S04]  /*1b00*/  BSSY B2, `(.L_x_1384) ;  /* 0x0000004000027945 */ /* 0x000fe80003800000 */
[----:B--2---:R-:W-:Y:S05]  /*1b10*/  @P0 BRA `(.L_x_1385) ;  /* 0x0000000000080947 */ /* 0x004fea0003800000 */
[----:B------:R-:W-:Y:S05]  /*1b20*/  NANOSLEEP 0x32 ;  /* 0x000000320000795d */ /* 0x000fea0003800000 */
[----:B------:R-:W-:Y:S01]  /*1b30*/  NOP ;  /* 0x0000000000007918 */ /* 0x000fe20000000000 */
.L_x_1385:
[----:B------:R-:W-:Y:S05]  /*1b40*/  BSYNC B2 ;  /* 0x0000000000027941 */ /* 0x000fea0003800000 */
.L_x_1384:
[----:B------:R-:W-:Y:S05]  /*1b50*/  @!P0 BRA `(.L_x_1386) ;  /* 0xfffffffc00e08947 */ /* 0x000fea000383ffff */
[----:B------:R-:W-:Y:S05]  /*1b60*/  BSYNC B1 ;  /* 0x0000000000017941 */ /* 0x000fea0003800000 */
.L_x_1383:
[----:B------:R-:W-:Y:S01]  /*1b70*/  SHF.L.U32 R0, R6, 0x9, RZ ;  /* 0x0000000906007819 */ /* 0x000fe200000006ff */
[----:B------:R-:W-:Y:S03]  /*1b80*/  BSSY.RECONVERGENT B4, `(.L_x_1387) ;  /* 0x0000014000047945 */ /* 0x000fe60003800200 */
[----:B------:R-:W-:-:S05]  /*1b90*/  LOP3.LUT R3, R0, 0x600, RZ, 0xc0, !PT ;  /* 0x0000060000037812 */ /* 0x000fca00078ec0ff */
[----:B-1----:R-:W-:-:S06]  /*1ba0*/  IMAD.IADD R5, R12, 0x1, R3 ;  /* 0x000000010c057824 */ /* 0x002fcc00078e0203 */
        /* <DEDUP_REMOVED lines=16> */
[----:B------:R-:W-:Y:S05]  /*1cb0*/  CALL.REL.NOINC `($__internal_31_$__cuda_sm3x_div_rn_noftz_f32_slowpath) ;  /* 0x0000000000c07944 */ /* 0x000fea0003c00000 */
.L_x_1388:
[----:B------:R-:W-:Y:S05]  /*1cc0*/  BSYNC.RECONVERGENT B4 ;  /* 0x0000000000047941 */ /* 0x000fea0003800200 */
.L_x_1387:
[----:B------:R-:W-:-:S04]  /*1cd0*/  FADD R0, R5, R0 ;  /* 0x0000000005007221 */ /* 0x000fc80000000000 */
[----:B------:R-:W-:-:S04]  /*1ce0*/  FFMA R3, R0, R0, R0 ;  /* 0x0000000000037223 */ /* 0x000fc80000000000 */
[----:B------:R-:W-:-:S04]  /*1cf0*/  FADD R2, R2, R3 ;  /* 0x0000000302027221 */ /* 0x000fc80000000000 */
[----:B------:R-:W-:Y:S01]  /*1d00*/  FADD R13, R13, R2 ;  /* 0x000000020d0d7221 */ /* 0x000fe20000000000 */
[----:B------:R-:W-:Y:S06]  /*1d10*/  BRA `(.L_x_1389) ;  /* 0x0000000000707947 */ /* 0x000fec0003800000 */
.L_x_1382:
[----:B------:R-:W-:-:S13]  /*1d20*/  ISETP.GE.AND P0, PT, R7, R14, PT ;  /* 0x0000000e0700720c */ /* 0x000fda0003f06270 */
[----:B------:R-:W-:Y:S05]  /*1d30*/  @P0 BRA `(.L_x_1389) ;  /* 0x0000000000680947 */ /* 0x000fea0003800000 */
[----:B------:R-:W1:Y:S01]  /*1d40*/  LDCU UR4, c[0x0][0x390] ;  /* 0x00007200ff0477ac */ /* 0x000e620008000800 */
[----:B------:R-:W-:-:S04]  /*1d50*/  LOP3.LUT R0, R4, 0x7fffff80, RZ, 0xc0, !PT ;  /* 0x7fffff8004007812 */ /* 0x000fc800078ec0ff */
[----:B------:R-:W-:-:S04]  /*1d60*/  IADD3 R9, PT, PT, R11, R0, RZ ;  /* 0x000000000b097210 */ /* 0x000fc80007ffe0ff */
[----:B-1----:R-:W-:-:S13]  /*1d70*/  ISETP.GE.AND P0, PT, R9, UR4, PT ;  /* 0x0000000409007c0c */ /* 0x002fda000bf06270 */
[----:B------:R-:W-:Y:S05]  /*1d80*/  @P0 BRA `(.L_x_1389) ;  /* 0x0000000000540947 */ /* 0x000fea0003800000 */
[----:B------:R-:W1:Y:S01]  /*1d90*/  LDC.64 R2, c[0x0][0x380] ;  /* 0x0000e000ff027b82 */ /* 0x000e620000000a00 */
[C---:B------:R-:W-:Y:S01]  /*1da0*/  IMAD.SHL.U32 R0, R7.reuse, 0x200, RZ ;  /* 0x0000020007007824 */ /* 0x040fe200078e00ff */
[----:B------:R-:W-:Y:S01]  /*1db0*/  PLOP3.LUT P0, PT, PT, PT, PT, 0x80, 0x8 ;  /* 0x000000000008781c */ /* 0x000fe20003f0f070 */
[----:B------:R-:W-:-:S03]  /*1dc0*/  IMAD.SHL.U32 R7, R7, 0x20, RZ ;  /* 0x0000002007077824 */ /* 0x000fc600078e00ff */
        /* <DEDUP_REMOVED lines=10> */
.L_x_1390:
[----:B------:R-:W-:Y:S02]  /*1e70*/  PLOP3.LUT P2, PT, P2, P0, PT, 0xf2, 0x2f ;  /* 0x00000000002f781c */ /* 0x000fe40001741e72 */
[----:B------:R-:W-:-:S08]  /*1e80*/  @P0 R2UR P2, UR4, R7 ;  /* 0x00000000070402ca */ /* 0x000fd00000040000 */
[----:B------:R-:W-:-:S05]  /*1e90*/  @P0 PLOP3.LUT P0, PT, P2, PT, PT, 0x80, 0x8 ;  /* 0x000000000008081c */ /* 0x000fca000170f070 */
[----:B------:R-:W-:Y:S01]  /*1ea0*/  @!P2 SYNCS.ARRIVE.TRANS64.RED.A0T1 RZ, [UR4], RZ ;  /* 0x000000ffffffa9a7 */ /* 0x000fe20008200404 */
[----:B------:R-:W-:Y:S07]  /*1eb0*/  @!P2 ARRIVES.LDGSTSBAR.64.TRANSCNT [UR4] ;  /* 0x00000000ff00a9b0 */ /* 0x000fee0008002a04 */
[----:B------:R-:W-:Y:S05]  /*1ec0*/  @P0 BRA.U.ANY `(.L_x_1390) ;  /* 0xfffffffd00e80947 */ /* 0x000fea000393ffff */
[----:B------:R-:W-:Y:S01]  /*1ed0*/  NOP ;  /* 0x0000000000007918 */ /* 0x000fe20000000000 */
.L_x_1389:
[----:B------:R-:W-:Y:S05]  /*1ee0*/  BSYNC B3 ;  /* 0x0000000000037941 */ /* 0x000fea0003800000 */
.L_x_1381:
[----:B------:R-:W-:Y:S01]  /*1ef0*/  VIADD R6, R6, 0x1 ;  /* 0x0000000106067836 */ /* 0x000fe20000000000 */
[----:B------:R-:W-:Y:S01]  /*1f00*/  IADD3 R4, PT, PT, R15, R4, RZ ;  /* 0x000000040f047210 */ /* 0x000fe20007ffe0ff */
[----:B------:R-:W-:Y:S06]  /*1f10*/  @P1 BRA `(.L_x_1391) ;  /* 0xfffffff800c01947 */ /* 0x000fec000383ffff */
.L_x_1380:
[----:B------:R-:W-:Y:S05]  /*1f20*/  BSYNC B0 ;  /* 0x0000000000007941 */ /* 0x000fea0003800000 */
.L_x_1336:
[----:B------:R-:W2:Y:S01]  /*1f30*/  S2R R0, SR_CTAID.X ;  /* 0x0000000000007919 */ /* 0x000ea20000002500 */
[----:B------:R-:W3:Y:S01]  /*1f40*/  LDCU UR4, c[0x0][0x390] ;  /* 0x00007200ff0477ac */ /* 0x000ee20008000800 */
[----:B--2---:R-:W-:-:S05]  /*1f50*/  IMAD R19, R0, 0x100, R19 ;  /* 0x0000010000137824 */ /* 0x004fca00078e0213 */
[----:B---3--:R-:W-:-:S13]  /*1f60*/  ISETP.GE.AND P0, PT, R19, UR4, PT ;  /* 0x0000000413007c0c */ /* 0x008fda000bf06270 */
[----:B------:R-:W-:Y:S05]  /*1f70*/  @P0 EXIT ;  /* 0x000000000000094d */ /* 0x000fea0003800000 */
[----:B-1----:R-:W1:Y:S02]  /*1f80*/  LDC.64 R2, c[0x0][0x388] ;  /* 0x0000e200ff027b82 */ /* 0x002e640000000a00 */
[----:B-1----:R-:W-:-:S05]  /*1f90*/  IMAD.WIDE R2, R19, 0x4, R2 ;  /* 0x0000000413027825 */ /* 0x002fca00078e0202 */
[----:B------:R-:W-:Y:S01]  /*1fa0*/  STG.E desc[UR8][R2.64], R13 ;  /* 0x0000000d02007986 */ /* 0x000fe2000c101908 */
[----:B------:R-:W-:Y:S05]  /*1fb0*/  EXIT ;  /* 0x000000000000794d */ /* 0x000fea0003800000 */
        .weak           $__internal_31_$__cuda_sm3x_div_rn_noftz_f32_slowpath
        .type           $__internal_31_$__cuda_sm3x_div_rn_noftz_f32_slowpath,@function
        .size           $__internal_31_$__cuda_sm3x_div_rn_noftz_f32_slowpath,(.L_x_2238 - $__internal_31_$__cuda_sm3x_div_rn_noftz_f32_slowpath)
$__internal_31_$__cuda_sm3x_div_rn_noftz_f32_slowpath:
        /* <DEDUP_REMOVED lines=34> */
.L_x_1393:
[----:B------:R-:W-:Y:S01]  /*21e0*/  LEA R29, R21, 0xc0800000, 0x17 ;  /* 0xc0800000151d7811 */ /* 0x000fe200078eb8ff */
[----:B------:R-:W-:Y:S01]  /*21f0*/  BSSY.RECONVERGENT B2, `(.L_x_1398) ;  /* 0x0000036000027945 */ /* 0x000fe20003800200 */
[----:B------:R-:W-:-:S03]  /*2200*/  IADD3 R24, PT, PT, R23, -0x7f, RZ ;  /* 0xffffff8117187810 */ /* 0x000fc60007ffe0ff */
[----:B------:R-:W-:Y:S02]  /*2210*/  IMAD.IADD R28, R0, 0x1, -R29 ;  /* 0x00000001001c7824 */ /* 0x000fe400078e0a1d */
[C---:B------:R-:W-:Y:S01]  /*2220*/  IMAD R3, R24.reuse, -0x800000, R3 ;  /* 0xff80000018037824 */ /* 0x040fe200078e0203 */
[----:B------:R-:W-:Y:S01]  /*2230*/  IADD3 R24, PT, PT, R24, 0x7f, -R21 ;  /* 0x0000007f18187810 */ /* 0x000fe20007ffe815 */
[----:B------:R-:W0:Y:S01]  /*2240*/  MUFU.RCP R29, R28 ;  /* 0x0000001c001d7308 */ /* 0x000e220000001000 */
[----:B------:R-:W-:-:S03]  /*2250*/  FADD.FTZ R22, -R28, -RZ ;  /* 0x800000ff1c167221 */ /* 0x000fc60000010100 */
        /* <DEDUP_REMOVED lines=43> */
.L_x_1400:
[----:B------:R-:W-:-:S04]  /*2510*/  LOP3.LUT R22, R22, 0x80000000, RZ, 0xc0, !PT ;  /* 0x8000000016167812 */ /* 0x000fc800078ec0ff */
[----:B------:R-:W-:Y:S01]  /*2520*/  LOP3.LUT R22, R22, 0x7f800000, RZ, 0xfc, !PT ;  /* 0x7f80000016167812 */ /* 0x000fe200078efcff */
[----:B------:R-:W-:Y:S06]  /*2530*/  BRA `(.L_x_1401) ;  /* 0x0000000000047947 */ /* 0x000fec0003800000 */
.L_x_1399:
[----:B------:R-:W-:-:S07]  /*2540*/  IMAD R22, R25, 0x800000, R22 ;  /* 0x0080000019167824 */ /* 0x000fce00078e0216 */
.L_x_1401:
[----:B------:R-:W-:Y:S05]  /*2550*/  BSYNC.RECONVERGENT B2 ;  /* 0x0000000000027941 */ /* 0x000fea0003800200 */
.L_x_1398:
[----:B------:R-:W-:Y:S01]  /*2560*/  IMAD.MOV.U32 R0, RZ, RZ, R22 ;  /* 0x000000ffff007224 */ /* 0x000fe200078e0016 */
[----:B------:R-:W-:Y:S06]  /*2570*/  BRA `(.L_x_1402) ;  /* 0x0000000000207947 */ /* 0x000fec0003800000 */
.L_x_1397:
[----:B------:R-:W-:-:S04]  /*2580*/  LOP3.LUT R0, R0, 0x80000000, R3, 0x48, !PT ;  /* 0x8000000000007812 */ /* 0x000fc800078e4803 */
[----:B------:R-:W-:Y:S01]  /*2590*/  LOP3.LUT R0, R0, 0x7f800000, RZ, 0xfc, !PT ;  /* 0x7f80000000007812 */ /* 0x000fe200078efcff */
[----:B------:R-:W-:Y:S06]  /*25a0*/  BRA `(.L_x_1402) ;  /* 0x0000000000147947 */ /* 0x000fec0003800000 */
.L_x_1396:
[----:B------:R-:W-:Y:S01]  /*25b0*/  LOP3.LUT R0, R0, 0x80000000, R3, 0x48, !PT ;  /* 0x8000000000007812 */ /* 0x000fe200078e4803 */
[----:B------:R-:W-:Y:S06]  /*25c0*/  BRA `(.L_x_1402) ;  /* 0x00000000000c7947 */ /* 0x000fec0003800000 */
.L_x_1395:
[----:B------:R-:W0:Y:S01]  /*25d0*/  MUFU.RSQ R0, -QNAN ;  /* 0xffc0000000007908 */ /* 0x000e220000001400 */
[----:B------:R-:W-:Y:S05]  /*25e0*/  BRA `(.L_x_1402) ;  /* 0x0000000000047947 */ /* 0x000fea0003800000 */
.L_x_1394:
[----:B------:R-:W-:-:S07]  /*25f0*/  FADD.FTZ R0, R3, R0 ;  /* 0x0000000003007221 */ /* 0x000fce0000010000 */
.L_x_1402:
[----:B------:R-:W-:Y:S05]  /*2600*/  BSYNC.RECONVERGENT B1 ;  /* 0x0000000000017941 */ /* 0x000fea0003800200 */
.L_x_1392:
[----:B------:R-:W-:-:S04]  /*2610*/  HFMA2 R21, -RZ, RZ, 0, 0 ;  /* 0x00000000ff157431 */ /* 0x000fc800000001ff */
[----:B0-----:R-:W-:Y:S05]  /*2620*/  RET.REL.NODEC R20 `(_Z22warp_specialize_sharedILi4ELi2EEvPfS0_i) ;  /* 0xffffffd814747950 */ /* 0x001fea0003c3ffff */
.L_x_1403:
        /* <DEDUP_REMOVED lines=13> */
.L_x_2238:


//--------------------- .text._Z22warp_specialize_sharedILi3ELi2EEvPfS0_i --------------------------
	.section	.text._Z22warp_specialize_sharedILi3ELi2EEvPfS0_i,"ax",@progbits
	.align	128
        .global         _Z22warp_specialize_sharedILi3ELi2EEvPfS0_i
        .type           _Z22warp_specialize_sharedILi3ELi2EEvPfS0_i,@function
        .size           _Z22warp_specialize_sharedILi3ELi2EEvPfS0_i,(.L_x_2239 - _Z22warp_specialize_sharedILi3ELi2EEvPfS0_i)
        .other          _Z22warp_specialize_sharedILi3ELi2EEvPfS0_i,@"STO_CUDA_ENTRY STV_DEFAULT"
_Z22warp_specialize_sharedILi3ELi2EEvPfS0_i:
.text._Z22warp_specialize_sharedILi3ELi2EEvPfS0_i:
        /* <DEDUP_REMOVED lines=44> */
.L_x_1408:
[----:B------:R-:W-:Y:S02]  /*02c0*/  PLOP3.LUT P1, PT, P1, P0, PT, 0xf2, 0x2f ;  /* 0x00000000002f781c */ /* 0x000fe40000f21e72 */
[----:B------:R-:W-:-:S08]  /*02d0*/  @P0 R2UR P1, UR4, R18 ;  /* 0x00000000120402ca */ /* 0x000fd00000020000 */
[----:B------:R-:W-:-:S05]  /*02e0*/  @P0 PLOP3.LUT P0, PT, P1, PT, PT, 0x80, 0x8 ;  /* 0x000000000008081c */ /* 0x000fca0000f0f070 */
[----:B------:R-:W-:Y:S01]  /*02f0*/  @!P1 SYNCS.ARRIVE.TRANS64.RED.A0T1 RZ, [UR4], RZ ;  /* 0x000000ffffff99a7 */ /* 0x000fe20008200404 */
[----:B------:R-:W-:Y:S07]  /*0300*/  @!P1 ARRIVES.LDGSTSBAR.64.TRANSCNT [UR4] ;  /* 0x00000000ff0099b0 */ /* 0x000fee0008002a04 */
[----:B------:R-:W-:Y:S05]  /*0310*/  @P0 BRA.U.ANY `(.L_x_1408) ;  /* 0xfffffffd00e80947 */ /* 0x000fea000393ffff */
[----:B------:R-:W-:Y:S01]  /*0320*/  NOP ;  /* 0x0000000000007918 */ /* 0x000fe20000000000 */
.L_x_1407:
[----:B------:R-:W-:Y:S05]  /*0330*/  BSYNC.RECONVERGENT B1 ;  /* 0x0000000000017941 */ /* 0x000fea0003800200 */
.L_x_1406:
        /* <DEDUP_REMOVED lines=14> */
.L_x_1409:
[----:B------:R-:W-:Y:S02]  /*0420*/  PLOP3.LUT P1, PT, P1, P0, PT, 0xf2, 0x2f ;  /* 0x00000000002f781c */ /* 0x000fe40000f21e72 */
[----:B------:R-:W-:-:S08]  /*0430*/  @P0 R2UR P1, UR4, R18 ;  /* 0x00000000120402ca */ /* 0x000fd00000020000 */
[----:B------:R-:W-:-:S05]  /*0440*/  @P0 PLOP3.LUT P0, PT, P1, PT, PT, 0x80, 0x8 ;  /* 0x000000000008081c */ /* 0x000fca0000f0f070 */
[----:B------:R-:W-:Y:S01]  /*0450*/  @!P1 SYNCS.ARRIVE.TRANS64.RED.A0T1 RZ, [UR4+0x20], RZ ;  /* 0x000020ffffff99a7 */ /* 0x000fe20008200404 */
[----:B------:R-:W-:Y:S07]  /*0460*/  @!P1 ARRIVES.LDGSTSBAR.64.TRANSCNT [UR4+0x20] ;  /* 0x00002000ff0099b0 */ /* 0x000fee0008002a04 */
[----:B------:R-:W-:Y:S05]  /*0470*/  @P0 BRA.U.ANY `(.L_x_1409) ;  /* 0xfffffffd00e80947 */ /* 0x000fea000393ffff */
[----:B------:R-:W-:Y:S01]  /*0480*/  NOP ;  /* 0x0000000000007918 */ /* 0x000fe20000000000 */
.L_x_1405:
[----:B------:R-:W-:Y:S05]  /*0490*/  BSYNC.RECONVERGENT B0 ;  /* 0x0000000000007941 */ /* 0x000fea0003800200 */
.L_x_1404:
[----:B------:R-:W1:Y:S01]  /*04a0*/  LDCU UR14, c[0x0][0x370] ;  /* 0x00006e00ff0e77ac */ /* 0x000e620008000800 */
[----:B------:R-:W2:Y:S01]  /*04b0*/  LDCU UR7, c[0x0][0x390] ;  /* 0x00007200ff0777ac */ /* 0x000ea20008000800 */
[----:B-1----:R-:W-:-:S04]  /*04c0*/  USHF.L.U32 UR11, UR14, 0x7, URZ ;  /* 0x000000070e0b7899 */ /* 0x002fc800080006ff */
[----:B------:R-:W-:-:S04]  /*04d0*/  ULOP3.LUT UR12, UR11, 0x7fffff80, URZ, 0xc0, !UPT ;  /* 0x7fffff800b0c7892 */ /* 0x000fc8000f8ec0ff */
[----:B--2---:R-:W-:Y:S02]  /*04e0*/  UIADD3 UR7, UPT, UPT, UR12, -0x1, UR7 ;  /* 0xffffffff0c077890 */ /* 0x004fe4000fffe007 */
[----:B------:R-:W-:-:S04]  /*04f0*/  IMAD.U32 R4, RZ, RZ, UR12 ;  /* 0x0000000cff047e24 */ /* 0x000fc8000f8e00ff */
[----:B------:R-:W-:Y:S01]  /*0500*/  MOV R8, UR7 ;  /* 0x0000000700087c02 */ /* 0x000fe20008000f00 */
[----:B------:R-:W-:Y:S01]  /*0510*/  ULOP3.LUT UR7, UR7, 0x7fffff80, UR11, 0x78, !UPT ;  /* 0x7fffff8007077892 */ /* 0x000fe2000f8e780b */
[-C--:B------:R-:W-:Y:S02]  /*0520*/  IABS R7, R4.reuse ;  /* 0x0000000400077213 */ /* 0x080fe40000000000 */
[----:B------:R-:W-:Y:S02]  /*0530*/  IABS R4, R4 ;  /* 0x0000000400047213 */ /* 0x000fe40000000000 */
[----:B------:R-:W1:Y:S08]  /*0540*/  I2F.RP R0, R7 ;  /* 0x0000000700007306 */ /* 0x000e700000209400 */
[----:B-1----:R-:W0:Y:S02]  /*0550*/  MUFU.RCP R0, R0 ;  /* 0x0000000000007308 */ /* 0x002e240000001000 */
[----:B0-----:R-:W-:-:S02]  /*0560*/  IADD3 R2, PT, PT, R0, 0xffffffe, RZ ;  /* 0x0ffffffe00027810 */ /* 0x001fc40007ffe0ff */
[----:B------:R-:W-:-:S04]  /*0570*/  IABS R0, R8 ;  /* 0x0000000800007213 */ /* 0x000fc80000000000 */
[----:B------:R0:W1:Y:S01]  /*0580*/  F2I.FTZ.U32.TRUNC.NTZ R3, R2 ;  /* 0x0000000200037305 */ /* 0x000062000021f000 */
[----:B------:R-:W-:Y:S01]  /*0590*/  R2UR UR15, R0 ;  /* 0x00000000000f72ca */ /* 0x000fe200000e0000 */
[----:B------:R-:W-:Y:S02]  /*05a0*/  IMAD.MOV R0, RZ, RZ, -R4 ;  /* 0x000000ffff007224 */ /* 0x000fe400078e0a04 */
[----:B------:R-:W-:Y:S02]  /*05b0*/  IMAD.MOV.U32 R4, RZ, RZ, RZ ;  /* 0x000000ffff047224 */ /* 0x000fe400078e00ff */
[----:B0-----:R-:W-:-:S05]  /*05c0*/  IMAD.MOV.U32 R2, RZ, RZ, RZ ;  /* 0x000000ffff027224 */ /* 0x001fca00078e00ff */
[----:B------:R-:W-:Y:S01]  /*05d0*/  R2UR UR4, R2 ;  /* 0x00000000020472ca */ /* 0x000fe200000e0000 */
[----:B-1----:R-:W-:Y:S01]  /*05e0*/  IMAD.MOV R10, RZ, RZ, -R3 ;  /* 0x000000ffff0a7224 */ /* 0x002fe200078e0a03 */
[----:B------:R-:W-:-:S03]  /*05f0*/  R2UR UR5, R3 ;  /* 0x00000000030572ca */ /* 0x000fc600000e0000 */
[----:B------:R-:W-:-:S10]  /*0600*/  IMAD R9, R10, R7, RZ ;  /* 0x000000070a097224 */ /* 0x000fd400078e02ff */
[----:B------:R-:W-:-:S04]  /*0610*/  IMAD.HI.U32 R9, R3, R9, UR4 ;  /* 0x0000000403097e27 */ /* 0x000fc8000f8e0009 */
[----:B------:R-:W-:Y:S01]  /*0620*/  IMAD.U32 R3, RZ, RZ, UR15 ;  /* 0x0000000fff037e24 */ /* 0x000fe2000f8e00ff */
[----:B------:R-:W-:-:S13]  /*0630*/  R2UR UR4, R9 ;  /* 0x00000000090472ca */ /* 0x000fda00000e0000 */
[----:B------:R-:W-:-:S06]  /*0640*/  UIMAD.WIDE.U32 UR4, UR4, UR15, URZ ;  /* 0x0000000f040472a5 */ /* 0x000fcc000f8e00ff */
[----:B------:R-:W-:-:S05]  /*0650*/  IMAD R0, R0, UR5, R3 ;  /* 0x0000000500007c24 */ /* 0x000fca000f8e0203 */
[----:B------:R-:W-:-:S13]  /*0660*/  ISETP.GT.U32.AND P0, PT, R7, R0, PT ;  /* 0x000000000700720c */ /* 0x000fda0003f04070 */
[----:B------:R-:W-:Y:S01]  /*0670*/  VOTEU.ANY UP0, P0 ;  /* 0x0000000000ff7886 */ /* 0x000fe20000000100 */
[----:B------:R-:W-:-:S04]  /*0680*/  PLOP3.LUT P0, PT, PT, PT, UP0, 0x80, 0x8 ;  /* 0x000000000008781c */ /* 0x000fc80003f0f008 */
[----:B------:R-:W-:Y:S02]  /*0690*/  @!UP0 UIADD3 UR5, UPT, UPT, UR5, 0x1, URZ ;  /* 0x0000000105058890 */ /* 0x000fe4000fffe0ff */
[----:B------:R-:W-:-:S07]  /*06a0*/  UISETP.GE.AND UP0, UPT, UR7, URZ, UPT ;  /* 0x000000ff0700728c */ /* 0x000fce000bf06270 */
[----:B------:R-:W-:-:S04]  /*06b0*/  @!P0 IADD3 R0, PT, PT, R0, -R7, RZ ;  /* 0x8000000700008210 */ /* 0x000fc80007ffe0ff */
[----:B------:R-:W-:-:S13]  /*06c0*/  ISETP.GE.U32.AND P0, PT, R0, R7, PT ;  /* 0x000000070000720c */ /* 0x000fda0003f06070 */
[----:B------:R-:W-:-:S05]  /*06d0*/  VOTEU.ANY UP1, P0 ;  /* 0x0000000000ff7886 */ /* 0x000fca0000020100 */
[----:B------:R-:W-:Y:S02]  /*06e0*/  @UP1 UIADD3 UR5, UPT, UPT, UR5, 0x1, URZ ;  /* 0x0000000105051890 */ /* 0x000fe4000fffe0ff */
[----:B------:R-:W-:Y:S02]  /*06f0*/  UISETP.NE.AND UP1, UPT, UR12, URZ, UPT ;  /* 0x000000ff0c00728c */ /* 0x000fe4000bf25270 */
[----:B------:R-:W-:-:S09]  /*0700*/  @!UP0 UIADD3 UR5, UPT, UPT, -UR5, URZ, URZ ;  /* 0x000000ff05058290 */ /* 0x000fd2000fffe1ff */
[----:B------:R-:W-:-:S04]  /*0710*/  @!UP1 ULOP3.LUT UR5, URZ, UR12, URZ, 0x33, !UPT ;  /* 0x0000000cff059292 */ /* 0x000fc8000f8e33ff */
[----:B------:R-:W-:-:S09]  /*0720*/  UISETP.GE.AND UP0, UPT, UR5, 0x1, UPT ;  /* 0x000000010500788c */ /* 0x000fd2000bf06270 */
[----:B------:R-:W-:Y:S05]  /*0730*/  BRA.U !UP0, `(.L_x_1410) ;  /* 0x0000001908747547 */ /* 0x000fea000b800000 */
[----:B------:R-:W0:Y:S01]  /*0740*/  S2UR UR4, SR_CTAID.X ;  /* 0x00000000000479c3 */ /* 0x000e220000002500 */
[----:B------:R-:W-:Y:S01]  /*0750*/  UISETP.GE.U32.AND UP0, UPT, UR5, 0x4, UPT ;  /* 0x000000040500788c */ /* 0x000fe2000bf06070 */
[----:B------:R-:W-:Y:S02]  /*0760*/  IMAD R16, R20, 0x20, R17 ;  /* 0x0000002014107824 */ /* 0x000fe400078e0211 */
[----:B------:R-:W-:Y:S02]  /*0770*/  HFMA2 R4, -RZ, RZ, 0, 0 ;  /* 0x00000000ff047431 */ /* 0x000fe400000001ff */
[----:B------:R-:W-:Y:S01]  /*0780*/  IMAD.MOV.U32 R3, RZ, RZ, 0x2 ;  /* 0x00000002ff037424 */ /* 0x000fe200078e00ff */
[----:B------:R-:W-:Y:S02]  /*0790*/  ULOP3.LUT UR7, UR5, 0x3, URZ, 0xc0, !UPT ;  /* 0x0000000305077892 */ /* 0x000fe4000f8ec0ff */
[----:B0-----:R-:W-:-:S04]  /*07a0*/  USHF.L.U32 UR4, UR4, 0x7, URZ ;  /* 0x0000000704047899 */ /* 0x001fc800080006ff */
[----:B------:R-:W-:-:S06]  /*07b0*/  ULOP3.LUT UR4, UR4, 0x7fffff80, URZ, 0xc0, !UPT ;  /* 0x7fffff8004047892 */ /* 0x000fcc000f8ec0ff */
[----:B------:R-:W-:Y:S01]  /*07c0*/  VIADD R2, R16, UR4 ;  /* 0x0000000410027c36 */ /* 0x000fe20008000000 */
[----:B------:R-:W-:Y:S06]  /*07d0*/  BRA.U !UP0, `(.L_x_1411) ;  /* 0x0000001108c07547 */ /* 0x000fec000b800000 */
[----:B------:R-:W-:Y:S01]  /*07e0*/  ULEA UR4, UR13, UR10, 0x18 ;  /* 0x0000000a0d047291 */ /* 0x000fe2000f8ec0ff */
[----:B------:R-:W-:Y:S01]  /*07f0*/  BSSY B0, `(.L_x_1411) ;  /* 0x000012e000007945 */ /* 0x000fe20003800000 */
[----:B------:R-:W-:Y:S01]  /*0800*/  MOV R4, RZ ;  /* 0x000000ff00047202 */ /* 0x000fe20000000f00 */
[----:B------:R-:W-:Y:S01]  /*0810*/  IMAD.MOV.U32 R3, RZ, RZ, 0x2 ;  /* 0x00000002ff037424 */ /* 0x000fe200078e00ff */
[----:B------:R-:W-:Y:S02]  /*0820*/  ULOP3.LUT UR12, UR5, 0x7ffffffc, URZ, 0xc0, !UPT ;  /* 0x7ffffffc050c7892 */ /* 0x000fe4000f8ec0ff */
[----:B------:R-:W-:-:S10]  /*0830*/  LEA R16, R16, UR4, 0x2 ;  /* 0x0000000410107c11 */ /* 0x000fd4000f8e10ff */
.L_x_1452:
        /* <DEDUP_REMOVED lines=8> */
[----:B------:R-:W-:-:S04]  /*08c0*/  IMAD R7, R7, -0x3, R0 ;  /* 0xfffffffd07077824 */ /* 0x000fc800078e0200 */
[----:B------:R-:W-:-:S04]  /*08d0*/  IMAD R11, R7, 0x20, R18 ;  /* 0x00000020070b7824 */ /* 0x000fc800078e0212 */
[----:B------:R0:W1:Y:S03]  /*08e0*/  SYNCS.ARRIVE.TRANS64.A1T0 R8, [R11+URZ], RZ ;  /* 0x000000ff0b0879a7 */ /* 0x00006600081000ff */
.L_x_1417:
[----:B------:R-:W-:Y:S05]  /*08f0*/  YIELD ;  /* 0x0000000000007946 */ /* 0x000fea0003800000 */
[----:B-1----:R-:W1:Y:S01]  /*0900*/  SYNCS.PHASECHK.TRANS64 P0, [R11+URZ], R9 ;  /* 0x000000090b0075a7 */ /* 0x002e6200080010ff */
[----:B------:R-:W-:Y:S04]  /*0910*/  BSSY B2, `(.L_x_1415) ;  /* 0x0000004000027945 */ /* 0x000fe80003800000 */
[----:B-1----:R-:W-:Y:S05]  /*0920*/  @P0 BRA `(.L_x_1416) ;  /* 0x0000000000080947 */ /* 0x002fea0003800000 */
[----:B------:R-:W-:Y:S05]  /*0930*/  NANOSLEEP 0x32 ;  /* 0x000000320000795d */ /* 0x000fea0003800000 */
[----:B------:R-:W-:Y:S01]  /*0940*/  NOP ;  /* 0x0000000000007918 */ /* 0x000fe20000000000 */
.L_x_1416:
[----:B------:R-:W-:Y:S05]  /*0950*/  BSYNC B2 ;  /* 0x0000000000027941 */ /* 0x000fea0003800000 */
.L_x_1415:
[----:B------:R-:W-:Y:S05]  /*0960*/  @!P0 BRA `(.L_x_1417) ;  /* 0xfffffffc00e08947 */ /* 0x000fea000383ffff */
[----:B------:R-:W-:Y:S05]  /*0970*/  BSYNC B1 ;  /* 0x0000000000017941 */ /* 0x000fea0003800000 */
.L_x_1414:
        /* <DEDUP_REMOVED lines=18> */
[----:B0-----:R-:W-:Y:S05]  /*0aa0*/  CALL.REL.NOINC `($__internal_32_$__cuda_sm3x_div_rn_noftz_f32_slowpath) ;  /* 0x0000001400bc7944 */ /* 0x001fea0003c00000 */
.L_x_1419:
[----:B------:R-:W-:Y:S05]  /*0ab0*/  BSYNC.RECONVERGENT B4 ;  /* 0x0000000000047941 */ /* 0x000fea0003800200 */
.L_x_1418:
[----:B------:R-:W-:-:S04]  /*0ac0*/  FADD R0, R22, R0 ;  /* 0x0000000016007221 */ /* 0x000fc80000000000 */
[----:B------:R-:W-:-:S04]  /*0ad0*/  FFMA R0, R0, R0, R0 ;  /* 0x0000000000007223 */ /* 0x000fc80000000000 */
[----:B------:R-:W-:-:S04]  /*0ae0*/  FADD R19, R19, R0 ;  /* 0x0000000013137221 */ /* 0x000fc80000000000 */
[----:B------:R-:W-:Y:S01]  /*0af0*/  FADD R4, R4, R19 ;  /* 0x0000001304047221 */ /* 0x000fe20000000000 */
[----:B------:R-:W-:Y:S06]  /*0b00*/  BRA `(.L_x_1420) ;  /* 0x0000000000707947 */ /* 0x000fec0003800000 */
.L_x_1413:
[----:B------:R-:W-:-:S13]  /*0b10*/  ISETP.GE.AND P0, PT, R3, UR5, PT ;  /* 0x0000000503007c0c */ /* 0x000fda000bf06270 */
[----:B------:R-:W-:Y:S05]  /*0b20*/  @P0 BRA `(.L_x_1420) ;  /* 0x0000000000680947 */ /* 0x000fea0003800000 */
[----:B------:R-:W0:Y:S01]  /*0b30*/  LDCU UR4, c[0x0][0x390] ;  /* 0x00007200ff0477ac */ /* 0x000e220008000800 */
[----:B------:R-:W-:-:S05]  /*0b40*/  IMAD R0, R3, UR11, RZ ;  /* 0x0000000b03007c24 */ /* 0x000fca000f8e02ff */
        /* <DEDUP_REMOVED lines=9> */
[----:B0-----:R-:W-:-:S04]  /*0be0*/  IMAD.WIDE R8, R11, 0x4, R8 ;  /* 0x000000040b087825 */ /* 0x001fc800078e0208 */
[C---:B------:R-:W-:Y:S01]  /*0bf0*/  IMAD R11, R7.reuse, 0x200, R16 ;  /* 0x00000200070b7824 */ /* 0x040fe200078e0210 */
[----:B------:R-:W-:-:S04]  /*0c00*/  LEA R7, R7, R18, 0x5 ;  /* 0x0000001207077211 */ /* 0x000fc800078e28ff */
[----:B------:R-:W-:Y:S01]  /*0c10*/  @!PT LDS RZ, [RZ] ;  /* 0x00000000fffff984 */ /* 0x000fe20000000800 */
[----:B------:R-:W-:Y:S01]  /*0c20*/  @!PT LDS RZ, [RZ] ;  /* 0x00000000fffff984 */ /* 0x000fe20000000800 */
[----:B------:R-:W-:Y:S01]  /*0c30*/  @!PT LDS RZ, [RZ] ;  /* 0x00000000fffff984 */ /* 0x000fe20000000800 */
[----:B------:R0:W-:Y:S01]  /*0c40*/  LDGSTS.E [R11], desc[UR8][R8.64] ;  /* 0x00000000080b7fae */ /* 0x0001e2000b9a1008 */
[----:B------:R-:W-:Y:S02]  /*0c50*/  NOP ;  /* 0x0000000000007918 */ /* 0x000fe40000000000 */
.L_x_1421:
[----:B------:R-:W-:Y:S02]  /*0c60*/  PLOP3.LUT P1, PT, P1, P0, PT, 0xf2, 0x2f ;  /* 0x00000000002f781c */ /* 0x000fe40000f21e72 */
[----:B------:R-:W-:-:S08]  /*0c70*/  @P0 R2UR P1, UR4, R7 ;  /* 0x00000000070402ca */ /* 0x000fd00000020000 */
[----:B------:R-:W-:-:S05]  /*0c80*/  @P0 PLOP3.LUT P0, PT, P1, PT, PT, 0x80, 0x8 ;  /* 0x000000000008081c */ /* 0x000fca0000f0f070 */
[----:B------:R-:W-:Y:S01]  /*0c90*/  @!P1 SYNCS.ARRIVE.TRANS64.RED.A0T1 RZ, [UR4], RZ ;  /* 0x000000ffffff99a7 */ /* 0x000fe20008200404 */
[----:B------:R-:W-:Y:S07]  /*0ca0*/  @!P1 ARRIVES.LDGSTSBAR.64.TRANSCNT [UR4] ;  /* 0x00000000ff0099b0 */ /* 0x000fee0008002a04 */
[----:B------:R-:W-:Y:S05]  /*0cb0*/  @P0 BRA.U.ANY `(.L_x_1421) ;  /* 0xfffffffd00e80947 */ /* 0x000fea000393ffff */
[----:B------:R-:W-:Y:S01]  /*0cc0*/  NOP ;  /* 0x0000000000007918 */ /* 0x000fe20000000000 */
.L_x_1420:
[----:B------:R-:W-:Y:S05]  /*0cd0*/  BSYNC B3 ;  /* 0x0000000000037941 */ /* 0x000fea0003800000 */
.L_x_1412:
[----:B------:R-:W-:Y:S01]  /*0ce0*/  ISETP.NE.AND P0, PT, R5, RZ, PT ;  /* 0x000000ff0500720c */ /* 0x000fe20003f05270 */
[----:B------:R-:W-:Y:S01]  /*0cf0*/  BSSY B3, `(.L_x_1422) ;  /* 0x0000048000037945 */ /* 0x000fe20003800000 */
[----:B------:R-:W-:-:S11]  /*0d00*/  VIADD R19, R3, 0x1 ;  /* 0x0000000103137836 */ /* 0x000fd60000000000 */
[----:B------:R-:W-:Y:S05]  /*0d10*/  @!P0 BRA `(.L_x_1423) ;  /* 0x0000000000a48947 */ /* 0x000fea0003800000 */
[----:B------:R-:W-:Y:S01]  /*0d20*/  IADD3 R0, PT, PT, R3, -0x1, RZ ;  /* 0xffffffff03007810 */ /* 0x000fe20007ffe0ff */
[----:B------:R-:W-:Y:S04]  /*0d30*/  BSSY B1, `(.L_x_1424) ;  /* 0x000000e000017945 */ /* 0x000fe80003800000 */
[----:B------:R-:W-:-:S05]  /*0d40*/  IMAD.HI.U32 R7, R0, -0x55555555, RZ ;  /* 0xaaaaaaab00077827 */ /* 0x000fca00078e00ff */
[----:B------:R-:W-:-:S05]  /*0d50*/  SHF.R.U32.HI R7, RZ, 0x1, R7 ;  /* 0x00000001ff077819 */ /* 0x000fca0000011607 */
[----:B------:R-:W-:-:S04]  /*0d60*/  IMAD R7, R7, -0x3, R0 ;  /* 0xfffffffd07077824 */ /* 0x000fc800078e0200 */
[----:B0-----:R-:W-:-:S04]  /*0d70*/  IMAD R11, R7, 0x20, R18 ;  /* 0x00000020070b7824 */ /* 0x001fc800078e0212 */
[----:B------:R0:W1:Y:S03]  /*0d80*/  SYNCS.ARRIVE.TRANS64.A1T0 R8, [R11+URZ], RZ ;  /* 0x000000ff0b0879a7 */ /* 0x00006600081000ff */
.L_x_1427:
[----:B------:R-:W-:Y:S05]  /*0d90*/  YIELD ;  /* 0x0000000000007946 */ /* 0x000fea0003800000 */
[----:B-1----:R-:W1:Y:S01]  /*0da0*/  SYNCS.PHASECHK.TRANS64 P0, [R11+URZ], R9 ;  /* 0x000000090b0075a7 */ /* 0x002e6200080010ff */
[----:B------:R-:W-:Y:S04]  /*0db0*/  BSSY B2, `(.L_x_1425) ;  /* 0x0000004000027945 */ /* 0x000fe80003800000 */
[----:B-1----:R-:W-:Y:S05]  /*0dc0*/  @P0 BRA `(.L_x_1426) ;  /* 0x0000000000080947 */ /* 0x002fea0003800000 */
[----:B------:R-:W-:Y:S05]  /*0dd0*/  NANOSLEEP 0x32 ;  /* 0x000000320000795d */ /* 0x000fea0003800000 */
[----:B------:R-:W-:Y:S01]  /*0de0*/  NOP ;  /* 0x0000000000007918 */ /* 0x000fe20000000000 */
.L_x_1426:
[----:B------:R-:W-:Y:S05]  /*0df0*/  BSYNC B2 ;  /* 0x0000000000027941 */ /* 0x000fea0003800000 */
.L_x_1425:
[----:B------:R-:W-:Y:S05]  /*0e00*/  @!P0 BRA `(.L_x_1427) ;  /* 0xfffffffc00e08947 */ /* 0x000fea000383ffff */
[----:B------:R-:W-:Y:S05]  /*0e10*/  BSYNC B1 ;  /* 0x0000000000017941 */ /* 0x000fea0003800000 */
.L_x_1424:
        /* <DEDUP_REMOVED lines=19> */
.L_x_1429:
[----:B------:R-:W-:Y:S05]  /*0f50*/  BSYNC.RECONVERGENT B4 ;  /* 0x0000000000047941 */ /* 0x000fea0003800200 */
.L_x_1428:
[----:B------:R-:W-:-:S04]  /*0f60*/  FADD R0, R22, R0 ;  /* 0x0000000016007221 */ /* 0x000fc80000000000 */
[----:B------:R-:W-:-:S04]  /*0f70*/  FFMA R0, R0, R0, R0 ;  /* 0x0000000000007223 */ /* 0x000fc80000000000 */
[----:B------:R-:W-:-:S04]  /*0f80*/  FADD R21, R21, R0 ;  /* 0x0000000015157221 */ /* 0x000fc80000000000 */
[----:B------:R-:W-:Y:S01]  /*0f90*/  FADD R4, R4, R21 ;  /* 0x0000001504047221 */ /* 0x000fe20000000000 */
[----:B------:R-:W-:Y:S06]  /*0fa0*/  BRA `(.L_x_1430) ;  /* 0x0000000000707947 */ /* 0x000fec0003800000 */
.L_x_1423:
[----:B------:R-:W-:-:S13]  /*0fb0*/  ISETP.GE.AND P0, PT, R19, UR5, PT ;  /* 0x0000000513007c0c */ /* 0x000fda000bf06270 */
[----:B------:R-:W-:Y:S05]  /*0fc0*/  @P0 BRA `(.L_x_1430) ;  /* 0x0000000000680947 */ /* 0x000fea0003800000 */
[----:B------:R-:W1:Y:S01]  /*0fd0*/  LDCU UR4, c[0x0][0x390] ;  /* 0x00007200ff0477ac */ /* 0x000e620008000800 */
[----:B------:R-:W-:-:S05]  /*0fe0*/  IMAD R0, R19, UR11, RZ ;  /* 0x0000000b13007c24 */ /* 0x000fca000f8e02ff */
[----:B------:R-:W-:-:S04]  /*0ff0*/  LOP3.LUT R7, R0, 0x7fffff80, RZ, 0xc0, !PT ;  /* 0x7fffff8000077812 */ /* 0x000fc800078ec0ff */
[----:B0-----:R-:W-:-:S04]  /*1000*/  IADD3 R11, PT, PT, R2, R7, RZ ;  /* 0x00000007020b7210 */ /* 0x001fc80007ffe0ff */
[----:B-1----:R-:W-:-:S13]  /*1010*/  ISETP.GE.AND P0, PT, R11, UR4, PT ;  /* 0x000000040b007c0c */ /* 0x002fda000bf06270 */
        /* <DEDUP_REMOVED lines=14> */
.L_x_1431:
[----:B------:R-:W-:Y:S02]  /*1100*/  PLOP3.LUT P1, PT, P1, P0, PT, 0xf2, 0x2f ;  /* 0x00000000002f781c */ /* 0x000fe40000f21e72 */
[----:B------:R-:W-:-:S08]  /*1110*/  @P0 R2UR P1, UR4, R7 ;  /* 0x00000000070402ca */ /* 0x000fd00000020000 */
[----:B------:R-:W-:-:S05]  /*1120*/  @P0 PLOP3.LUT P0, PT, P1, PT, PT, 0x80, 0x8 ;  /* 0x000000000008081c */ /* 0x000fca0000f0f070 */
[----:B------:R-:W-:Y:S01]  /*1130*/  @!P1 SYNCS.ARRIVE.TRANS64.RED.A0T1 RZ, [UR4], RZ ;  /* 0x000000ffffff99a7 */ /* 0x000fe20008200404 */
[----:B------:R-:W-:Y:S07]  /*1140*/  @!P1 ARRIVES.LDGSTSBAR.64.TRANSCNT [UR4] ;  /* 0x00000000ff0099b0 */ /* 0x000fee0008002a04 */
[----:B------:R-:W-:Y:S05]  /*1150*/  @P0 BRA.U.ANY `(.L_x_1431) ;  /* 0xfffffffd00e80947 */ /* 0x000fea000393ffff */
[----:B------:R-:W-:Y:S01]  /*1160*/  NOP ;  /* 0x0000000000007918 */ /* 0x000fe20000000000 */
.L_x_1430:
[----:B------:R-:W-:Y:S05]  /*1170*/  BSYNC B3 ;  /* 0x0000000000037941 */ /* 0x000fea0003800000 */
.L_x_1422:
[----:B------:R-:W-:Y:S01]  /*1180*/  ISETP.NE.AND P0, PT, R5, RZ, PT ;  /* 0x000000ff0500720c */ /* 0x000fe20003f05270 */
[----:B------:R-:W-:Y:S01]  /*1190*/  BSSY B3, `(.L_x_1432) ;  /* 0x0000047000037945 */ /* 0x000fe20003800000 */
[----:B------:R-:W-:-:S11]  /*11a0*/  VIADD R21, R3, 0x2 ;  /* 0x0000000203157836 */ /* 0x000fd60000000000 */
[----:B------:R-:W-:Y:S05]  /*11b0*/  @!P0 BRA `(.L_x_1433) ;  /* 0x0000000000a08947 */ /* 0x000fea0003800000 */
[----:B------:R-:W-:Y:S01]  /*11c0*/  IMAD.HI.U32 R0, R3, -0x55555555, RZ ;  /* 0xaaaaaaab03007827 */ /* 0x000fe200078e00ff */
[----:B------:R-:W-:Y:S04]  /*11d0*/  BSSY B1, `(.L_x_1434) ;  /* 0x000000d000017945 */ /* 0x000fe80003800000 */
[----:B------:R-:W-:-:S05]  /*11e0*/  SHF.R.U32.HI R0, RZ, 0x1, R0 ;  /* 0x00000001ff007819 */ /* 0x000fca0000011600 */
[----:B0-----:R-:W-:-:S05]  /*11f0*/  IMAD R11, R0, -0x3, R3 ;  /* 0xfffffffd000b7824 */ /* 0x001fca00078e0203 */
[----:B------:R-:W-:-:S04]  /*1200*/  LEA R7, R11, R18, 0x5 ;  /* 0x000000120b077211 */ /* 0x000fc800078e28ff */
[----:B------:R0:W1:Y:S03]  /*1210*/  SYNCS.ARRIVE.TRANS64.A1T0 R8, [R7+URZ], RZ ;  /* 0x000000ff070879a7 */ /* 0x00006600081000ff */
.L_x_1437:
[----:B------:R-:W-:Y:S05]  /*1220*/  YIELD ;  /* 0x0000000000007946 */ /* 0x000fea0003800000 */
[----:B-1----:R-:W1:Y:S01]  /*1230*/  SYNCS.PHASECHK.TRANS64 P0, [R7+URZ], R9 ;  /* 0x00000009070075a7 */ /* 0x002e6200080010ff */
[----:B------:R-:W-:Y:S04]  /*1240*/  BSSY B2, `(.L_x_1435) ;  /* 0x0000004000027945 */ /* 0x000fe80003800000 */
[----:B-1----:R-:W-:Y:S05]  /*1250*/  @P0 BRA `(.L_x_1436) ;  /* 0x0000000000080947 */ /* 0x002fea0003800000 */
[----:B------:R-:W-:Y:S05]  /*1260*/  NANOSLEEP 0x32 ;  /* 0x000000320000795d */ /* 0x000fea0003800000 */
[----:B------:R-:W-:Y:S01]  /*1270*/  NOP ;  /* 0x0000000000007918 */ /* 0x000fe20000000000 */
.L_x_1436:
[----:B------:R-:W-:Y:S05]  /*1280*/  BSYNC B2 ;  /* 0x0000000000027941 */ /* 0x000fea0003800000 */
.L_x_1435:
[----:B------:R-:W-:Y:S05]  /*1290*/  @!P0 BRA `(.L_x_1437) ;  /* 0xfffffffc00e08947 */ /* 0x000fea000383ffff */
[----:B------:R-:W-:Y:S05]  /*12a0*/  BSYNC B1 ;  /* 0x0000000000017941 */ /* 0x000fea0003800000 */
.L_x_1434:
[----:B------:R-:W-:Y:S01]  /*12b0*/  IMAD R22, R11, 0x200, R16 ;  /* 0x000002000b167824 */ /* 0x000fe200078e0210 */
[----:B------:R-:W-:Y:S05]  /*12c0*/  BSSY.RECONVERGENT B4, `(.L_x_1438) ;  /* 0x0000012000047945 */ /* 0x000fea0003800200 */
[----:B------:R-:W1:Y:S02]  /*12d0*/  LDS R22, [R22] ;  /* 0x0000000016167984 */ /* 0x000e640000000800 */
[----:B-1----:R-:W-:-:S04]  /*12e0*/  FFMA R23, R22, R22, R22 ;  /* 0x0000001616177223 */ /* 0x002fc80000000016 */
[----:B------:R-:W-:-:S04]  /*12f0*/  FADD R23, RZ, R23 ;  /* 0x00000017ff177221 */ /* 0x000fc80000000000 */
[----:B0-----:R-:W-:Y:S01]  /*1300*/  FMUL R7, R23, R23 ;  /* 0x0000001717077220 */ /* 0x001fe20000400000 */
        /* <DEDUP_REMOVED lines=12> */
[----:B------:R-:W-:Y:S05]  /*13d0*/  CALL.REL.NOINC `($__internal_32_$__cuda_sm3x_div_rn_noftz_f32_slowpath) ;  /* 0x0000000c00707944 */ /* 0x000fea0003c00000 */
.L_x_1439:
[----:B------:R-:W-:Y:S05]  /*13e0*/  BSYNC.RECONVERGENT B4 ;  /* 0x0000000000047941 */ /* 0x000fea0003800200 */
.L_x_1438:
[----:B------:R-:W-:-:S04]  /*13f0*/  FADD R0, R22, R0 ;  /* 0x0000000016007221 */ /* 0x000fc80000000000 */
[----:B------:R-:W-:-:S04]  /*1400*/  FFMA R0, R0, R0, R0 ;  /* 0x0000000000007223 */ /* 0x000fc80000000000 */
[----:B------:R-:W-:-:S04]  /*1410*/  FADD R23, R23, R0 ;  /* 0x0000000017177221 */ /* 0x000fc80000000000 */
[----:B------:R-:W-:Y:S01]  /*1420*/  FADD R4, R4, R23 ;  /* 0x0000001704047221 */ /* 0x000fe20000000000 */
[----:B------:R-:W-:Y:S06]  /*1430*/  BRA `(.L_x_1440) ;  /* 0x0000000000707947 */ /* 0x000fec0003800000 */
.L_x_1433:
[----:B------:R-:W-:-:S13]  /*1440*/  ISETP.GE.AND P0, PT, R21, UR5, PT ;  /* 0x0000000515007c0c */ /* 0x000fda000bf06270 */
[----:B------:R-:W-:Y:S05]  /*1450*/  @P0 BRA `(.L_x_1440) ;  /* 0x0000000000680947 */ /* 0x000fea0003800000 */
[----:B------:R-:W1:Y:S01]  /*1460*/  LDCU UR4, c[0x0][0x390] ;  /* 0x00007200ff0477ac */ /* 0x000e620008000800 */
[----:B------:R-:W-:-:S05]  /*1470*/  IMAD R0, R21, UR11, RZ ;  /* 0x0000000b15007c24 */ /* 0x000fca000f8e02ff */
[----:B------:R-:W-:-:S05]  /*1480*/  LOP3.LUT R7, R0, 0x7fffff00, RZ, 0xc0, !PT ;  /* 0x7fffff0000077812 */ /* 0x000fca00078ec0ff */
[----:B0-----:R-:W-:-:S05]  /*1490*/  IMAD.IADD R11, R2, 0x1, R7 ;  /* 0x00000001020b7824 */ /* 0x001fca00078e0207 */
        /* <DEDUP_REMOVED lines=15> */
.L_x_1441:
[----:B------:R-:W-:Y:S02]  /*1590*/  PLOP3.LUT P1, PT, P1, P0, PT, 0xf2, 0x2f ;  /* 0x00000000002f781c */ /* 0x000fe40000f21e72 */
[----:B------:R-:W-:-:S08]  /*15a0*/  @P0 R2UR P1, UR4, R7 ;  /* 0x00000000070402ca */ /* 0x000fd00000020000 */
[----:B------:R-:W-:-:S05]  /*15b0*/  @P0 PLOP3.LUT P0, PT, P1, PT, PT, 0x80, 0x8 ;  /* 0x000000000008081c */ /* 0x000fca0000f0f070 */
[----:B------:R-:W-:Y:S01]  /*15c0*/  @!P1 SYNCS.ARRIVE.TRANS64.RED.A0T1 RZ, [UR4], RZ ;  /* 0x000000ffffff99a7 */ /* 0x000fe20008200404 */
[----:B------:R-:W-:Y:S07]  /*15d0*/  @!P1 ARRIVES.LDGSTSBAR.64.TRANSCNT [UR4] ;  /* 0x00000000ff0099b0 */ /* 0x000fee0008002a04 */
[----:B------:R-:W-:Y:S05]  /*15e0*/  @P0 BRA.U.ANY `(.L_x_1441) ;  /* 0xfffffffd00e80947 */ /* 0x000fea000393ffff */
[----:B------:R-:W-:Y:S01]  /*15f0*/  NOP ;  /* 0x0000000000007918 */ /* 0x000fe20000000000 */
.L_x_1440:
[----:B------:R-:W-:Y:S05]  /*1600*/  BSYNC B3 ;  /* 0x0000000000037941 */ /* 0x000fea0003800000 */
.L_x_1432:
[----:B------:R-:W-:Y:S01]  /*1610*/  ISETP.NE.AND P0, PT, R5, RZ, PT ;  /* 0x000000ff0500720c */ /* 0x000fe20003f05270 */
[----:B------:R-:W-:Y:S01]  /*1620*/  BSSY B3, `(.L_x_1442) ;  /* 0x0000047000037945 */ /* 0x000fe20003800000 */
[----:B0-----:R-:W-:-:S11]  /*1630*/  IADD3 R11, PT, PT, R3, 0x3, RZ ;  /* 0x00000003030b7810 */ /* 0x001fd60007ffe0ff */
[----:B------:R-:W-:Y:S05]  /*1640*/  @!P0 BRA `(.L_x_1443) ;  /* 0x0000000000a08947 */ /* 0x000fea0003800000 */
[----:B------:R-:W-:Y:S01]  /*1650*/  IMAD.HI.U32 R0, R19, -0x55555555, RZ ;  /* 0xaaaaaaab13007827 */ /* 0x000fe200078e00ff */
[----:B------:R-:W-:Y:S04]  /*1660*/  BSSY B1, `(.L_x_1444) ;  /* 0x000000d000017945 */ /* 0x000fe80003800000 */
[----:B------:R-:W-:-:S05]  /*1670*/  SHF.R.U32.HI R0, RZ, 0x1, R0 ;  /* 0x00000001ff007819 */ /* 0x000fca0000011600 */
[----:B------:R-:W-:-:S04]  /*1680*/  IMAD R19, R0, -0x3, R19 ;  /* 0xfffffffd00137824 */ /* 0x000fc800078e0213 */
[----:B------:R-:W-:-:S04]  /*1690*/  IMAD R7, R19, 0x20, R18 ;  /* 0x0000002013077824 */ /* 0x000fc800078e0212 */
[----:B------:R0:W1:Y:S03]  /*16a0*/  SYNCS.ARRIVE.TRANS64.A1T0 R8, [R7+URZ], RZ ;  /* 0x000000ff070879a7 */ /* 0x00006600081000ff */
.L_x_1447:
[----:B------:R-:W-:Y:S05]  /*16b0*/  YIELD ;  /* 0x0000000000007946 */ /* 0x000fea0003800000 */
[----:B-1----:R-:W1:Y:S01]  /*16c0*/  SYNCS.PHASECHK.TRANS64 P0, [R7+URZ], R9 ;  /* 0x00000009070075a7 */ /* 0x002e6200080010ff */
[----:B------:R-:W-:Y:S04]  /*16d0*/  BSSY B2, `(.L_x_1445) ;  /* 0x0000004000027945 */ /* 0x000fe80003800000 */
[----:B-1----:R-:W-:Y:S05]  /*16e0*/  @P0 BRA `(.L_x_1446) ;  /* 0x0000000000080947 */ /* 0x002fea0003800000 */
[----:B------:R-:W-:Y:S05]  /*16f0*/  NANOSLEEP 0x32 ;  /* 0x000000320000795d */ /* 0x000fea0003800000 */
[----:B------:R-:W-:Y:S01]  /*1700*/  NOP ;  /* 0x0000000000007918 */ /* 0x000fe20000000000 */
.L_x_1446:
[----:B------:R-:W-:Y:S05]  /*1710*/  BSYNC B2 ;  /* 0x0000000000027941 */ /* 0x000fea0003800000 */
.L_x_1445:
[----:B------:R-:W-:Y:S05]  /*1720*/  @!P0 BRA `(.L_x_1447) ;  /* 0xfffffffc00e08947 */ /* 0x000fea000383ffff */
[----:B------:R-:W-:Y:S05]  /*1730*/  BSYNC B1 ;  /* 0x0000000000017941 */ /* 0x000fea0003800000 */
.L_x_1444:
[----:B------:R-:W-:Y:S01]  /*1740*/  LEA R22, R19, R16, 0x9 ;  /* 0x0000001013167211 */ /* 0x000fe200078e48ff */
        /* <DEDUP_REMOVED lines=17> */
[----:B------:R-:W-:Y:S05]  /*1860*/  CALL.REL.NOINC `($__internal_32_$__cuda_sm3x_div_rn_noftz_f32_slowpath) ;  /* 0x00000008004c7944 */ /* 0x000fea0003c00000 */
.L_x_1449:
[----:B------:R-:W-:Y:S05]  /*1870*/  BSYNC.RECONVERGENT B4 ;  /* 0x0000000000047941 */ /* 0x000fea0003800200 */
.L_x_1448:
[----:B------:R-:W-:-:S04]  /*1880*/  FADD R0, R22, R0 ;  /* 0x0000000016007221 */ /* 0x000fc80000000000 */
[----:B------:R-:W-:-:S04]  /*1890*/  FFMA R0, R0, R0, R0 ;  /* 0x0000000000007223 */ /* 0x000fc80000000000 */
[----:B------:R-:W-:-:S04]  /*18a0*/  FADD R19, R19, R0 ;  /* 0x0000000013137221 */ /* 0x000fc80000000000 */
[----:B------:R-:W-:Y:S01]  /*18b0*/  FADD R4, R4, R19 ;  /* 0x0000001304047221 */ /* 0x000fe20000000000 */
[----:B------:R-:W-:Y:S06]  /*18c0*/  BRA `(.L_x_1450) ;  /* 0x0000000000707947 */ /* 0x000fec0003800000 */
.L_x_1443:
        /* <DEDUP_REMOVED lines=21> */
.L_x_1451:
[----:B------:R-:W-:Y:S02]  /*1a20*/  PLOP3.LUT P1, PT, P1, P0, PT, 0xf2, 0x2f ;  /* 0x00000000002f781c */ /* 0x000fe40000f21e72 */
[----:B------:R-:W-:-:S08]  /*1a30*/  @P0 R2UR P1, UR4, R7 ;  /* 0x00000000070402ca */ /* 0x000fd00000020000 */
[----:B------:R-:W-:-:S05]  /*1a40*/  @P0 PLOP3.LUT P0, PT, P1, PT, PT, 0x80, 0x8 ;  /* 0x000000000008081c */ /* 0x000fca0000f0f070 */
[----:B------:R-:W-:Y:S01]  /*1a50*/  @!P1 SYNCS.ARRIVE.TRANS64.RED.A0T1 RZ, [UR4], RZ ;  /* 0x000000ffffff99a7 */ /* 0x000fe20008200404 */
[----:B------:R-:W-:Y:S07]  /*1a60*/  @!P1 ARRIVES.LDGSTSBAR.64.TRANSCNT [UR4] ;  /* 0x00000000ff0099b0 */ /* 0x000fee0008002a04 */
[----:B------:R-:W-:Y:S05]  /*1a70*/  @P0 BRA.U.ANY `(.L_x_1451) ;  /* 0xfffffffd00e80947 */ /* 0x000fea000393ffff */
[----:B------:R-:W-:Y:S01]  /*1a80*/  NOP ;  /* 0x0000000000007918 */ /* 0x000fe20000000000 */
.L_x_1450:
[----:B------:R-:W-:Y:S05]  /*1a90*/  BSYNC B3 ;  /* 0x0000000000037941 */ /* 0x000fea0003800000 */
.L_x_1442:
[----:B------:R-:W-:Y:S01]  /*1aa0*/  ISETP.NE.AND P0, PT, R21, UR12, PT ;  /* 0x0000000c15007c0c */ /* 0x000fe2000bf05270 */
[----:B------:R-:W-:-:S12]  /*1ab0*/  VIADD R3, R3, 0x4 ;  /* 0x0000000403037836 */ /* 0x000fd80000000000 */
[----:B------:R-:W-:Y:S05]  /*1ac0*/  @P0 BRA `(.L_x_1452) ;  /* 0xffffffec005c0947 */ /* 0x000fea000383ffff */
[----:B------:R-:W-:Y:S05]  /*1ad0*/  BSYNC B0 ;  /* 0x0000000000007941 */ /* 0x000fea0003800000 */
.L_x_1411:
[----:B------:R-:W-:Y:S01]  /*1ae0*/  UISETP.NE.AND UP0, UPT, UR7, URZ, UPT ;  /* 0x000000ff0700728c */ /* 0x000fe2000bf05270 */
[----:B------:R-:W-:Y:S08]  /*1af0*/  BSSY B0, `(.L_x_1410) ;  /* 0x0000061000007945 */ /* 0x000ff00003800000 */
[----:B------:R-:W-:Y:S05]  /*1b00*/  BRA.U !UP0, `(.L_x_1453) ;  /* 0x00000005087c7547 */ /* 0x000fea000b800000 */
[----:B0-----:R-:W0:Y:S01]  /*1b10*/  S2R R8, SR_CgaCtaId ;  /* 0x0000000000087919 */ /* 0x001e220000008800 */
[C---:B------:R-:W-:Y:S01]  /*1b20*/  LEA R0, R3.reuse, R20, 0x2 ;  /* 0x0000001403007211 */ /* 0x040fe200078e10ff */
[----:B------:R-:W-:Y:S01]  /*1b30*/  UIADD3 UR4, UPT, UPT, -UR7, URZ, URZ ;  /* 0x000000ff07047290 */ /* 0x000fe2000fffe1ff */
[----:B------:R-:W-:Y:S02]  /*1b40*/  MOV R7, 0x400 ;  /* 0x0000040000077802 */ /* 0x000fe40000000f00 */
[----:B------:R-:W-:Y:S01]  /*1b50*/  IADD3 R19, PT, PT, R3, -0x2, RZ ;  /* 0xfffffffe03137810 */ /* 0x000fe20007ffe0ff */
[----:B------:R-:W-:Y:S02]  /*1b60*/  IMAD.SHL.U32 R0, R0, 0x80, RZ ;  /* 0x0000008000007824 */ /* 0x000fe400078e00ff */
[----:B------:R-:W-:Y:S02]  /*1b70*/  MOV R21, UR4 ;  /* 0x0000000400157c02 */ /* 0x000fe40008000f00 */
[----:B------:R-:W-:Y:S01]  /*1b80*/  IMAD R18, R17, 0x4, R0 ;  /* 0x0000000411127824 */ /* 0x000fe200078e0200 */
[----:B0-----:R-:W-:-:S02]  /*1b90*/  LEA R9, R8, R7, 0x18 ;  /* 0x0000000708097211 */ /* 0x001fc400078ec0ff */
[----:B------:R-:W-:Y:S02]  /*1ba0*/  LEA R7, R3, UR6, 0x5 ;  /* 0x0000000603077c11 */ /* 0x000fe4000f8e28ff */
[----:B------:R-:W-:Y:S01]  /*1bb0*/  IADD3 R8, PT, PT, R9, R0, RZ ;  /* 0x0000000009087210 */ /* 0x000fe20007ffe0ff */
[----:B------:R-:W-:Y:S01]  /*1bc0*/  IMAD R0, R3, UR14, RZ ;  /* 0x0000000e03007c24 */ /* 0x000fe2000f8e02ff */
[----:B------:R-:W-:Y:S02]  /*1bd0*/  LEA R16, R20, R7, 0x3 ;  /* 0x0000000714107211 */ /* 0x000fe400078e18ff */
[----:B------:R-:W-:Y:S01]  /*1be0*/  IADD3 R18, PT, PT, R18, -0x400, R9 ;  /* 0xfffffc0012127810 */ /* 0x000fe20007ffe009 */
[----:B------:R-:W-:Y:S02]  /*1bf0*/  IMAD R17, R17, 0x4, R8 ;  /* 0x0000000411117824 */ /* 0x000fe400078e0208 */
[----:B------:R-:W-:-:S07]  /*1c00*/  IMAD.SHL.U32 R20, R0, 0x80, RZ ;  /* 0x0000008000147824 */ /* 0x000fce00078e00ff */
.L_x_1464:
[----:B------:R-:W-:Y:S01]  /*1c10*/  ISETP.NE.AND P0, PT, R5, RZ, PT ;  /* 0x000000ff0500720c */ /* 0x000fe20003f05270 */
[----:B------:R-:W-:Y:S05]  /*1c20*/  YIELD ;  /* 0x0000000000007946 */ /* 0x000fea0003800000 */
[----:B------:R-:W-:Y:S07]  /*1c30*/  BSSY B3, `(.L_x_1454) ;  /* 0x0000043000037945 */ /* 0x000fee0003800000 */
[----:B0-----:R-:W-:Y:S05]  /*1c40*/  @!P0 BRA `(.L_x_1455) ;  /* 0x00000000009c8947 */ /* 0x001fea0003800000 */
[----:B------:R-:W-:Y:S01]  /*1c50*/  IMAD.HI.U32 R0, R19, -0x55555555, RZ ;  /* 0xaaaaaaab13007827 */ /* 0x000fe200078e00ff */
[----:B------:R-:W-:Y:S04]  /*1c60*/  BSSY B1, `(.L_x_1456) ;  /* 0x000000c000017945 */ /* 0x000fe80003800000 */
[----:B------:R-:W-:-:S05]  /*1c70*/  SHF.R.U32.HI R7, RZ, 0x1, R0 ;  /* 0x00000001ff077819 */ /* 0x000fca0000011600 */
[----:B------:R-:W-:-:S04]  /*1c80*/  IMAD R11, R7, -0x60, R16 ;  /* 0xffffffa0070b7824 */ /* 0x000fc800078e0210 */
[----:B------:R0:W1:Y:S03]  /*1c90*/  SYNCS.ARRIVE.TRANS64.A1T0 R8, [R11+URZ+-0x40], RZ ;  /* 0xffffc0ff0b0879a7 */ /* 0x00006600081000ff */
.L_x_1459:
[----:B------:R-:W-:Y:S05]  /*1ca0*/  YIELD ;  /* 0x0000000000007946 */ /* 0x000fea0003800000 */
[----:B-1----:R-:W1:Y:S01]  /*1cb0*/  SYNCS.PHASECHK.TRANS64 P0, [R11+URZ+-0x40], R9 ;  /* 0xffffc0090b0075a7 */ /* 0x002e6200080010ff */
[----:B------:R-:W-:Y:S04]  /*1cc0*/  BSSY B2, `(.L_x_1457) ;  /* 0x0000004000027945 */ /* 0x000fe80003800000 */
[----:B-1----:R-:W-:Y:S05]  /*1cd0*/  @P0 BRA `(.L_x_1458) ;  /* 0x0000000000080947 */ /* 0x002fea0003800000 */
[----:B------:R-:W-:Y:S05]  /*1ce0*/  NANOSLEEP 0x32 ;  /* 0x000000320000795d */ /* 0x000fea0003800000 */
[----:B------:R-:W-:Y:S01]  /*1cf0*/  NOP ;  /* 0x0000000000007918 */ /* 0x000fe20000000000 */
.L_x_1458:
[----:B------:R-:W-:Y:S05]  /*1d00*/  BSYNC B2 ;  /* 0x0000000000027941 */ /* 0x000fea0003800000 */
.L_x_1457:
[----:B------:R-:W-:Y:S05]  /*1d10*/  @!P0 BRA `(.L_x_1459) ;  /* 0xfffffffc00e08947 */ /* 0x000fea000383ffff */
[----:B------:R-:W-:Y:S05]  /*1d20*/  BSYNC B1 ;  /* 0x0000000000017941 */ /* 0x000fea0003800000 */
.L_x_1456:
[----:B------:R-:W-:Y:S01]  /*1d30*/  IMAD R22, R7, -0x600, R18 ;  /* 0xfffffa0007167824 */ /* 0x000fe200078e0212 */
        /* <DEDUP_REMOVED lines=18> */
.L_x_1461:
[----:B------:R-:W-:Y:S05]  /*1e60*/  BSYNC.RECONVERGENT B4 ;  /* 0x0000000000047941 */ /* 0x000fea0003800200 */
.L_x_1460:
[----:B------:R-:W-:-:S04]  /*1e70*/  FADD R0, R22, R0 ;  /* 0x0000000016007221 */ /* 0x000fc80000000000 */
[----:B------:R-:W-:-:S04]  /*1e80*/  FFMA R0, R0, R0, R0 ;  /* 0x0000000000007223 */ /* 0x000fc80000000000 */
[----:B------:R-:W-:-:S04]  /*1e90*/  FADD R23, R23, R0 ;  /* 0x0000000017177221 */ /* 0x000fc80000000000 */
[----:B------:R-:W-:Y:S01]  /*1ea0*/  FADD R4, R4, R23 ;  /* 0x0000001704047221 */ /* 0x000fe20000000000 */
[----:B------:R-:W-:Y:S06]  /*1eb0*/  BRA `(.L_x_1462) ;  /* 0x0000000000687947 */ /* 0x000fec0003800000 */
.L_x_1455:
[----:B------:R-:W-:-:S13]  /*1ec0*/  ISETP.GE.AND P0, PT, R3, UR5, PT ;  /* 0x0000000503007c0c */ /* 0x000fda000bf06270 */
[----:B------:R-:W-:Y:S05]  /*1ed0*/  @P0 BRA `(.L_x_1462) ;  /* 0x0000000000600947 */ /* 0x000fea0003800000 */
[----:B------:R-:W0:Y:S01]  /*1ee0*/  LDCU UR4, c[0x0][0x390] ;  /* 0x00007200ff0477ac */ /* 0x000e220008000800 */
[----:B------:R-:W-:-:S04]  /*1ef0*/  LOP3.LUT R7, R20, 0x7fffff80, RZ, 0xc0, !PT ;  /* 0x7fffff8014077812 */ /* 0x000fc800078ec0ff */
[----:B------:R-:W-:-:S04]  /*1f00*/  IADD3 R7, PT, PT, R2, R7, RZ ;  /* 0x0000000702077210 */ /* 0x000fc80007ffe0ff */
[----:B0-----:R-:W-:-:S13]  /*1f10*/  ISETP.GE.AND P0, PT, R7, UR4, PT ;  /* 0x0000000407007c0c */ /* 0x001fda000bf06270 */
[----:B------:R-:W-:Y:S05]  /*1f20*/  @P0 BRA `(.L_x_1462) ;  /* 0x00000000004c0947 */ /* 0x000fea0003800000 */
[----:B------:R-:W0:Y:S01]  /*1f30*/  LDC.64 R8, c[0x0][0x380] ;  /* 0x0000e000ff087b82 */ /* 0x000e220000000a00 */
[----:B------:R-:W-:Y:S01]  /*1f40*/  IMAD.HI.U32 R0, R3, -0x55555555, RZ ;  /* 0xaaaaaaab03007827 */ /* 0x000fe200078e00ff */
[----:B------:R-:W-:-:S04]  /*1f50*/  PLOP3.LUT P0, PT, PT, PT, PT, 0x80, 0x8 ;  /* 0x000000000008781c */ /* 0x000fc80003f0f070 */
[----:B------:R-:W-:Y:S01]  /*1f60*/  SHF.R.U32.HI R0, RZ, 0x1, R0 ;  /* 0x00000001ff007819 */ /* 0x000fe20000011600 */
[----:B0-----:R-:W-:-:S04]  /*1f70*/  IMAD.WIDE R8, R7, 0x4, R8 ;  /* 0x0000000407087825 */ /* 0x001fc800078e0208 */
[C---:B------:R-:W-:Y:S02]  /*1f80*/  IMAD R7, R0.reuse, -0x600, R17 ;  /* 0xfffffa0000077824 */ /* 0x040fe400078e0211 */
[----:B------:R-:W-:-:S03]  /*1f90*/  IMAD R0, R0, -0x60, R16 ;  /* 0xffffffa000007824 */ /* 0x000fc600078e0210 */
[----:B------:R-:W-:Y:S01]  /*1fa0*/  @!PT LDS RZ, [RZ] ;  /* 0x00000000fffff984 */ /* 0x000fe20000000800 */
[----:B------:R-:W-:Y:S01]  /*1fb0*/  @!PT LDS RZ, [RZ] ;  /* 0x00000000fffff984 */ /* 0x000fe20000000800 */
[----:B------:R-:W-:Y:S01]  /*1fc0*/  @!PT LDS RZ, [RZ] ;  /* 0x00000000fffff984 */ /* 0x000fe20000000800 */
[----:B------:R0:W-:Y:S01]  /*1fd0*/  LDGSTS.E [R7], desc[UR8][R8.64] ;  /* 0x0000000008077fae */ /* 0x0001e2000b9a1008 */
[----:B------:R-:W-:-:S03]  /*1fe0*/  NOP ;  /* 0x0000000000007918 */ /* 0x000fc60000000000 */
.L_x_1463:
[----:B------:R-:W-:Y:S02]  /*1ff0*/  PLOP3.LUT P1, PT, P1, P0, PT, 0xf2, 0x2f ;  /* 0x00000000002f781c */ /* 0x000fe40000f21e72 */
[----:B------:R-:W-:-:S08]  /*2000*/  @P0 R2UR P1, UR4, R0 ;  /* 0x00000000000402ca */ /* 0x000fd00000020000 */
[----:B------:R-:W-:-:S05]  /*2010*/  @P0 PLOP3.LUT P0, PT, P1, PT, PT, 0x80, 0x8 ;  /* 0x000000000008081c */ /* 0x000fca0000f0f070 */
[----:B------:R-:W-:Y:S01]  /*2020*/  @!P1 SYNCS.ARRIVE.TRANS64.RED.A0T1 RZ, [UR4], RZ ;  /* 0x000000ffffff99a7 */ /* 0x000fe20008200404 */
[----:B------:R-:W-:Y:S07]  /*2030*/  @!P1 ARRIVES.LDGSTSBAR.64.TRANSCNT [UR4] ;  /* 0x00000000ff0099b0 */ /* 0x000fee0008002a04 */
[----:B------:R-:W-:Y:S05]  /*2040*/  @P0 BRA.U.ANY `(.L_x_1463) ;  /* 0xfffffffd00e80947 */ /* 0x000fea000393ffff */
[----:B------:R-:W-:Y:S01]  /*2050*/  NOP ;  /* 0x0000000000007918 */ /* 0x000fe20000000000 */
.L_x_1462:
[----:B------:R-:W-:Y:S05]  /*2060*/  BSYNC B3 ;  /* 0x0000000000037941 */ /* 0x000fea0003800000 */
.L_x_1454:
[----:B------:R-:W-:Y:S01]  /*2070*/  VIADD R21, R21, 0x1 ;  /* 0x0000000115157836 */ /* 0x000fe20000000000 */
[----:B------:R-:W-:Y:S01]  /*2080*/  IADD3 R3, PT, PT, R3, 0x1, RZ ;  /* 0x0000000103037810 */ /* 0x000fe20007ffe0ff */
[----:B------:R-:W-:Y:S01]  /*2090*/  VIADD R16, R16, 0x20 ;  /* 0x0000002010107836 */ /* 0x000fe20000000000 */
[----:B------:R-:W-:Y:S01]  /*20a0*/  IADD3 R17, PT, PT, R17, 0x200, RZ ;  /* 0x0000020011117810 */ /* 0x000fe20007ffe0ff */
[----:B------:R-:W-:Y:S01]  /*20b0*/  VIADD R20, R20, UR11 ;  /* 0x0000000b14147c36 */ /* 0x000fe20008000000 */
[----:B------:R-:W-:Y:S01]  /*20c0*/  ISETP.NE.AND P0, PT, R21, RZ, PT ;  /* 0x000000ff1500720c */ /* 0x000fe20003f05270 */
[----:B------:R-:W-:Y:S01]  /*20d0*/  VIADD R19, R19, 0x1 ;  /* 0x0000000113137836 */ /* 0x000fe20000000000 */
[----:B------:R-:W-:-:S11]  /*20e0*/  IADD3 R18, PT, PT, R18, 0x200, RZ ;  /* 0x0000020012127810 */ /* 0x000fd60007ffe0ff */
[----:B------:R-:W-:Y:S05]  /*20f0*/  @P0 BRA `(.L_x_1464) ;  /* 0xfffffff800c40947 */ /* 0x000fea000383ffff */
.L_x_1453:
[----:B------:R-:W-:Y:S05]  /*2100*/  BSYNC B0 ;  /* 0x0000000000007941 */ /* 0x000fea0003800000 */
.L_x_1410:
[----:B------:R-:W1:Y:S01]  /*2110*/  S2R R5, SR_CTAID.X ;  /* 0x0000000000057919 */ /* 0x000e620000002500 */
[----:B------:R-:W2:Y:S01]  /*2120*/  LDCU UR4, c[0x0][0x390] ;  /* 0x00007200ff0477ac */ /* 0x000ea20008000800 */
[----:B-1----:R-:W-:-:S04]  /*2130*/  LEA R5, R5, R6, 0x8 ;  /* 0x0000000605057211 */ /* 0x002fc800078e40ff */
[----:B--2---:R-:W-:-:S13]  /*2140*/  ISETP.GE.AND P0, PT, R5, UR4, PT ;  /* 0x0000000405007c0c */ /* 0x004fda000bf06270 */
[----:B------:R-:W-:Y:S05]  /*2150*/  @P0 EXIT ;  /* 0x000000000000094d */ /* 0x000fea0003800000 */
[----:B------:R-:W1:Y:S02]  /*2160*/  LDC.64 R2, c[0x0][0x388] ;  /* 0x0000e200ff027b82 */ /* 0x000e640000000a00 */
[----:B-1----:R-:W-:-:S05]  /*2170*/  IMAD.WIDE R2, R5, 0x4, R2 ;  /* 0x0000000405027825 */ /* 0x002fca00078e0202 */
[----:B------:R-:W-:Y:S01]  /*2180*/  STG.E desc[UR8][R2.64], R4 ;  /* 0x0000000402007986 */ /* 0x000fe2000c101908 */
[----:B------:R-:W-:Y:S05]  /*2190*/  EXIT ;  /* 0x000000000000794d */ /* 0x000fea0003800000 */
        .weak           $__internal_32_$__cuda_sm3x_div_rn_noftz_f32_slowpath
        .type           $__internal_32_$__cuda_sm3x_div_rn_noftz_f32_slowpath,@function
        .size           $__internal_32_$__cuda_sm3x_div_rn_noftz_f32_slowpath,(.L_x_2239 - $__internal_32_$__cuda_sm3x_div_rn_noftz_f32_slowpath)
$__internal_32_$__cuda_sm3x_div_rn_noftz_f32_slowpath:
        /* <DEDUP_REMOVED lines=34> */
.L_x_1466:
        /* <DEDUP_REMOVED lines=51> */
.L_x_1473:
[----:B------:R-:W-:-:S04]  /*26f0*/  LOP3.LUT R0, R0, 0x80000000, RZ, 0xc0, !PT ;  /* 0x8000000000007812 */ /* 0x000fc800078ec0ff */
[----:B------:R-:W-:Y:S01]  /*2700*/  LOP3.LUT R0, R0, 0x7f800000, RZ, 0xfc, !PT ;  /* 0x7f80000000007812 */ /* 0x000fe200078efcff */
[----:B------:R-:W-:Y:S06]  /*2710*/  BRA `(.L_x_1474) ;  /* 0x0000000000047947 */ /* 0x000fec0003800000 */
.L_x_1472:
[----:B------:R-:W-:-:S07]  /*2720*/  IMAD R0, R9, 0x800000, R0 ;  /* 0x0080000009007824 */ /* 0x000fce00078e0200 */
.L_x_1474:
[----:B------:R-:W-:Y:S05]  /*2730*/  BSYNC.RECONVERGENT B2 ;  /* 0x0000000000027941 */ /* 0x000fea0003800200 */
.L_x_1471:
[----:B------:R-:W-:Y:S05]  /*2740*/  BRA `(.L_x_1475) ;  /* 0x0000000000207947 */ /* 0x000fea0003800000 */
.L_x_1470:
[----:B------:R-:W-:-:S04]  /*2750*/  LOP3.LUT R0, R0, 0x80000000, R13, 0x48, !PT ;  /* 0x8000000000007812 */ /* 0x000fc800078e480d */
[----:B------:R-:W-:Y:S01]  /*2760*/  LOP3.LUT R0, R0, 0x7f800000, RZ, 0xfc, !PT ;  /* 0x7f80000000007812 */ /* 0x000fe200078efcff */
[----:B------:R-:W-:Y:S06]  /*2770*/  BRA `(.L_x_1475) ;  /* 0x0000000000147947 */ /* 0x000fec0003800000 */
.L_x_1469:
[----:B------:R-:W-:Y:S01]  /*2780*/  LOP3.LUT R0, R0, 0x80000000, R13, 0x48, !PT ;  /* 0x8000000000007812 */ /* 0x000fe200078e480d */
[----:B------:R-:W-:Y:S06]  /*2790*/  BRA `(.L_x_1475) ;  /* 0x00000000000c7947 */ /* 0x000fec0003800000 */
.L_x_1468:
[----:B------:R-:W0:Y:S01]  /*27a0*/  MUFU.RSQ R0, -QNAN ;  /* 0xffc0000000007908 */ /* 0x000e220000001400 */
[----:B------:R-:W-:Y:S05]  /*27b0*/  BRA `(.L_x_1475) ;  /* 0x0000000000047947 */ /* 0x000fea0003800000 */
.L_x_1467:
[----:B------:R-:W-:-:S07]  /*27c0*/  FADD.FTZ R0, R13, R0 ;  /* 0x000000000d007221 */ /* 0x000fce0000010000 */
.L_x_1475:
[----:B------:R-:W-:Y:S05]  /*27d0*/  BSYNC.RECONVERGENT B1 ;  /* 0x0000000000017941 */ /* 0x000fea0003800200 */
.L_x_1465:
[----:B------:R-:W-:-:S04]  /*27e0*/  HFMA2 R9, -RZ, RZ, 0, 0 ;  /* 0x00000000ff097431 */ /* 0x000fc800000001ff */
[----:B0-----:R-:W-:Y:S05]  /*27f0*/  RET.REL.NODEC R8 `(_Z22warp_specialize_sharedILi3ELi2EEvPfS0_i) ;  /* 0xffffffd808007950 */ /* 0x001fea0003c3ffff */
.L_x_1476:
        /* <DEDUP_REMOVED lines=16> */
.L_x_2239:


//--------------------- .text._Z22warp_specialize_sharedILi2ELi2EEvPfS0_i --------------------------
	.section	.text._Z22warp_specialize_sharedILi2ELi2EEvPfS0_i,"ax",@progbits
	.align	128
        .global         _Z22warp_specialize_sharedILi2ELi2EEvPfS0_i
        .type           _Z22warp_specialize_sharedILi2ELi2EEvPfS0_i,@function
        .size           _Z22warp_specialize_sharedILi2ELi2EEvPfS0_i,(.L_x_2240 - _Z22warp_specialize_sharedILi2ELi2EEvPfS0_i)
        .other          _Z22warp_specialize_sharedILi2ELi2EEvPfS0_i,@"STO_CUDA_ENTRY STV_DEFAULT"
_Z22warp_specialize_sharedILi2ELi2EEvPfS0_i:
.text._Z22warp_specialize_sharedILi2ELi2EEvPfS0_i:
        /* <DEDUP_REMOVED lines=42> */
.L_x_1479:
[----:B------:R-:W-:Y:S02]  /*02a0*/  PLOP3.LUT P1, PT, P1, P0, PT, 0xf2, 0x2f ;  /* 0x00000000002f781c */ /* 0x000fe40000f21e72 */
[----:B------:R-:W-:-:S08]  /*02b0*/  @P0 R2UR P1, UR4, R5 ;  /* 0x00000000050402ca */ /* 0x000fd00000020000 */
[----:B------:R-:W-:-:S05]  /*02c0*/  @P0 PLOP3.LUT P0, PT, P1, PT, PT, 0x80, 0x8 ;  /* 0x000000000008081c */ /* 0x000fca0000f0f070 */
[----:B------:R-:W-:Y:S01]  /*02d0*/  @!P1 SYNCS.ARRIVE.TRANS64.RED.A0T1 RZ, [UR4], RZ ;  /* 0x000000ffffff99a7 */ /* 0x000fe20008200404 */
[----:B------:R-:W-:Y:S07]  /*02e0*/  @!P1 ARRIVES.LDGSTSBAR.64.TRANSCNT [UR4] ;  /* 0x00000000ff0099b0 */ /* 0x000fee0008002a04 */
[----:B------:R-:W-:Y:S05]  /*02f0*/  @P0 BRA.U.ANY `(.L_x_1479) ;  /* 0xfffffffd00e80947 */ /* 0x000fea000393ffff */
[----:B------:R-:W-:Y:S01]  /*0300*/  NOP ;  /* 0x0000000000007918 */ /* 0x000fe20000000000 */
.L_x_1478:
[----:B------:R-:W-:Y:S05]  /*0310*/  BSYNC.RECONVERGENT B0 ;  /* 0x0000000000007941 */ /* 0x000fea0003800200 */
.L_x_1477:
[----:B------:R-:W1:Y:S01]  /*0320*/  LDCU UR14, c[0x0][0x370] ;  /* 0x00006e00ff0e77ac */ /* 0x000e620008000800 */
[----:B------:R-:W2:Y:S01]  /*0330*/  LDCU UR6, c[0x0][0x390] ;  /* 0x00007200ff0677ac */ /* 0x000ea20008000800 */
[----:B-1----:R-:W-:-:S04]  /*0340*/  USHF.L.U32 UR10, UR14, 0x7, URZ ;  /* 0x000000070e0a7899 */ /* 0x002fc800080006ff */
[----:B------:R-:W-:-:S04]  /*0350*/  ULOP3.LUT UR11, UR10, 0x7fffff80, URZ, 0xc0, !UPT ;  /* 0x7fffff800a0b7892 */ /* 0x000fc8000f8ec0ff */
[----:B--2---:R-:W-:Y:S02]  /*0360*/  UIADD3 UR6, UPT, UPT, UR11, -0x1, UR6 ;  /* 0xffffffff0b067890 */ /* 0x004fe4000fffe006 */
[----:B------:R-:W-:-:S04]  /*0370*/  IMAD.U32 R10, RZ, RZ, UR11 ;  /* 0x0000000bff0a7e24 */ /* 0x000fc8000f8e00ff */
[----:B------:R-:W-:Y:S01]  /*0380*/  IMAD.U32 R11, RZ, RZ, UR6 ;  /* 0x00000006ff0b7e24 */ /* 0x000fe2000f8e00ff */
[-C--:B0-----:R-:W-:Y:S01]  /*0390*/  IABS R7, R10.reuse ;  /* 0x0000000a00077213 */ /* 0x081fe20000000000 */
[----:B------:R-:W-:Y:S01]  /*03a0*/  ULOP3.LUT UR6, UR6, 0x7fffff80, UR10, 0x78, !UPT ;  /* 0x7fffff8006067892 */ /* 0x000fe2000f8e780a */
[----:B------:R-:W-:Y:S02]  /*03b0*/  IABS R10, R10 ;  /* 0x0000000a000a7213 */ /* 0x000fe40000000000 */
[----:B------:R-:W0:Y:S08]  /*03c0*/  I2F.RP R2, R7 ;  /* 0x0000000700027306 */ /* 0x000e300000209400 */
[----:B0-----:R-:W0:Y:S02]  /*03d0*/  MUFU.RCP R2, R2 ;  /* 0x0000000200027308 */ /* 0x001e240000001000 */
[----:B0-----:R-:W-:Y:S01]  /*03e0*/  VIADD R8, R2, 0xffffffe ;  /* 0x0ffffffe02087836 */ /* 0x001fe20000000000 */
[----:B------:R-:W-:-:S05]  /*03f0*/  IABS R2, R11 ;  /* 0x0000000b00027213 */ /* 0x000fca0000000000 */
[----:B------:R0:W1:Y:S01]  /*0400*/  F2I.FTZ.U32.TRUNC.NTZ R9, R8 ;  /* 0x0000000800097305 */ /* 0x000062000021f000 */
[----:B------:R-:W-:Y:S02]  /*0410*/  R2UR UR12, R2 ;  /* 0x00000000020c72ca */ /* 0x000fe400000e0000 */
[----:B------:R-:W-:Y:S01]  /*0420*/  IADD3 R2, PT, PT, RZ, -R10, RZ ;  /* 0x8000000aff027210 */ /* 0x000fe20007ffe0ff */
[----:B0-----:R-:W-:-:S05]  /*0430*/  IMAD.MOV.U32 R8, RZ, RZ, RZ ;  /* 0x000000ffff087224 */ /* 0x001fca00078e00ff */
[----:B------:R-:W-:Y:S02]  /*0440*/  R2UR UR4, R8 ;  /* 0x00000000080472ca */ /* 0x000fe400000e0000 */
[----:B-1----:R-:W-:Y:S02]  /*0450*/  R2UR UR5, R9 ;  /* 0x00000000090572ca */ /* 0x002fe400000e0000 */
[----:B------:R-:W-:-:S05]  /*0460*/  IADD3 R12, PT, PT, RZ, -R9, RZ ;  /* 0x80000009ff0c7210 */ /* 0x000fca0007ffe0ff */
[----:B------:R-:W-:-:S06]  /*0470*/  IMAD R11, R12, R7, RZ ;  /* 0x000000070c0b7224 */ /* 0x000fcc00078e02ff */
        /* <DEDUP_REMOVED lines=10> */
[----:B------:R-:W-:-:S05]  /*0520*/  @!P0 IMAD.IADD R2, R2, 0x1, -R7 ;  /* 0x0000000102028824 */ /* 0x000fca00078e0a07 */
[----:B------:R-:W-:Y:S01]  /*0530*/  ISETP.GE.U32.AND P0, PT, R2, R7, PT ;  /* 0x000000070200720c */ /* 0x000fe20003f06070 */
[----:B------:R-:W-:-:S12]  /*0540*/  HFMA2 R7, -RZ, RZ, 0, 0 ;  /* 0x00000000ff077431 */ /* 0x000fd800000001ff */
        /* <DEDUP_REMOVED lines=9> */
[----:B------:R-:W-:Y:S01]  /*05e0*/  IMAD R0, R0, 0x20, R3 ;  /* 0x0000002000007824 */ /* 0x000fe200078e0203 */
[----:B------:R-:W-:Y:S01]  /*05f0*/  ULEA UR6, UR13, UR7, 0x18 ;  /* 0x000000070d067291 */ /* 0x000fe2000f8ec0ff */
[----:B------:R-:W-:Y:S01]  /*0600*/  IMAD.MOV.U32 R7, RZ, RZ, RZ ;  /* 0x000000ffff077224 */ /* 0x000fe200078e00ff */
[----:B------:R-:W-:Y:S01]  /*0610*/  MOV R14, 0x1 ;  /* 0x00000001000e7802 */ /* 0x000fe20000000f00 */
[----:B------:R-:W-:-:S03]  /*0620*/  ULOP3.LUT UR15, UR5, 0x3, URZ, 0xc0, !UPT ;  /* 0x00000003050f7892 */ /* 0x000fc6000f8ec0ff */
[----:B------:R-:W-:Y:S01]  /*0630*/  LEA R8, R0, UR6, 0x2 ;  /* 0x0000000600087c11 */ /* 0x000fe2000f8e10ff */
[----:B0-----:R-:W-:-:S04]  /*0640*/  USHF.L.U32 UR4, UR4, 0x7, URZ ;  /* 0x0000000704047899 */ /* 0x001fc800080006ff */
[----:B------:R-:W-:-:S06]  /*0650*/  ULOP3.LUT UR4, UR4, 0x7fffff80, URZ, 0xc0, !UPT ;  /* 0x7fffff8004047892 */ /* 0x000fcc000f8ec0ff */
[----:B------:R-:W-:Y:S01]  /*0660*/  VIADD R9, R0, UR4 ;  /* 0x0000000400097c36 */ /* 0x000fe20008000000 */
[----:B------:R-:W-:Y:S06]  /*0670*/  BRA.U !UP0, `(.L_x_1481) ;  /* 0x00000011083c7547 */ /* 0x000fec000b800000 */
[----:B------:R-:W-:Y:S01]  /*0680*/  ULOP3.LUT UR4, UR5, 0x7ffffffc, URZ, 0xc0, !UPT ;  /* 0x7ffffffc05047892 */ /* 0x000fe2000f8ec0ff */
[----:B------:R-:W-:Y:S01]  /*0690*/  BSSY B0, `(.L_x_1482) ;  /* 0x000010c000007945 */ /* 0x000fe20003800000 */
[----:B------:R-:W-:Y:S01]  /*06a0*/  USHF.L.U32 UR6, UR14, 0x9, URZ ;  /* 0x000000090e067899 */ /* 0x000fe200080006ff */
[----:B------:R-:W-:Y:S01]  /*06b0*/  IMAD.MOV.U32 R7, RZ, RZ, RZ ;  /* 0x000000ffff077224 */ /* 0x000fe200078e00ff */
[----:B------:R-:W-:Y:S01]  /*06c0*/  UIMAD UR11, UR14, 0x180, URZ ;  /* 0x000001800e0b78a4 */ /* 0x000fe2000f8e02ff */
[----:B------:R-:W-:Y:S01]  /*06d0*/  MOV R10, 0x2 ;  /* 0x00000002000a7802 */ /* 0x000fe20000000f00 */
[----:B------:R-:W-:Y:S01]  /*06e0*/  USHF.L.U32 UR12, UR14, 0x8, URZ ;  /* 0x000000080e0c7899 */ /* 0x000fe200080006ff */
[----:B------:R-:W-:Y:S01]  /*06f0*/  IMAD.U32 R11, RZ, RZ, UR10 ;  /* 0x0000000aff0b7e24 */ /* 0x000fe2000f8e00ff */
[----:B------:R-:W-:Y:S01]  /*0700*/  UIADD3 UR4, UPT, UPT, -UR4, URZ, URZ ;  /* 0x000000ff04047290 */ /* 0x000fe2000fffe1ff */
[----:B------:R-:W-:Y:S02]  /*0710*/  IMAD.U32 R14, RZ, RZ, UR6 ;  /* 0x00000006ff0e7e24 */ /* 0x000fe4000f8e00ff */
[----:B------:R-:W-:Y:S01]  /*0720*/  IMAD.U32 R12, RZ, RZ, UR11 ;  /* 0x0000000bff0c7e24 */ /* 0x000fe2000f8e00ff */
[----:B------:R-:W-:-:S02]  /*0730*/  MOV R13, UR12 ;  /* 0x0000000c000d7c02 */ /* 0x000fc40008000f00 */
[----:B------:R-:W-:-:S07]  /*0740*/  IMAD.U32 R15, RZ, RZ, UR4 ;  /* 0x00000004ff0f7e24 */ /* 0x000fce000f8e00ff */
.L_x_1523:
[----:B------:R-:W-:Y:S01]  /*0750*/  ISETP.NE.AND P0, PT, R6, RZ, PT ;  /* 0x000000ff0600720c */ /* 0x000fe20003f05270 */
[----:B------:R-:W-:Y:S05]  /*0760*/  YIELD ;  /* 0x0000000000007946 */ /* 0x000fea0003800000 */
[----:B------:R-:W-:Y:S07]  /*0770*/  BSSY B3, `(.L_x_1483) ;  /* 0x000003c000037945 */ /* 0x000fee0003800000 */
[----:B0-----:R-:W-:Y:S05]  /*0780*/  @!P0 BRA `(.L_x_1484) ;  /* 0x00000000008c8947 */ /* 0x001fea0003800000 */
[----:B------:R0:W1:Y:S01]  /*0790*/  SYNCS.ARRIVE.TRANS64.A1T0 R2, [R5+URZ], RZ ;  /* 0x000000ff050279a7 */ /* 0x00006200081000ff */
[----:B------:R-:W-:Y:S01]  /*07a0*/  BSSY B1, `(.L_x_1485) ;  /* 0x0000009000017945 */ /* 0x000fe20003800000 */
.L_x_1488:
[----:B------:R-:W-:Y:S05]  /*07b0*/  YIELD ;  /* 0x0000000000007946 */ /* 0x000fea0003800000 */
[----:B-1----:R-:W1:Y:S01]  /*07c0*/  SYNCS.PHASECHK.TRANS64 P0, [R5+URZ], R3 ;  /* 0x00000003050075a7 */ /* 0x002e6200080010ff */
[----:B------:R-:W-:Y:S04]  /*07d0*/  BSSY B2, `(.L_x_1486) ;  /* 0x0000004000027945 */ /* 0x000fe80003800000 */
[----:B-1----:R-:W-:Y:S05]  /*07e0*/  @P0 BRA `(.L_x_1487) ;  /* 0x0000000000080947 */ /* 0x002fea0003800000 */
[----:B------:R-:W-:Y:S05]  /*07f0*/  NANOSLEEP 0x32 ;  /* 0x000000320000795d */ /* 0x000fea0003800000 */
[----:B------:R-:W-:Y:S01]  /*0800*/  NOP ;  /* 0x0000000000007918 */ /* 0x000fe20000000000 */
.L_x_1487:
[----:B------:R-:W-:Y:S05]  /*0810*/  BSYNC B2 ;  /* 0x0000000000027941 */ /* 0x000fea0003800000 */
.L_x_1486:
[----:B------:R-:W-:Y:S05]  /*0820*/  @!P0 BRA `(.L_x_1488) ;  /* 0xfffffffc00e08947 */ /* 0x000fea000383ffff */
[----:B------:R-:W-:Y:S05]  /*0830*/  BSYNC B1 ;  /* 0x0000000000017941 */ /* 0x000fea0003800000 */
.L_x_1485:
        /* <DEDUP_REMOVED lines=16> */
[----:B0-----:R-:W-:Y:S05]  /*0940*/  CALL.REL.NOINC `($__internal_33_$__cuda_sm3x_div_rn_noftz_f32_slowpath) ;  /* 0x00000014000c7944 */ /* 0x001fea0003c00000 */
[----:B------:R-:W-:-:S07]  /*0950*/  MOV R2, R0 ;  /* 0x0000000000027202 */ /* 0x000fce0000000f00 */
.L_x_1490:
[----:B------:R-:W-:Y:S05]  /*0960*/  BSYNC.RECONVERGENT B4 ;  /* 0x0000000000047941 */ /* 0x000fea0003800200 */
.L_x_1489:
[----:B------:R-:W-:-:S04]  /*0970*/  FADD R2, R19, R2 ;  /* 0x0000000213027221 */ /* 0x000fc80000000000 */
[----:B------:R-:W-:-:S04]  /*0980*/  FFMA R3, R2, R2, R2 ;  /* 0x0000000202037223 */ /* 0x000fc80000000002 */
[----:B------:R-:W-:-:S04]  /*0990*/  FADD R18, R18, R3 ;  /* 0x0000000312127221 */ /* 0x000fc80000000000 */
[----:B------:R-:W-:Y:S01]  /*09a0*/  FADD R7, R7, R18 ;  /* 0x0000001207077221 */ /* 0x000fe20000000000 */
[----:B------:R-:W-:Y:S06]  /*09b0*/  BRA `(.L_x_1491) ;  /* 0x00000000005c7947 */ /* 0x000fec0003800000 */
.L_x_1484:
[----:B------:R-:W-:-:S05]  /*09c0*/  VIADD R0, R10, 0xffffffff ;  /* 0xffffffff0a007836 */ /* 0x000fca0000000000 */
[----:B------:R-:W-:-:S13]  /*09d0*/  ISETP.GE.AND P0, PT, R0, UR5, PT ;  /* 0x0000000500007c0c */ /* 0x000fda000bf06270 */
        /* <DEDUP_REMOVED lines=14> */
.L_x_1492:
[----:B------:R-:W-:Y:S02]  /*0ac0*/  PLOP3.LUT P1, PT, P1, P0, PT, 0xf2, 0x2f ;  /* 0x00000000002f781c */ /* 0x000fe40000f21e72 */
[----:B------:R-:W-:-:S08]  /*0ad0*/  @P0 R2UR P1, UR4, R5 ;  /* 0x00000000050402ca */ /* 0x000fd00000020000 */
[----:B------:R-:W-:-:S05]  /*0ae0*/  @P0 PLOP3.LUT P0, PT, P1, PT, PT, 0x80, 0x8 ;  /* 0x000000000008081c */ /* 0x000fca0000f0f070 */
[----:B------:R-:W-:Y:S01]  /*0af0*/  @!P1 SYNCS.ARRIVE.TRANS64.RED.A0T1 RZ, [UR4+0x20], RZ ;  /* 0x000020ffffff99a7 */ /* 0x000fe20008200404 */
[----:B------:R-:W-:Y:S07]  /*0b00*/  @!P1 ARRIVES.LDGSTSBAR.64.TRANSCNT [UR4+0x20] ;  /* 0x00002000ff0099b0 */ /* 0x000fee0008002a04 */
[----:B------:R-:W-:Y:S05]  /*0b10*/  @P0 BRA.U.ANY `(.L_x_1492) ;  /* 0xfffffffd00e80947 */ /* 0x000fea000393ffff */
[----:B------:R-:W-:Y:S01]  /*0b20*/  NOP ;  /* 0x0000000000007918 */ /* 0x000fe20000000000 */
.L_x_1491:
[----:B------:R-:W-:Y:S05]  /*0b30*/  BSYNC B3 ;  /* 0x0000000000037941 */ /* 0x000fea0003800000 */
.L_x_1483:
[----:B------:R-:W-:Y:S01]  /*0b40*/  ISETP.NE.AND P0, PT, R6, RZ, PT ;  /* 0x000000ff0600720c */ /* 0x000fe20003f05270 */
[----:B------:R-:W-:-:S12]  /*0b50*/  BSSY B3, `(.L_x_1493) ;  /* 0x000003b000037945 */ /* 0x000fd80003800000 */
[----:B------:R-:W-:Y:S05]  /*0b60*/  @!P0 BRA `(.L_x_1494) ;  /* 0x00000000008c8947 */ /* 0x000fea0003800000 */
[----:B0-----:R0:W1:Y:S01]  /*0b70*/  SYNCS.ARRIVE.TRANS64.A1T0 R2, [R5+URZ+0x20], RZ ;  /* 0x000020ff050279a7 */ /* 0x00106200081000ff */
[----:B------:R-:W-:Y:S01]  /*0b80*/  BSSY B1, `(.L_x_1495) ;  /* 0x0000009000017945 */ /* 0x000fe20003800000 */
.L_x_1498:
[----:B------:R-:W-:Y:S05]  /*0b90*/  YIELD ;  /* 0x0000000000007946 */ /* 0x000fea0003800000 */
[----:B-1----:R-:W1:Y:S01]  /*0ba0*/  SYNCS.PHASECHK.TRANS64 P0, [R5+URZ+0x20], R3 ;  /* 0x00002003050075a7 */ /* 0x002e6200080010ff */
[----:B------:R-:W-:Y:S04]  /*0bb0*/  BSSY B2, `(.L_x_1496) ;  /* 0x0000004000027945 */ /* 0x000fe80003800000 */
[----:B-1----:R-:W-:Y:S05]  /*0bc0*/  @P0 BRA `(.L_x_1497) ;  /* 0x0000000000080947 */ /* 0x002fea0003800000 */
[----:B------:R-:W-:Y:S05]  /*0bd0*/  NANOSLEEP 0x32 ;  /* 0x000000320000795d */ /* 0x000fea0003800000 */
[----:B------:R-:W-:Y:S01]  /*0be0*/  NOP ;  /* 0x0000000000007918 */ /* 0x000fe20000000000 */
.L_x_1497:
[----:B------:R-:W-:Y:S05]  /*0bf0*/  BSYNC B2 ;  /* 0x0000000000027941 */ /* 0x000fea0003800000 */
.L_x_1496:
[----:B------:R-:W-:Y:S05]  /*0c00*/  @!P0 BRA `(.L_x_1498) ;  /* 0xfffffffc00e08947 */ /* 0x000fea000383ffff */
[----:B------:R-:W-:Y:S05]  /*0c10*/  BSYNC B1 ;  /* 0x0000000000017941 */ /* 0x000fea0003800000 */
.L_x_1495:
        /* <DEDUP_REMOVED lines=18> */
.L_x_1500:
[----:B------:R-:W-:Y:S05]  /*0d40*/  BSYNC.RECONVERGENT B4 ;  /* 0x0000000000047941 */ /* 0x000fea0003800200 */
.L_x_1499:
[----:B------:R-:W-:-:S04]  /*0d50*/  FADD R2, R19, R2 ;  /* 0x0000000213027221 */ /* 0x000fc80000000000 */
[----:B------:R-:W-:-:S04]  /*0d60*/  FFMA R3, R2, R2, R2 ;  /* 0x0000000202037223 */ /* 0x000fc80000000002 */
[----:B------:R-:W-:-:S04]  /*0d70*/  FADD R18, R18, R3 ;  /* 0x0000000312127221 */ /* 0x000fc80000000000 */
[----:B------:R-:W-:Y:S01]  /*0d80*/  FADD R7, R7, R18 ;  /* 0x0000001207077221 */ /* 0x000fe20000000000 */
[----:B------:R-:W-:Y:S06]  /*0d90*/  BRA `(.L_x_1501) ;  /* 0x0000000000587947 */ /* 0x000fec0003800000 */
.L_x_1494:
[----:B------:R-:W-:-:S13]  /*0da0*/  ISETP.GE.AND P0, PT, R10, UR5, PT ;  /* 0x000000050a007c0c */ /* 0x000fda000bf06270 */
        /* <DEDUP_REMOVED lines=14> */
.L_x_1502:
[----:B------:R-:W-:Y:S02]  /*0e90*/  PLOP3.LUT P1, PT, P1, P0, PT, 0xf2, 0x2f ;  /* 0x00000000002f781c */ /* 0x000fe40000f21e72 */
[----:B------:R-:W-:-:S08]  /*0ea0*/  @P0 R2UR P1, UR4, R5 ;  /* 0x00000000050402ca */ /* 0x000fd00000020000 */
[----:B------:R-:W-:-:S05]  /*0eb0*/  @P0 PLOP3.LUT P0, PT, P1, PT, PT, 0x80, 0x8 ;  /* 0x000000000008081c */ /* 0x000fca0000f0f070 */
[----:B------:R-:W-:Y:S01]  /*0ec0*/  @!P1 SYNCS.ARRIVE.TRANS64.RED.A0T1 RZ, [UR4], RZ ;  /* 0x000000ffffff99a7 */ /* 0x000fe20008200404 */
[----:B------:R-:W-:Y:S07]  /*0ed0*/  @!P1 ARRIVES.LDGSTSBAR.64.TRANSCNT [UR4] ;  /* 0x00000000ff0099b0 */ /* 0x000fee0008002a04 */
[----:B------:R-:W-:Y:S05]  /*0ee0*/  @P0 BRA.U.ANY `(.L_x_1502) ;  /* 0xfffffffd00e80947 */ /* 0x000fea000393ffff */
[----:B------:R-:W-:Y:S01]  /*0ef0*/  NOP ;  /* 0x0000000000007918 */ /* 0x000fe20000000000 */
.L_x_1501:
[----:B------:R-:W-:Y:S05]  /*0f00*/  BSYNC B3 ;  /* 0x0000000000037941 */ /* 0x000fea0003800000 */
.L_x_1493:
[----:B------:R-:W-:Y:S01]  /*0f10*/  ISETP.NE.AND P0, PT, R6, RZ, PT ;  /* 0x000000ff0600720c */ /* 0x000fe20003f05270 */
[----:B------:R-:W-:-:S12]  /*0f20*/  BSSY B3, `(.L_x_1503) ;  /* 0x000003c000037945 */ /* 0x000fd80003800000 */
[----:B------:R-:W-:Y:S05]  /*0f30*/  @!P0 BRA `(.L_x_1504) ;  /* 0x00000000008c8947 */ /* 0x000fea0003800000 */
[----:B0-----:R0:W1:Y:S01]  /*0f40*/  SYNCS.ARRIVE.TRANS64.A1T0 R2, [R5+URZ], RZ ;  /* 0x000000ff050279a7 */ /* 0x00106200081000ff */
[----:B------:R-:W-:Y:S01]  /*0f50*/  BSSY B1, `(.L_x_1505) ;  /* 0x0000009000017945 */ /* 0x000fe20003800000 */
.L_x_1508:
[----:B------:R-:W-:Y:S05]  /*0f60*/  YIELD ;  /* 0x0000000000007946 */ /* 0x000fea0003800000 */
[----:B-1----:R-:W1:Y:S01]  /*0f70*/  SYNCS.PHASECHK.TRANS64 P0, [R5+URZ], R3 ;  /* 0x00000003050075a7 */ /* 0x002e6200080010ff */
[----:B------:R-:W-:Y:S04]  /*0f80*/  BSSY B2, `(.L_x_1506) ;  /* 0x0000004000027945 */ /* 0x000fe80003800000 */
[----:B-1----:R-:W-:Y:S05]  /*0f90*/  @P0 BRA `(.L_x_1507) ;  /* 0x0000000000080947 */ /* 0x002fea0003800000 */
[----:B------:R-:W-:Y:S05]  /*0fa0*/  NANOSLEEP 0x32 ;  /* 0x000000320000795d */ /* 0x000fea0003800000 */
[----:B------:R-:W-:Y:S01]  /*0fb0*/  NOP ;  /* 0x0000000000007918 */ /* 0x000fe20000000000 */
.L_x_1507:
[----:B------:R-:W-:Y:S05]  /*0fc0*/  BSYNC B2 ;  /* 0x0000000000027941 */ /* 0x000fea0003800000 */
.L_x_1506:
[----:B------:R-:W-:Y:S05]  /*0fd0*/  @!P0 BRA `(.L_x_1508) ;  /* 0xfffffffc00e08947 */ /* 0x000fea000383ffff */
[----:B------:R-:W-:Y:S05]  /*0fe0*/  BSYNC B1 ;  /* 0x0000000000017941 */ /* 0x000fea0003800000 */
.L_x_1505:
        /* <DEDUP_REMOVED lines=17> */
[----:B------:R-:W-:-:S07]  /*1100*/  IMAD.MOV.U32 R2, RZ, RZ, R0 ;  /* 0x000000ffff027224 */ /* 0x000fce00078e0000 */
.L_x_1510:
[----:B------:R-:W-:Y:S05]  /*1110*/  BSYNC.RECONVERGENT B4 ;  /* 0x0000000000047941 */ /* 0x000fea0003800200 */
.L_x_1509:
[----:B------:R-:W-:-:S04]  /*1120*/  FADD R2, R19, R2 ;  /* 0x0000000213027221 */ /* 0x000fc80000000000 */
[----:B------:R-:W-:-:S04]  /*1130*/  FFMA R3, R2, R2, R2 ;  /* 0x0000000202037223 */ /* 0x000fc80000000002 */
[----:B------:R-:W-:-:S04]  /*1140*/  FADD R18, R18, R3 ;  /* 0x0000000312127221 */ /* 0x000fc80000000000 */
[----:B------:R-:W-:Y:S01]  /*1150*/  FADD R7, R7, R18 ;  /* 0x0000001207077221 */ /* 0x000fe20000000000 */
[----:B------:R-:W-:Y:S06]  /*1160*/  BRA `(.L_x_1511) ;  /* 0x00000000005c7947 */ /* 0x000fec0003800000 */
.L_x_1504:
[----:B------:R-:W-:-:S04]  /*1170*/  IADD3 R0, PT, PT, R10, 0x1, RZ ;  /* 0x000000010a007810 */ /* 0x000fc80007ffe0ff */
        /* <DEDUP_REMOVED lines=15> */
.L_x_1512:
[----:B------:R-:W-:Y:S02]  /*1270*/  PLOP3.LUT P1, PT, P1, P0, PT, 0xf2, 0x2f ;  /* 0x00000000002f781c */ /* 0x000fe40000f21e72 */
[----:B------:R-:W-:-:S08]  /*1280*/  @P0 R2UR P1, UR4, R5 ;  /* 0x00000000050402ca */ /* 0x000fd00000020000 */
[----:B------:R-:W-:-:S05]  /*1290*/  @P0 PLOP3.LUT P0, PT, P1, PT, PT, 0x80, 0x8 ;  /* 0x000000000008081c */ /* 0x000fca0000f0f070 */
[----:B------:R-:W-:Y:S01]  /*12a0*/  @!P1 SYNCS.ARRIVE.TRANS64.RED.A0T1 RZ, [UR4+0x20], RZ ;  /* 0x000020ffffff99a7 */ /* 0x000fe20008200404 */
[----:B------:R-:W-:Y:S07]  /*12b0*/  @!P1 ARRIVES.LDGSTSBAR.64.TRANSCNT [UR4+0x20] ;  /* 0x00002000ff0099b0 */ /* 0x000fee0008002a04 */
[----:B------:R-:W-:Y:S05]  /*12c0*/  @P0 BRA.U.ANY `(.L_x_1512) ;  /* 0xfffffffd00e80947 */ /* 0x000fea000393ffff */
[----:B------:R-:W-:Y:S01]  /*12d0*/  NOP ;  /* 0x0000000000007918 */ /* 0x000fe20000000000 */
.L_x_1511:
[----:B------:R-:W-:Y:S05]  /*12e0*/  BSYNC B3 ;  /* 0x0000000000037941 */ /* 0x000fea0003800000 */
.L_x_1503:
[----:B------:R-:W-:Y:S01]  /*12f0*/  ISETP.NE.AND P0, PT, R6, RZ, PT ;  /* 0x000000ff0600720c */ /* 0x000fe20003f05270 */
[----:B------:R-:W-:-:S12]  /*1300*/  BSSY B3, `(.L_x_1513) ;  /* 0x000003c000037945 */ /* 0x000fd80003800000 */
[----:B------:R-:W-:Y:S05]  /*1310*/  @!P0 BRA `(.L_x_1514) ;  /* 0x00000000008c8947 */ /* 0x000fea0003800000 */
[----:B0-----:R0:W1:Y:S01]  /*1320*/  SYNCS.ARRIVE.TRANS64.A1T0 R2, [R5+URZ+0x20], RZ ;  /* 0x000020ff050279a7 */ /* 0x00106200081000ff */
[----:B------:R-:W-:Y:S01]  /*1330*/  BSSY B1, `(.L_x_1515) ;  /* 0x0000009000017945 */ /* 0x000fe20003800000 */
.L_x_1518:
[----:B------:R-:W-:Y:S05]  /*1340*/  YIELD ;  /* 0x0000000000007946 */ /* 0x000fea0003800000 */
[----:B-1----:R-:W1:Y:S01]  /*1350*/  SYNCS.PHASECHK.TRANS64 P0, [R5+URZ+0x20], R3 ;  /* 0x00002003050075a7 */ /* 0x002e6200080010ff */
[----:B------:R-:W-:Y:S04]  /*1360*/  BSSY B2, `(.L_x_1516) ;  /* 0x0000004000027945 */ /* 0x000fe80003800000 */
[----:B-1----:R-:W-:Y:S05]  /*1370*/  @P0 BRA `(.L_x_1517) ;  /* 0x0000000000080947 */ /* 0x002fea0003800000 */
[----:B------:R-:W-:Y:S05]  /*1380*/  NANOSLEEP 0x32 ;  /* 0x000000320000795d */ /* 0x000fea0003800000 */
[----:B------:R-:W-:Y:S01]  /*1390*/  NOP ;  /* 0x0000000000007918 */ /* 0x000fe20000000000 */
.L_x_1517:
[----:B------:R-:W-:Y:S05]  /*13a0*/  BSYNC B2 ;  /* 0x0000000000027941 */ /* 0x000fea0003800000 */
.L_x_1516:
[----:B------:R-:W-:Y:S05]  /*13b0*/  @!P0 BRA `(.L_x_1518) ;  /* 0xfffffffc00e08947 */ /* 0x000fea000383ffff */
[----:B------:R-:W-:Y:S05]  /*13c0*/  BSYNC B1 ;  /* 0x0000000000017941 */ /* 0x000fea0003800000 */
.L_x_1515:
        /* <DEDUP_REMOVED lines=18> */
.L_x_1520:
[----:B------:R-:W-:Y:S05]  /*14f0*/  BSYNC.RECONVERGENT B4 ;  /* 0x0000000000047941 */ /* 0x000fea0003800200 */
.L_x_1519:
[----:B------:R-:W-:-:S04]  /*1500*/  FADD R2, R19, R2 ;  /* 0x0000000213027221 */ /* 0x000fc80000000000 */
[----:B------:R-:W-:-:S04]  /*1510*/  FFMA R3, R2, R2, R2 ;  /* 0x0000000202037223 */ /* 0x000fc80000000002 */
[----:B------:R-:W-:-:S04]  /*1520*/  FADD R18, R18, R3 ;  /* 0x0000000312127221 */ /* 0x000fc80000000000 */
[----:B------:R-:W-:Y:S01]  /*1530*/  FADD R7, R7, R18 ;  /* 0x0000001207077221 */ /* 0x000fe20000000000 */
[----:B------:R-:W-:Y:S06]  /*1540*/  BRA `(.L_x_1521) ;  /* 0x00000000005c7947 */ /* 0x000fec0003800000 */
.L_x_1514:
        /* <DEDUP_REMOVED lines=16> */
.L_x_1522:
[----:B------:R-:W-:Y:S02]  /*1650*/  PLOP3.LUT P1, PT, P1, P0, PT, 0xf2, 0x2f ;  /* 0x00000000002f781c */ /* 0x000fe40000f21e72 */
[----:B------:R-:W-:-:S08]  /*1660*/  @P0 R2UR P1, UR4, R5 ;  /* 0x00000000050402ca */ /* 0x000fd00000020000 */
[----:B------:R-:W-:-:S05]  /*1670*/  @P0 PLOP3.LUT P0, PT, P1, PT, PT, 0x80, 0x8 ;  /* 0x000000000008081c */ /* 0x000fca0000f0f070 */
[----:B------:R-:W-:Y:S01]  /*1680*/  @!P1 SYNCS.ARRIVE.TRANS64.RED.A0T1 RZ, [UR4], RZ ;  /* 0x000000ffffff99a7 */ /* 0x000fe20008200404 */
[----:B------:R-:W-:Y:S07]  /*1690*/  @!P1 ARRIVES.LDGSTSBAR.64.TRANSCNT [UR4] ;  /* 0x00000000ff0099b0 */ /* 0x000fee0008002a04 */
[----:B------:R-:W-:Y:S05]  /*16a0*/  @P0 BRA.U.ANY `(.L_x_1522) ;  /* 0xfffffffd00e80947 */ /* 0x000fea000393ffff */
[----:B------:R-:W-:Y:S01]  /*16b0*/  NOP ;  /* 0x0000000000007918 */ /* 0x000fe20000000000 */
.L_x_1521:
[----:B------:R-:W-:Y:S05]  /*16c0*/  BSYNC B3 ;  /* 0x0000000000037941 */ /* 0x000fea0003800000 */
.L_x_1513:
[----:B------:R-:W-:Y:S01]  /*16d0*/  VIADD R15, R15, 0x4 ;  /* 0x000000040f0f7836 */ /* 0x000fe20000000000 */
[----:B------:R-:W-:Y:S01]  /*16e0*/  IADD3 R10, PT, PT, R10, 0x4, RZ ;  /* 0x000000040a0a7810 */ /* 0x000fe20007ffe0ff */
[----:B------:R-:W-:Y:S01]  /*16f0*/  VIADD R14, R14, UR6 ;  /* 0x000000060e0e7c36 */ /* 0x000fe20008000000 */
[----:B------:R-:W-:Y:S01]  /*1700*/  IADD3 R13, PT, PT, R13, UR6, RZ ;  /* 0x000000060d0d7c10 */ /* 0x000fe2000fffe0ff */
[----:B------:R-:W-:Y:S01]  /*1710*/  VIADD R12, R12, UR6 ;  /* 0x000000060c0c7c36 */ /* 0x000fe20008000000 */
[----:B------:R-:W-:Y:S01]  /*1720*/  ISETP.NE.AND P0, PT, R15, RZ, PT ;  /* 0x000000ff0f00720c */ /* 0x000fe20003f05270 */
[----:B------:R-:W-:-:S12]  /*1730*/  VIADD R11, R11, UR6 ;  /* 0x000000060b0b7c36 */ /* 0x000fd80008000000 */
[----:B------:R-:W-:Y:S05]  /*1740*/  @P0 BRA `(.L_x_1523) ;  /* 0xfffffff000000947 */ /* 0x000fea000383ffff */
[----:B------:R-:W-:Y:S05]  /*1750*/  BSYNC B0 ;  /* 0x0000000000007941 */ /* 0x000fea0003800000 */
.L_x_1482:
[----:B------:R-:W-:-:S07]  /*1760*/  VIADD R14, R10, 0xffffffff ;  /* 0xffffffff0a0e7836 */ /* 0x000fce0000000000 */
.L_x_1481:
[----:B------:R-:W-:Y:S01]  /*1770*/  UISETP.NE.AND UP0, UPT, UR15, URZ, UPT ;  /* 0x000000ff0f00728c */ /* 0x000fe2000bf05270 */
[----:B------:R-:W-:Y:S08]  /*1780*/  BSSY B0, `(.L_x_1480) ;  /* 0x0000056000007945 */ /* 0x000ff00003800000 */
[----:B------:R-:W-:Y:S05]  /*1790*/  BRA.U !UP0, `(.L_x_1524) ;  /* 0x0000000508507547 */ /* 0x000fea000b800000 */
[----:B------:R-:W-:Y:S01]  /*17a0*/  UIADD3 UR4, UPT, UPT, -UR15, URZ, URZ ;  /* 0x000000ff0f047290 */ /* 0x000fe2000fffe1ff */
[----:B------:R-:W-:-:S05]  /*17b0*/  IMAD R13, R14, UR14, RZ ;  /* 0x0000000e0e0d7c24 */ /* 0x000fca000f8e02ff */
[----:B------:R-:W-:Y:S01]  /*17c0*/  SHF.L.U32 R13, R13, 0x7, RZ ;  /* 0x000000070d0d7819 */ /* 0x000fe200000006ff */
[----:B------:R-:W-:-:S07]  /*17d0*/  IMAD.U32 R12, RZ, RZ, UR4 ;  /* 0x00000004ff0c7e24 */ /* 0x000fce000f8e00ff */
.L_x_1535:
[----:B------:R-:W-:Y:S01]  /*17e0*/  ISETP.NE.AND P0, PT, R6, RZ, PT ;  /* 0x000000ff0600720c */ /* 0x000fe20003f05270 */
[----:B------:R-:W-:Y:S01]  /*17f0*/  VIADD R12, R12, 0x1 ;  /* 0x000000010c0c7836 */ /* 0x000fe20000000000 */
[----:B------:R-:W-:Y:S05]  /*1800*/  YIELD ;  /* 0x0000000000007946 */ /* 0x000fea0003800000 */
[----:B------:R-:W-:Y:S01]  /*1810*/  BSSY B3, `(.L_x_1525) ;  /* 0x0000049000037945 */ /* 0x000fe20003800000 */
[----:B------:R-:W-:-:S05]  /*1820*/  ISETP.NE.AND P1, PT, R12, RZ, PT ;  /* 0x000000ff0c00720c */ /* 0x000fca0003f25270 */
[----:B0-----:R-:W-:Y:S08]  /*1830*/  @!P0 BRA `(.L_x_1526) ;  /* 0x0000000000a88947 */ /* 0x001ff00003800000 */
[----:B------:R-:W-:Y:S01]  /*1840*/  SHF.L.U32 R0, R14, 0x5, RZ ;  /* 0x000000050e007819 */ /* 0x000fe200000006ff */
[----:B------:R-:W-:Y:S03]  /*1850*/  BSSY B1, `(.L_x_1527) ;  /* 0x000000c000017945 */ /* 0x000fe60003800000 */
[----:B------:R-:W-:-:S05]  /*1860*/  LOP3.LUT R0, R0, 0x20, RZ, 0xc, !PT ;  /* 0x0000002000007812 */ /* 0x000fca00078e0cff */
[----:B------:R-:W-:-:S04]  /*1870*/  IMAD.IADD R11, R5, 0x1, R0 ;  /* 0x00000001050b7824 */ /* 0x000fc800078e0200 */
[----:B0-----:R0:W1:Y:S03]  /*1880*/  SYNCS.ARRIVE.TRANS64.A1T0 R2, [R11+URZ], RZ ;  /* 0x000000ff0b0279a7 */ /* 0x00106600081000ff */
.L_x_1530:
[----:B------:R-:W-:Y:S05]  /*1890*/  YIELD ;  /* 0x0000000000007946 */ /* 0x000fea0003800000 */
[----:B-1----:R-:W1:Y:S01]  /*18a0*/  SYNCS.PHASECHK.TRANS64 P0, [R11+URZ], R3 ;  /* 0x000000030b0075a7 */ /* 0x002e6200080010ff */
[----:B------:R-:W-:Y:S04]  /*18b0*/  BSSY B2, `(.L_x_1528) ;  /* 0x0000004000027945 */ /* 0x000fe80003800000 */
[----:B-1----:R-:W-:Y:S05]  /*18c0*/  @P0 BRA `(.L_x_1529) ;  /* 0x0000000000080947 */ /* 0x002fea0003800000 */
[----:B------:R-:W-:Y:S05]  /*18d0*/  NANOSLEEP 0x32 ;  /* 0x000000320000795d */ /* 0x000fea0003800000 */
[----:B------:R-:W-:Y:S01]  /*18e0*/  NOP ;  /* 0x0000000000007918 */ /* 0x000fe20000000000 */
.L_x_1529:
[----:B------:R-:W-:Y:S05]  /*18f0*/  BSYNC B2 ;  /* 0x0000000000027941 */ /* 0x000fea0003800000 */
.L_x_1528:
[----:B------:R-:W-:Y:S05]  /*1900*/  @!P0 BRA `(.L_x_1530) ;  /* 0xfffffffc00e08947 */ /* 0x000fea000383ffff */
[----:B------:R-:W-:Y:S05]  /*1910*/  BSYNC B1 ;  /* 0x0000000000017941 */ /* 0x000fea0003800000 */
.L_x_1527:
[----:B------:R-:W-:Y:S01]  /*1920*/  IMAD.SHL.U32 R0, R14, 0x200, RZ ;  /* 0x000002000e007824 */ /* 0x000fe200078e00ff */
[----:B------:R-:W-:Y:S04]  /*1930*/  BSSY.RECONVERGENT B4, `(.L_x_1531) ;  /* 0x0000015000047945 */ /* 0x000fe80003800200 */
[----:B------:R-:W-:-:S04]  /*1940*/  LOP3.LUT R3, R0, 0x200, RZ, 0xc, !PT ;  /* 0x0000020000037812 */ /* 0x000fc800078e0cff */
[----:B------:R-:W-:-:S06]  /*1950*/  IADD3 R10, PT, PT, R8, R3, RZ ;  /* 0x00000003080a7210 */ /* 0x000fcc0007ffe0ff */
        /* <DEDUP_REMOVED lines=16> */
[----:B------:R-:W-:Y:S05]  /*1a60*/  CALL.REL.NOINC `($__internal_33_$__cuda_sm3x_div_rn_noftz_f32_slowpath) ;  /* 0x0000000000c47944 */ /* 0x000fea0003c00000 */
[----:B------:R-:W-:-:S07]  /*1a70*/  IMAD.MOV.U32 R15, RZ, RZ, R0 ;  /* 0x000000ffff0f7224 */ /* 0x000fce00078e0000 */
.L_x_1532:
[----:B------:R-:W-:Y:S05]  /*1a80*/  BSYNC.RECONVERGENT B4 ;  /* 0x0000000000047941 */ /* 0x000fea0003800200 */
.L_x_1531:
[----:B------:R-:W-:-:S04]  /*1a90*/  FADD R15, R10, R15 ;  /* 0x0000000f0a0f7221 */ /* 0x000fc80000000000 */
[----:B------:R-:W-:-:S04]  /*1aa0*/  FFMA R0, R15, R15, R15 ;  /* 0x0000000f0f007223 */ /* 0x000fc8000000000f */
[----:B------:R-:W-:-:S04]  /*1ab0*/  FADD R0, R11, R0 ;  /* 0x000000000b007221 */ /* 0x000fc80000000000 */
[----:B------:R-:W-:Y:S01]  /*1ac0*/  FADD R7, R7, R0 ;  /* 0x0000000007077221 */ /* 0x000fe20000000000 */
[----:B------:R-:W-:Y:S06]  /*1ad0*/  BRA `(.L_x_1533) ;  /* 0x0000000000707947 */ /* 0x000fec0003800000 */
.L_x_1526:
[----:B------:R-:W-:-:S13]  /*1ae0*/  ISETP.GE.AND P0, PT, R14, UR5, PT ;  /* 0x000000050e007c0c */ /* 0x000fda000bf06270 */
[----:B------:R-:W-:Y:S05]  /*1af0*/  @P0 BRA `(.L_x_1533) ;  /* 0x0000000000680947 */ /* 0x000fea0003800000 */
[----:B------:R-:W1:Y:S01]  /*1b00*/  LDCU UR4, c[0x0][0x390] ;  /* 0x00007200ff0477ac */ /* 0x000e620008000800 */
[----:B------:R-:W-:-:S04]  /*1b10*/  LOP3.LUT R0, R13, 0x7fffff80, RZ, 0xc0, !PT ;  /* 0x7fffff800d007812 */ /* 0x000fc800078ec0ff */
[----:B------:R-:W-:-:S04]  /*1b20*/  IADD3 R15, PT, PT, R9, R0, RZ ;  /* 0x00000000090f7210 */ /* 0x000fc80007ffe0ff */
[----:B-1----:R-:W-:-:S13]  /*1b30*/  ISETP.GE.AND P0, PT, R15, UR4, PT ;  /* 0x000000040f007c0c */ /* 0x002fda000bf06270 */
[----:B------:R-:W-:Y:S05]  /*1b40*/  @P0 BRA `(.L_x_1533) ;  /* 0x0000000000540947 */ /* 0x000fea0003800000 */
[----:B0-----:R-:W0:Y:S01]  /*1b50*/  LDC.64 R2, c[0x0][0x380] ;  /* 0x0000e000ff027b82 */ /* 0x001e220000000a00 */
[C---:B------:R-:W-:Y:S01]  /*1b60*/  IMAD.SHL.U32 R11, R14.reuse, 0x200, RZ ;  /* 0x000002000e0b7824 */ /* 0x040fe200078e00ff */
[----:B------:R-:W-:Y:S01]  /*1b70*/  PLOP3.LUT P0, PT, PT, PT, PT, 0x80, 0x8 ;  /* 0x000000000008781c */ /* 0x000fe20003f0f070 */
[----:B------:R-:W-:-:S03]  /*1b80*/  IMAD.SHL.U32 R0, R14, 0x20, RZ ;  /* 0x000000200e007824 */ /* 0x000fc600078e00ff */
[----:B------:R-:W-:Y:S02]  /*1b90*/  LOP3.LUT R11, R11, 0x200, RZ, 0xc0, !PT ;  /* 0x000002000b0b7812 */ /* 0x000fe400078ec0ff */
[----:B------:R-:W-:Y:S02]  /*1ba0*/  LOP3.LUT R0, R0, 0x20, RZ, 0xc0, !PT ;  /* 0x0000002000007812 */ /* 0x000fe400078ec0ff */
[----:B------:R-:W-:-:S03]  /*1bb0*/  IADD3 R11, PT, PT, R8, R11, RZ ;  /* 0x0000000b080b7210 */ /* 0x000fc60007ffe0ff */
[----:B------:R-:W-:Y:S02]  /*1bc0*/  IMAD.IADD R0, R5, 0x1, R0 ;  /* 0x0000000105007824 */ /* 0x000fe400078e0200 */
[----:B0-----:R-:W-:-:S05]  /*1bd0*/  IMAD.WIDE R2, R15, 0x4, R2 ;  /* 0x000000040f027825 */ /* 0x001fca00078e0202 */
[----:B------:R-:W-:Y:S01]  /*1be0*/  @!PT LDS RZ, [RZ] ;  /* 0x00000000fffff984 */ /* 0x000fe20000000800 */
[----:B------:R-:W-:Y:S01]  /*1bf0*/  @!PT LDS RZ, [RZ] ;  /* 0x00000000fffff984 */ /* 0x000fe20000000800 */
[----:B------:R-:W-:Y:S01]  /*1c00*/  @!PT LDS RZ, [RZ] ;  /* 0x00000000fffff984 */ /* 0x000fe20000000800 */
[----:B------:R0:W-:Y:S01]  /*1c10*/  LDGSTS.E [R11], desc[UR8][R2.64] ;  /* 0x00000000020b7fae */ /* 0x0001e2000b9a1008 */
[----:B------:R-:W-:Y:S01]  /*1c20*/  NOP ;  /* 0x0000000000007918 */ /* 0x000fe20000000000 */
.L_x_1534:
[----:B------:R-:W-:Y:S02]  /*1c30*/  PLOP3.LUT P2, PT, P2, P0, PT, 0xf2, 0x2f ;  /* 0x00000000002f781c */ /* 0x000fe40001741e72 */
[----:B------:R-:W-:-:S08]  /*1c40*/  @P0 R2UR P2, UR4, R0 ;  /* 0x00000000000402ca */ /* 0x000fd00000040000 */
[----:B------:R-:W-:-:S05]  /*1c50*/  @P0 PLOP3.LUT P0, PT, P2, PT, PT, 0x80, 0x8 ;  /* 0x000000000008081c */ /* 0x000fca000170f070 */
[----:B------:R-:W-:Y:S01]  /*1c60*/  @!P2 SYNCS.ARRIVE.TRANS64.RED.A0T1 RZ, [UR4], RZ ;  /* 0x000000ffffffa9a7 */ /* 0x000fe20008200404 */
[----:B------:R-:W-:Y:S07]  /*1c70*/  @!P2 ARRIVES.LDGSTSBAR.64.TRANSCNT [UR4] ;  /* 0x00000000ff00a9b0 */ /* 0x000fee0008002a04 */
[----:B------:R-:W-:Y:S05]  /*1c80*/  @P0 BRA.U.ANY `(.L_x_1534) ;  /* 0xfffffffd00e80947 */ /* 0x000fea000393ffff */
[----:B------:R-:W-:Y:S01]  /*1c90*/  NOP ;  /* 0x0000000000007918 */ /* 0x000fe20000000000 */
.L_x_1533:
[----:B------:R-:W-:Y:S05]  /*1ca0*/  BSYNC B3 ;  /* 0x0000000000037941 */ /* 0x000fea0003800000 */
.L_x_1525:
[----:B------:R-:W-:Y:S01]  /*1cb0*/  VIADD R14, R14, 0x1 ;  /* 0x000000010e0e7836 */ /* 0x000fe20000000000 */
[----:B------:R-:W-:Y:S01]  /*1cc0*/  IADD3 R13, PT, PT, R13, UR10, RZ ;  /* 0x0000000a0d0d7c10 */ /* 0x000fe2000fffe0ff */
[----:B------:R-:W-:Y:S06]  /*1cd0*/  @P1 BRA `(.L_x_1535) ;  /* 0xfffffff800c01947 */ /* 0x000fec000383ffff */
.L_x_1524:
[----:B------:R-:W-:Y:S05]  /*1ce0*/  BSYNC B0 ;  /* 0x0000000000007941 */ /* 0x000fea0003800000 */
.L_x_1480:
        /* <DEDUP_REMOVED lines=9> */
        .weak           $__internal_33_$__cuda_sm3x_div_rn_noftz_f32_slowpath
        .type           $__internal_33_$__cuda_sm3x_div_rn_noftz_f32_slowpath,@function
        .size           $__internal_33_$__cuda_sm3x_div_rn_noftz_f32_slowpath,(.L_x_2240 - $__internal_33_$__cuda_sm3x_div_rn_noftz_f32_slowpath)
$__internal_33_$__cuda_sm3x_div_rn_noftz_f32_slowpath:
        /* <DEDUP_REMOVED lines=34> */
.L_x_1537:
        /* <DEDUP_REMOVED lines=51> */
.L_x_1544:
[----:B------:R-:W-:-:S04]  /*22d0*/  LOP3.LUT R0, R0, 0x80000000, RZ, 0xc0, !PT ;  /* 0x8000000000007812 */ /* 0x000fc800078ec0ff */
[----:B------:R-:W-:Y:S01]  /*22e0*/  LOP3.LUT R0, R0, 0x7f800000, RZ, 0xfc, !PT ;  /* 0x7f80000000007812 */ /* 0x000fe200078efcff */
[----:B------:R-:W-:Y:S06]  /*22f0*/  BRA `(.L_x_1545) ;  /* 0x0000000000047947 */ /* 0x000fec0003800000 */
.L_x_1543:
[----:B------:R-:W-:-:S07]  /*2300*/  IMAD R0, R17, 0x800000, R0 ;  /* 0x0080000011007824 */ /* 0x000fce00078e0200 */
.L_x_1545:
[----:B------:R-:W-:Y:S05]  /*2310*/  BSYNC.RECONVERGENT B2 ;  /* 0x0000000000027941 */ /* 0x000fea0003800200 */
.L_x_1542:
[----:B------:R-:W-:Y:S05]  /*2320*/  BRA `(.L_x_1546) ;  /* 0x0000000000207947 */ /* 0x000fea0003800000 */
.L_x_1541:
[----:B------:R-:W-:-:S04]  /*2330*/  LOP3.LUT R0, R0, 0x80000000, R3, 0x48, !PT ;  /* 0x8000000000007812 */ /* 0x000fc800078e4803 */
[----:B------:R-:W-:Y:S01]  /*2340*/  LOP3.LUT R0, R0, 0x7f800000, RZ, 0xfc, !PT ;  /* 0x7f80000000007812 */ /* 0x000fe200078efcff */
[----:B------:R-:W-:Y:S06]  /*2350*/  BRA `(.L_x_1546) ;  /* 0x0000000000147947 */ /* 0x000fec0003800000 */
.L_x_1540:
[----:B------:R-:W-:Y:S01]  /*2360*/  LOP3.LUT R0, R0, 0x80000000, R3, 0x48, !PT ;  /* 0x8000000000007812 */ /* 0x000fe200078e4803 */
[----:B------:R-:W-:Y:S06]  /*2370*/  BRA `(.L_x_1546) ;  /* 0x00000000000c7947 */ /* 0x000fec0003800000 */
.L_x_1539:
[----:B------:R-:W0:Y:S01]  /*2380*/  MUFU.RSQ R0, -QNAN ;  /* 0xffc0000000007908 */ /* 0x000e220000001400 */
[----:B------:R-:W-:Y:S05]  /*2390*/  BRA `(.L_x_1546) ;  /* 0x0000000000047947 */ /* 0x000fea0003800000 */
.L_x_1538:
[----:B------:R-:W-:-:S07]  /*23a0*/  FADD.FTZ R0, R3, R0 ;  /* 0x0000000003007221 */ /* 0x000fce0000010000 */
.L_x_1546:
[----:B------:R-:W-:Y:S05]  /*23b0*/  BSYNC.RECONVERGENT B1 ;  /* 0x0000000000017941 */ /* 0x000fea0003800200 */
.L_x_1536:
[----:B------:R-:W-:-:S04]  /*23c0*/  HFMA2 R3, -RZ, RZ, 0, 0 ;  /* 0x00000000ff037431 */ /* 0x000fc800000001ff */
[----:B0-----:R-:W-:Y:S05]  /*23d0*/  RET.REL.NODEC R2 `(_Z22warp_specialize_sharedILi2ELi2EEvPfS0_i) ;  /* 0xffffffdc02087950 */ /* 0x001fea0003c3ffff */
.L_x_1547:
        /* <DEDUP_REMOVED lines=10> */
.L_x_2240:


//--------------------- .text._Z19warp_specialize_regILi2EEvPfS0_i --------------------------
	.section	.text._Z19warp_specialize_regILi2EEvPfS0_i,"ax",@progbits
	.align	128
        .global         _Z19warp_specialize_regILi2EEvPfS0_i
        .type           _Z19warp_specialize_regILi2EEvPfS0_i,@function
        .size           _Z19warp_specialize_regILi2EEvPfS0_i,(.L_x_2241 - _Z19warp_specialize_regILi2EEvPfS0_i)
        .other          _Z19warp_specialize_regILi2EEvPfS0_i,@"STO_CUDA_ENTRY STV_DEFAULT"
_Z19warp_specialize_regILi2EEvPfS0_i:
.text._Z19warp_specialize_regILi2EEvPfS0_i:
        /* <DEDUP_REMOVED lines=22> */
[----:B---3--:R-:W-:Y:S02]  /*0160*/  IMAD R6, R5, UR7, R12 ;  /* 0x0000000705067c24 */ /* 0x008fe4000f8e020c */
[----:B------:R-:W-:-:S03]  /*0170*/  VIADD R5, R0, UR4 ;  /* 0x0000000400057c36 */ /* 0x000fc60008000000 */
[----:B------:R-:W-:Y:S01]  /*0180*/  LOP3.LUT R6, R6, 0x1f, RZ, 0xc0, !PT ;  /* 0x0000001f06067812 */ /* 0x000fe200078ec0ff */
[----:B-----5:R-:W-:-:S03]  /*0190*/  IMAD.WIDE R2, R5, 0x4, R2 ;  /* 0x0000000405027825 */ /* 0x020fc600078e0202 */
[----:B------:R-:W-:-:S05]  /*01a0*/  VIMNMX.U32 R5, PT, PT, R6, 0x7, PT ;  /* 0x0000000706057848 */ /* 0x000fca0003fe0000 */
[C---:B------:R-:W-:Y:S02]  /*01b0*/  IMAD R7, R5.reuse, 0x4, R4 ;  /* 0x0000000405077824 */ /* 0x040fe400078e0204 */
[----:B------:R-:W-:-:S05]  /*01c0*/  IMAD.WIDE.U32 R2, R5, 0x4, R2 ;  /* 0x0000000405027825 */ /* 0x000fca00078e0002 */
[----:B------:R-:W-:Y:S01]  /*01d0*/  @!PT LDS RZ, [RZ] ;  /* 0x00000000fffff984 */ /* 0x000fe20000000800 */
[----:B------:R-:W-:Y:S01]  /*01e0*/  @!PT LDS RZ, [RZ] ;  /* 0x00000000fffff984 */ /* 0x000fe20000000800 */
[----:B------:R-:W-:Y:S01]  /*01f0*/  @!PT LDS RZ, [RZ] ;  /* 0x00000000fffff984 */ /* 0x000fe20000000800 */
[----:B------:R1:W-:Y:S04]  /*0200*/  LDGSTS.E [R7], desc[UR8][R2.64] ;  /* 0x0000000002077fae */ /* 0x0003e8000b9a1008 */
[----:B------:R-:W0:Y:S02]  /*0210*/  LDGDEPBAR ;  /* 0x00000000000079af */ /* 0x000e240000000000 */
.L_x_1549:
[----:B------:R-:W-:Y:S05]  /*0220*/  BSYNC.RECONVERGENT B0 ;  /* 0x0000000000007941 */ /* 0x000fea0003800200 */
.L_x_1548:
[----:B------:R-:W2:Y:S01]  /*0230*/  LDC R25, c[0x0][0x370] ;  /* 0x0000dc00ff197b82 */ /* 0x000ea20000000800 */
[----:B------:R-:W-:-:S07]  /*0240*/  IMAD.MOV.U32 R10, RZ, RZ, RZ ;  /* 0x000000ffff0a7224 */ /* 0x000fce00078e00ff */
        /* <DEDUP_REMOVED lines=9> */
[----:B-1----:R-:W-:-:S06]  /*02e0*/  VIADD R2, R5, 0xffffffe ;  /* 0x0ffffffe05027836 */ /* 0x002fcc0000000000 */
[----:B------:R1:W2:Y:S02]  /*02f0*/  F2I.FTZ.U32.TRUNC.NTZ R3, R2 ;  /* 0x0000000200037305 */ /* 0x0002a4000021f000 */
[----:B-1----:R-:W-:Y:S01]  /*0300*/  HFMA2 R2, -RZ, RZ, 0, 0 ;  /* 0x00000000ff027431 */ /* 0x002fe200000001ff */
[----:B--2---:R-:W-:-:S05]  /*0310*/  IADD3 R6, PT, PT, RZ, -R3, RZ ;  /* 0x80000003ff067210 */ /* 0x004fca0007ffe0ff */
        /* <DEDUP_REMOVED lines=9> */
[-C--:B------:R-:W-:Y:S01]  /*03b0*/  @!P1 IADD3 R2, PT, PT, R2, -R9.reuse, RZ ;  /* 0x8000000902029210 */ /* 0x080fe20007ffe0ff */
[----:B------:R-:W-:Y:S01]  /*03c0*/  @!P1 VIADD R3, R3, 0x1 ;  /* 0x0000000103039836 */ /* 0x000fe20000000000 */
[----:B------:R-:W-:Y:S02]  /*03d0*/  ISETP.NE.AND P1, PT, R0, RZ, PT ;  /* 0x000000ff0000720c */ /* 0x000fe40003f25270 */
[----:B------:R-:W-:-:S13]  /*03e0*/  ISETP.GE.U32.AND P0, PT, R2, R9, PT ;  /* 0x000000090200720c */ /* 0x000fda0003f06070 */
[----:B------:R-:W-:-:S05]  /*03f0*/  @P0 IADD3 R3, PT, PT, R3, 0x1, RZ ;  /* 0x0000000103030810 */ /* 0x000fca0007ffe0ff */
[----:B------:R-:W-:-:S05]  /*0400*/  IMAD.MOV.U32 R2, RZ, RZ, R3 ;  /* 0x000000ffff027224 */ /* 0x000fca00078e0003 */
        /* <DEDUP_REMOVED lines=10> */
[----:B------:R-:W-:Y:S01]  /*04b0*/  SHF.L.U32 R9, R12, 0x2, RZ ;  /* 0x000000020c097819 */ /* 0x000fe200000006ff */
[----:B------:R-:W-:Y:S01]  /*04c0*/  IMAD.MOV.U32 R10, RZ, RZ, RZ ;  /* 0x000000ffff0a7224 */ /* 0x000fe200078e00ff */
[----:B------:R-:W-:Y:S02]  /*04d0*/  LOP3.LUT R24, R2, 0x3, RZ, 0xc0, !PT ;  /* 0x0000000302187812 */ /* 0x000fe400078ec0ff */
[----:B------:R-:W4:Y:S01]  /*04e0*/  S2UR UR6, SR_CgaCtaId ;  /* 0x00000000000679c3 */ /* 0x000f220000008800 */
[----:B------:R-:W-:-:S07]  /*04f0*/  MOV R7, RZ ;  /* 0x000000ff00077202 */ /* 0x000fce0000000f00 */
        /* <DEDUP_REMOVED lines=9> */
[----:B------:R-:W-:Y:S01]  /*0590*/  LOP3.LUT R3, R3, 0x1f, RZ, 0xc0, !PT ;  /* 0x0000001f03037812 */ /* 0x000fe200078ec0ff */
[----:B------:R-:W-:-:S03]  /*05a0*/  VIADD R0, R0, UR5 ;  /* 0x0000000500007c36 */ /* 0x000fc60008000000 */
[----:B------:R-:W-:-:S04]  /*05b0*/  VIMNMX.U32 R3, PT, PT, R3, 0x7, PT ;  /* 0x0000000703037848 */ /* 0x000fc80003fe0000 */
[C---:B------:R-:W-:Y:S01]  /*05c0*/  LEA R8, R3.reuse, R0, 0x2 ;  /* 0x0000000003087211 */ /* 0x040fe200078e10ff */
[----:B-----5:R-:W-:Y:S01]  /*05d0*/  IMAD.WIDE.U32 R16, R3, 0x4, R16 ;  /* 0x0000000403107825 */ /* 0x020fe200078e0010 */
[----:B------:R-:W-:Y:S06]  /*05e0*/  @!P0 BRA `(.L_x_1551) ;  /* 0x0000000800ac8947 */ /* 0x000fec0003800000 */
[----:B------:R-:W-:Y:S01]  /*05f0*/  SHF.L.U32 R25, R25, 0x8, RZ ;  /* 0x0000000819197819 */ /* 0x000fe200000006ff */
[----:B------:R-:W-:Y:S01]  /*0600*/  BSSY B0, `(.L_x_1551) ;  /* 0x00000a9000007945 */ /* 0x000fe20003800000 */
[----:B------:R-:W-:Y:S01]  /*0610*/  LOP3.LUT R7, R2, 0x7ffffffc, RZ, 0xc0, !PT ;  /* 0x7ffffffc02077812 */ /* 0x000fe200078ec0ff */
[----:B------:R-:W-:Y:S01]  /*0620*/  IMAD.MOV.U32 R10, RZ, RZ, RZ ;  /* 0x000000ffff0a7224 */ /* 0x000fe200078e00ff */
[----:B------:R-:W-:Y:S01]  /*0630*/  MOV R23, RZ ;  /* 0x000000ff00177202 */ /* 0x000fe20000000f00 */
[----:B------:R-:W-:Y:S01]  /*0640*/  IMAD.MOV.U32 R22, RZ, RZ, R11 ;  /* 0x000000ffff167224 */ /* 0x000fe200078e000b */
[----:B------:R-:W-:Y:S01]  /*0650*/  IADD3 R21, PT, PT, -R7, RZ, RZ ;  /* 0x000000ff07157210 */ /* 0x000fe20007ffe1ff */
[----:B------:R-:W-:-:S07]  /*0660*/  IMAD.MOV.U32 R2, RZ, RZ, R25 ;  /* 0x000000ffff027224 */ /* 0x000fce00078e0019 */
.L_x_1576:
        /* <DEDUP_REMOVED lines=9> */
.L_x_1587:
        /* <DEDUP_REMOVED lines=16> */
[----:B------:R-:W-:Y:S05]  /*0800*/  CALL.REL.NOINC `($__internal_34_$__cuda_sm3x_div_rn_noftz_f32_slowpath) ;  /* 0x0000000c00b07944 */ /* 0x000fea0003c00000 */
[----:B------:R-:W-:-:S07]  /*0810*/  IMAD.MOV.U32 R14, RZ, RZ, R13 ;  /* 0x000000ffff0e7224 */ /* 0x000fce00078e000d */
.L_x_1556:
[----:B------:R-:W-:Y:S05]  /*0820*/  BSYNC.RECONVERGENT B4 ;  /* 0x0000000000047941 */ /* 0x000fea0003800200 */
.L_x_1555:
[----:B------:R-:W-:-:S04]  /*0830*/  FADD R14, R5, R14 ;  /* 0x0000000e050e7221 */ /* 0x000fc80000000000 */
[----:B------:R-:W-:-:S04]  /*0840*/  FFMA R3, R14, R14, R14 ;  /* 0x0000000e0e037223 */ /* 0x000fc8000000000e */
[----:B------:R-:W-:-:S04]  /*0850*/  FADD R3, R4, R3 ;  /* 0x0000000304037221 */ /* 0x000fc80000000000 */
[----:B------:R-:W-:Y:S01]  /*0860*/  FADD R10, R10, R3 ;  /* 0x000000030a0a7221 */ /* 0x000fe20000000000 */
[----:B------:R-:W-:Y:S06]  /*0870*/  BRA `(.L_x_1557) ;  /* 0x0000000000207947 */ /* 0x000fec0003800000 */
.L_x_1553:
        /* <DEDUP_REMOVED lines=8> */
.L_x_1557:
[----:B------:R-:W-:Y:S05]  /*0900*/  BSYNC B3 ;  /* 0x0000000000037941 */ /* 0x000fea0003800000 */
.L_x_1552:
[----:B------:R-:W-:Y:S01]  /*0910*/  ISETP.NE.AND P0, PT, R26, RZ, PT ;  /* 0x000000ff1a00720c */ /* 0x000fe20003f05270 */
[----:B------:R-:W-:Y:S01]  /*0920*/  BSSY B3, `(.L_x_1558) ;  /* 0x0000025000037945 */ /* 0x000fe20003800000 */
[----:B------:R-:W-:-:S05]  /*0930*/  LOP3.LUT R3, R22, 0x7fffff80, RZ, 0xc0, !PT ;  /* 0x7fffff8016037812 */ /* 0x000fca00078ec0ff */
[----:B------:R-:W-:-:S04]  /*0940*/  IMAD.IADD R3, R6, 0x1, R3 ;  /* 0x0000000106037824 */ /* 0x000fc800078e0203 */
        /* <DEDUP_REMOVED lines=8> */
.L_x_1559:
[----:B------:R-:W-:Y:S01]  /*09d0*/  UMOV UR4, 0xffffffff ;  /* 0xffffffff00047882 */ /* 0x000fe20000000000 */
[----:B------:R-:W-:-:S04]  /*09e0*/  DEPBAR.LE SB0, 0x1 ;  /* 0x000080400000791a */ /* 0x000fc80000000000 */
[----:B------:R-:W-:Y:S05]  /*09f0*/  BRA.DIV UR4, `(.L_x_1561) ;  /* 0x0000000a04c47947 */ /* 0x000fea000b800000 */
[----:B------:R-:W-:Y:S01]  /*0a00*/  NOP ;  /* 0x0000000000007918 */ /* 0x000fe20000000000 */
.L_x_1590:
        /* <DEDUP_REMOVED lines=17> */
.L_x_1563:
[----:B------:R-:W-:Y:S05]  /*0b20*/  BSYNC.RECONVERGENT B4 ;  /* 0x0000000000047941 */ /* 0x000fea0003800200 */
.L_x_1562:
[----:B------:R-:W-:-:S04]  /*0b30*/  FADD R13, R28, R13 ;  /* 0x0000000d1c0d7221 */ /* 0x000fc80000000000 */
[----:B------:R-:W-:-:S04]  /*0b40*/  FFMA R0, R13, R13, R13 ;  /* 0x0000000d0d007223 */ /* 0x000fc8000000000d */
[----:B------:R-:W-:-:S04]  /*0b50*/  FADD R27, R27, R0 ;  /* 0x000000001b1b7221 */ /* 0x000fc80000000000 */
[----:B------:R-:W-:-:S07]  /*0b60*/  FADD R10, R10, R27 ;  /* 0x0000001b0a0a7221 */ /* 0x000fce0000000000 */
.L_x_1560:
[----:B------:R-:W-:Y:S05]  /*0b70*/  BSYNC B3 ;  /* 0x0000000000037941 */ /* 0x000fea0003800000 */
.L_x_1558:
        /* <DEDUP_REMOVED lines=9> */
.L_x_1565:
[----:B------:R-:W-:Y:S01]  /*0c10*/  UMOV UR4, 0xffffffff ;  /* 0xffffffff00047882 */ /* 0x000fe20000000000 */
[----:B------:R-:W-:-:S04]  /*0c20*/  DEPBAR.LE SB0, 0x1 ;  /* 0x000080400000791a */ /* 0x000fc80000000000 */
[----:B------:R-:W-:Y:S05]  /*0c30*/  BRA.DIV UR4, `(.L_x_1567) ;  /* 0x0000000a04507947 */ /* 0x000fea000b800000 */
[----:B------:R-:W-:Y:S01]  /*0c40*/  NOP ;  /* 0x0000000000007918 */ /* 0x000fe20000000000 */
.L_x_1593:
        /* <DEDUP_REMOVED lines=17> */
[----:B------:R-:W-:-:S07]  /*0d60*/  MOV R14, R13 ;  /* 0x0000000d000e7202 */ /* 0x000fce0000000f00 */
.L_x_1569:
[----:B------:R-:W-:Y:S05]  /*0d70*/  BSYNC.RECONVERGENT B4 ;  /* 0x0000000000047941 */ /* 0x000fea0003800200 */
.L_x_1568:
[----:B------:R-:W-:-:S04]  /*0d80*/  FADD R14, R5, R14 ;  /* 0x0000000e050e7221 */ /* 0x000fc80000000000 */
[----:B------:R-:W-:-:S04]  /*0d90*/  FFMA R3, R14, R14, R14 ;  /* 0x0000000e0e037223 */ /* 0x000fc8000000000e */
[----:B------:R-:W-:-:S04]  /*0da0*/  FADD R3, R4, R3 ;  /* 0x0000000304037221 */ /* 0x000fc80000000000 */
[----:B------:R-:W-:-:S07]  /*0db0*/  FADD R10, R10, R3 ;  /* 0x000000030a0a7221 */ /* 0x000fce0000000000 */
.L_x_1566:
[----:B------:R-:W-:Y:S05]  /*0dc0*/  BSYNC B3 ;  /* 0x0000000000037941 */ /* 0x000fea0003800000 */
.L_x_1564:
[----:B------:R-:W-:Y:S01]  /*0dd0*/  ISETP.NE.AND P0, PT, R26, RZ, PT ;  /* 0x000000ff1a00720c */ /* 0x000fe20003f05270 */
[----:B------:R-:W-:-:S12]  /*0de0*/  BSSY B3, `(.L_x_1570) ;  /* 0x0000026000037945 */ /* 0x000fd80003800000 */
[----:B------:R-:W-:Y:S05]  /*0df0*/  @P0 BRA `(.L_x_1571) ;  /* 0x0000000000240947 */ /* 0x000fea0003800000 */
[----:B------:R-:W-:-:S05]  /*0e00*/  LOP3.LUT R3, R2, 0x7fffff00, RZ, 0xc0, !PT ;  /* 0x7fffff0002037812 */ /* 0x000fca00078ec0ff */
[----:B------:R-:W-:-:S04]  /*0e10*/  IMAD.IADD R3, R6, 0x1, R3 ;  /* 0x0000000106037824 */ /* 0x000fc800078e0203 */
[----:B-12---:R-:W-:-:S05]  /*0e20*/  IMAD.WIDE R4, R3, 0x4, R16 ;  /* 0x0000000403047825 */ /* 0x006fca00078e0210 */
[----:B------:R-:W-:Y:S01]  /*0e30*/  @!PT LDS RZ, [RZ] ;  /* 0x00000000fffff984 */ /* 0x000fe20000000800 */
[----:B------:R-:W-:Y:S01]  /*0e40*/  @!PT LDS RZ, [RZ] ;  /* 0x00000000fffff984 */ /* 0x000fe20000000800 */
[----:B------:R-:W-:Y:S01]  /*0e50*/  @!PT LDS RZ, [RZ] ;  /* 0x00000000fffff984 */ /* 0x000fe20000000800 */
[----:B------:R1:W-:Y:S04]  /*0e60*/  LDGSTS.E [R8], desc[UR8][R4.64] ;  /* 0x0000000004087fae */ /* 0x0003e8000b9a1008 */
[----:B------:R-:W0:Y:S01]  /*0e70*/  LDGDEPBAR ;  /* 0x00000000000079af */ /* 0x000e220000000000 */
[----:B------:R-:W-:Y:S05]  /*0e80*/  BRA `(.L_x_1572) ;  /* 0x00000000006c7947 */ /* 0x000fea0003800000 */
.L_x_1571:
[----:B------:R-:W-:Y:S01]  /*0e90*/  UMOV UR4, 0xffffffff ;  /* 0xffffffff00047882 */ /* 0x000fe20000000000 */
[----:B------:R-:W-:-:S04]  /*0ea0*/  DEPBAR.LE SB0, 0x1 ;  /* 0x000080400000791a */ /* 0x000fc80000000000 */
[----:B------:R-:W-:Y:S05]  /*0eb0*/  BRA.DIV UR4, `(.L_x_1573) ;  /* 0x0000000604cc7947 */ /* 0x000fea000b800000 */
[----:B------:R-:W-:Y:S01]  /*0ec0*/  NOP ;  /* 0x0000000000007918 */ /* 0x000fe20000000000 */
.L_x_1596:
        /* <DEDUP_REMOVED lines=18> */
.L_x_1575:
[----:B------:R-:W-:Y:S05]  /*0ff0*/  BSYNC.RECONVERGENT B4 ;  /* 0x0000000000047941 */ /* 0x000fea0003800200 */
.L_x_1574:
[----:B------:R-:W-:-:S04]  /*1000*/  FADD R14, R5, R14 ;  /* 0x0000000e050e7221 */ /* 0x000fc80000000000 */
[----:B------:R-:W-:-:S04]  /*1010*/  FFMA R3, R14, R14, R14 ;  /* 0x0000000e0e037223 */ /* 0x000fc8000000000e */
[----:B------:R-:W-:-:S04]  /*1020*/  FADD R3, R4, R3 ;  /* 0x0000000304037221 */ /* 0x000fc80000000000 */
[----:B------:R-:W-:-:S07]  /*1030*/  FADD R10, R10, R3 ;  /* 0x000000030a0a7221 */ /* 0x000fce0000000000 */
.L_x_1572:
[----:B------:R-:W-:Y:S05]  /*1040*/  BSYNC B3 ;  /* 0x0000000000037941 */ /* 0x000fea0003800000 */
.L_x_1570:
[C---:B------:R-:W-:Y:S01]  /*1050*/  IMAD.IADD R2, R25.reuse, 0x1, R2 ;  /* 0x0000000119027824 */ /* 0x040fe200078e0202 */
[C---:B------:R-:W-:Y:S01]  /*1060*/  IADD3 R22, PT, PT, R25.reuse, R22, RZ ;  /* 0x0000001619167210 */ /* 0x040fe20007ffe0ff */
[----:B------:R-:W-:Y:S01]  /*1070*/  IMAD.IADD R23, R25, 0x1, R23 ;  /* 0x0000000119177824 */ /* 0x000fe200078e0217 */
[----:B------:R-:W-:Y:S06]  /*1080*/  @P2 BRA `(.L_x_1576) ;  /* 0xfffffff400782947 */ /* 0x000fec000383ffff */
[----:B------:R-:W-:Y:S05]  /*1090*/  BSYNC B0 ;  /* 0x0000000000007941 */ /* 0x000fea0003800000 */
.L_x_1551:
[----:B------:R-:W-:Y:S01]  /*10a0*/  ISETP.NE.AND P0, PT, R24, RZ, PT ;  /* 0x000000ff1800720c */ /* 0x000fe20003f05270 */
[----:B------:R-:W-:-:S12]  /*10b0*/  BSSY B0, `(.L_x_1550) ;  /* 0x0000033000007945 */ /* 0x000fd80003800000 */
[----:B------:R-:W-:Y:S05]  /*10c0*/  @!P0 BRA `(.L_x_1577) ;  /* 0x0000000000c48947 */ /* 0x000fea0003800000 */
[----:B------:R-:W-:Y:S02]  /*10d0*/  IADD3 R2, PT, PT, -R24, RZ, RZ ;  /* 0x000000ff18027210 */ /* 0x000fe40007ffe1ff */
[----:B------:R-:W-:-:S07]  /*10e0*/  LEA.HI R21, R12, R7, RZ, 0x1b ;  /* 0x000000070c157211 */ /* 0x000fce00078fd8ff */
.L_x_1584:
[----:B------:R-:W-:Y:S01]  /*10f0*/  LOP3.LUT R0, R21, 0x1, RZ, 0xc0, !PT ;  /* 0x0000000115007812 */ /* 0x000fe200078ec0ff */
[----:B------:R-:W-:Y:S01]  /*1100*/  VIADD R2, R2, 0x1 ;  /* 0x0000000102027836 */ /* 0x000fe20000000000 */
[----:B------:R-:W-:Y:S01]  /*1110*/  BSSY B3, `(.L_x_1578) ;  /* 0x000002a000037945 */ /* 0x000fe20003800000 */
[----:B------:R-:W-:Y:S02]  /*1120*/  IADD3 R7, PT, PT, R7, 0x1, RZ ;  /* 0x0000000107077810 */ /* 0x000fe40007ffe0ff */
[----:B------:R-:W-:Y:S02]  /*1130*/  ISETP.NE.U32.AND P0, PT, R0, 0x1, PT ;  /* 0x000000010000780c */ /* 0x000fe40003f05070 */
[----:B------:R-:W-:-:S11]  /*1140*/  ISETP.NE.AND P2, PT, R2, RZ, PT ;  /* 0x000000ff0200720c */ /* 0x000fd60003f45270 */
[----:B------:R-:W-:Y:S05]  /*1150*/  @P0 BRA `(.L_x_1579) ;  /* 0x00000000002c0947 */ /* 0x000fea0003800000 */
[----:B------:R-:W-:-:S05]  /*1160*/  SHF.R.U32.HI R0, RZ, 0x1, R7 ;  /* 0x00000001ff007819 */ /* 0x000fca0000011607 */
[----:B------:R-:W-:-:S05]  /*1170*/  IMAD R0, R11, R0, RZ ;  /* 0x000000000b007224 */ /* 0x000fca00078e02ff */
[----:B------:R-:W-:-:S04]  /*1180*/  LOP3.LUT R3, R0, 0x7fffff80, RZ, 0xc0, !PT ;  /* 0x7fffff8000037812 */ /* 0x000fc800078ec0ff */
[----:B------:R-:W-:-:S05]  /*1190*/  IADD3 R3, PT, PT, R6, R3, RZ ;  /* 0x0000000306037210 */ /* 0x000fca0007ffe0ff */
[----:B-1----:R-:W-:-:S05]  /*11a0*/  IMAD.WIDE R4, R3, 0x4, R16 ;  /* 0x0000000403047825 */ /* 0x002fca00078e0210 */
[----:B------:R-:W-:Y:S01]  /*11b0*/  @!PT LDS RZ, [RZ] ;  /* 0x00000000fffff984 */ /* 0x000fe20000000800 */
[----:B------:R-:W-:Y:S01]  /*11c0*/  @!PT LDS RZ, [RZ] ;  /* 0x00000000fffff984 */ /* 0x000fe20000000800 */
[----:B------:R-:W-:Y:S01]  /*11d0*/  @!PT LDS RZ, [RZ] ;  /* 0x00000000fffff984 */ /* 0x000fe20000000800 */
[----:B------:R1:W-:Y:S04]  /*11e0*/  LDGSTS.E [R8], desc[UR8][R4.64] ;  /* 0x0000000004087fae */ /* 0x0003e8000b9a1008 */
[----:B------:R-:W0:Y:S01]  /*11f0*/  LDGDEPBAR ;  /* 0x00000000000079af */ /* 0x000e220000000000 */
[----:B------:R-:W-:Y:S05]  /*1200*/  BRA `(.L_x_1580) ;  /* 0x0000000000687947 */ /* 0x000fea0003800000 */
.L_x_1579:
[----:B------:R-:W-:Y:S01]  /*1210*/  UMOV UR4, 0xffffffff ;  /* 0xffffffff00047882 */ /* 0x000fe20000000000 */
[----:B------:R-:W-:-:S04]  /*1220*/  DEPBAR.LE SB0, 0x1 ;  /* 0x000080400000791a */ /* 0x000fc80000000000 */
[----:B------:R-:W-:Y:S05]  /*1230*/  BRA.DIV UR4, `(.L_x_1581) ;  /* 0x0000000604087947 */ /* 0x000fea000b800000 */
[----:B------:R-:W-:Y:S01]  /*1240*/  NOP ;  /* 0x0000000000007918 */ /* 0x000fe20000000000 */
.L_x_1599:
[----:B-1----:R-:W1:Y:S01]  /*1250*/  LDS R4, [R9+UR5] ;  /* 0x0000000509047984 */ /* 0x002e620008000800 */
        /* <DEDUP_REMOVED lines=16> */
.L_x_1583:
[----:B------:R-:W-:Y:S05]  /*1360*/  BSYNC.RECONVERGENT B4 ;  /* 0x0000000000047941 */ /* 0x000fea0003800200 */
.L_x_1582:
[----:B------:R-:W-:-:S04]  /*1370*/  FADD R13, R4, R13 ;  /* 0x0000000d040d7221 */ /* 0x000fc80000000000 */
[----:B------:R-:W-:-:S04]  /*1380*/  FFMA R0, R13, R13, R13 ;  /* 0x0000000d0d007223 */ /* 0x000fc8000000000d */
[----:B------:R-:W-:-:S04]  /*1390*/  FADD R5, R5, R0 ;  /* 0x0000000005057221 */ /* 0x000fc80000000000 */
[----:B------:R-:W-:-:S07]  /*13a0*/  FADD R10, R10, R5 ;  /* 0x000000050a0a7221 */ /* 0x000fce0000000000 */
.L_x_1580:
[----:B------:R-:W-:Y:S05]  /*13b0*/  BSYNC B3 ;  /* 0x0000000000037941 */ /* 0x000fea0003800000 */
.L_x_1578:
[----:B------:R-:W-:Y:S01]  /*13c0*/  VIADD R21, R21, 0x1 ;  /* 0x0000000115157836 */ /* 0x000fe20000000000 */
[----:B------:R-:W-:Y:S06]  /*13d0*/  @P2 BRA `(.L_x_1584) ;  /* 0xfffffffc00442947 */ /* 0x000fec000383ffff */
.L_x_1577:
[----:B------:R-:W-:Y:S05]  /*13e0*/  BSYNC B0 ;  /* 0x0000000000007941 */ /* 0x000fea0003800000 */
.L_x_1550:
[----:B------:R-:W2:Y:S01]  /*13f0*/  S2UR UR4, SR_CTAID.X ;  /* 0x00000000000479c3 */ /* 0x000ea20000002500 */
[----:B------:R-:W3:Y:S01]  /*1400*/  LDCU UR6, c[0x0][0x390] ;  /* 0x00007200ff0677ac */ /* 0x000ee20008000800 */
[----:B--2---:R-:W-:-:S04]  /*1410*/  USHF.L.U32 UR4, UR4, 0x7, URZ ;  /* 0x0000000704047899 */ /* 0x004fc800080006ff */
[----:B------:R-:W-:-:S06]  /*1420*/  ULOP3.LUT UR4, UR4, 0x7fffff80, URZ, 0xc0, !UPT ;  /* 0x7fffff8004047892 */ /* 0x000fcc000f8ec0ff */
[----:B-1----:R-:W-:-:S04]  /*1430*/  IADD3 R5, PT, PT, R12, UR4, RZ ;  /* 0x000000040c057c10 */ /* 0x002fc8000fffe0ff */
[----:B---3--:R-:W-:-:S13]  /*1440*/  ISETP.GE.AND P0, PT, R5, UR6, PT ;  /* 0x0000000605007c0c */ /* 0x008fda000bf06270 */
[----:B------:R-:W-:Y:S05]  /*1450*/  @P0 EXIT ;  /* 0x000000000000094d */ /* 0x000fea0003800000 */
[----:B------:R-:W1:Y:S02]  /*1460*/  LDC.64 R2, c[0x0][0x388] ;  /* 0x0000e200ff027b82 */ /* 0x000e640000000a00 */
[----:B-1----:R-:W-:-:S05]  /*1470*/  IMAD.WIDE R2, R5, 0x4, R2 ;  /* 0x0000000405027825 */ /* 0x002fca00078e0202 */
[----:B------:R-:W-:Y:S01]  /*1480*/  STG.E desc[UR8][R2.64], R10 ;  /* 0x0000000a02007986 */ /* 0x000fe2000c101908 */
[----:B------:R-:W-:Y:S05]  /*1490*/  EXIT ;  /* 0x000000000000794d */ /* 0x000fea0003800000 */
.L_x_1554:
[----:B------:R-:W-:Y:S01]  /*14a0*/  BSSY B1, `(.L_x_1585) ;  /* 0x0000005000017945 */ /* 0x000fe20003800000 */
[----:B------:R-:W-:-:S07]  /*14b0*/  MOV R0, 0xffffffff ;  /* 0xffffffff00007802 */ /* 0x000fce0000000f00 */
[----:B------:R-:W-:Y:S05]  /*14c0*/  WARPSYNC.COLLECTIVE R0, `(.L_x_1586) ;  /* 0x0000000000087348 */ /* 0x000fea0003c00000 */
[----:B------:R-:W-:Y:S01]  /*14d0*/  NOP ;  /* 0x0000000000007918 */ /* 0x000fe20000000000 */
[----:B------:R-:W-:Y:S05]  /*14e0*/  ENDCOLLECTIVE ;  /* 0x000000000000791b */ /* 0x000fea0003800000 */
.L_x_1586:
[----:B------:R-:W-:Y:S05]  /*14f0*/  BSYNC B1 ;  /* 0x0000000000017941 */ /* 0x000fea0003800000 */
.L_x_1585:
[----:B------:R-:W-:Y:S05]  /*1500*/  BRA `(.L_x_1587) ;  /* 0xfffffff0007c7947 */ /* 0x000fea000383ffff */
.L_x_1561:
[----:B------:R-:W-:Y:S01]  /*1510*/  BSSY B1, `(.L_x_1588) ;  /* 0x0000005000017945 */ /* 0x000fe20003800000 */
[----:B------:R-:W-:-:S07]  /*1520*/  IMAD.MOV.U32 R0, RZ, RZ, -0x1 ;  /* 0xffffffffff007424 */ /* 0x000fce00078e00ff */
[----:B------:R-:W-:Y:S05]  /*1530*/  WARPSYNC.COLLECTIVE R0, `(.L_x_1589) ;  /* 0x0000000000087348 */ /* 0x000fea0003c00000 */
[----:B------:R-:W-:Y:S01]  /*1540*/  NOP ;  /* 0x0000000000007918 */ /* 0x000fe20000000000 */
[----:B------:R-:W-:Y:S05]  /*1550*/  ENDCOLLECTIVE ;  /* 0x000000000000791b */ /* 0x000fea0003800000 */
.L_x_1589:
[----:B------:R-:W-:Y:S05]  /*1560*/  BSYNC B1 ;  /* 0x0000000000017941 */ /* 0x000fea0003800000 */
.L_x_1588:
[----:B------:R-:W-:Y:S05]  /*1570*/  BRA `(.L_x_1590) ;  /* 0xfffffff400247947 */ /* 0x000fea000383ffff */
.L_x_1567:
[----:B------:R-:W-:Y:S01]  /*1580*/  BSSY B1, `(.L_x_1591) ;  /* 0x0000005000017945 */ /* 0x000fe20003800000 */
[----:B------:R-:W-:-:S07]  /*1590*/  MOV R0, 0xffffffff ;  /* 0xffffffff00007802 */ /* 0x000fce0000000f00 */
[----:B-1----:R-:W-:Y:S05]  /*15a0*/  WARPSYNC.COLLECTIVE R0, `(.L_x_1592) ;  /* 0x0000000000087348 */ /* 0x002fea0003c00000 */
[----:B------:R-:W-:Y:S01]  /*15b0*/  NOP ;  /* 0x0000000000007918 */ /* 0x000fe20000000000 */
[----:B-1----:R-:W-:Y:S05]  /*15c0*/  ENDCOLLECTIVE ;  /* 0x000000000000791b */ /* 0x002fea0003800000 */
.L_x_1592:
[----:B------:R-:W-:Y:S05]  /*15d0*/  BSYNC B1 ;  /* 0x0000000000017941 */ /* 0x000fea0003800000 */
.L_x_1591:
[----:B------:R-:W-:Y:S05]  /*15e0*/  BRA `(.L_x_1593) ;  /* 0xfffffff400987947 */ /* 0x000fea000383ffff */
.L_x_1573:
[----:B------:R-:W-:Y:S01]  /*15f0*/  BSSY B1, `(.L_x_1594) ;  /* 0x0000005000017945 */ /* 0x000fe20003800000 */
[----:B------:R-:W-:-:S07]  /*1600*/  MOV R0, 0xffffffff ;  /* 0xffffffff00007802 */ /* 0x000fce0000000f00 */
[----:B-12---:R-:W-:Y:S05]  /*1610*/  WARPSYNC.COLLECTIVE R0, `(.L_x_1595) ;  /* 0x0000000000087348 */ /* 0x006fea0003c00000 */
[----:B------:R-:W-:Y:S01]  /*1620*/  NOP ;  /* 0x0000000000007918 */ /* 0x000fe20000000000 */
[----:B-12---:R-:W-:Y:S05]  /*1630*/  ENDCOLLECTIVE ;  /* 0x000000000000791b */ /* 0x006fea0003800000 */
.L_x_1595:
[----:B------:R-:W-:Y:S05]  /*1640*/  BSYNC B1 ;  /* 0x0000000000017941 */ /* 0x000fea0003800000 */
.L_x_1594:
[----:B------:R-:W-:Y:S05]  /*1650*/  BRA `(.L_x_1596) ;  /* 0xfffffff8001c7947 */ /* 0x000fea000383ffff */
.L_x_1581:
[----:B------:R-:W-:Y:S01]  /*1660*/  BSSY B1, `(.L_x_1597) ;  /* 0x0000005000017945 */ /* 0x000fe20003800000 */
[----:B------:R-:W-:-:S07]  /*1670*/  IMAD.MOV.U32 R0, RZ, RZ, -0x1 ;  /* 0xffffffffff007424 */ /* 0x000fce00078e00ff */
[----:B-1----:R-:W-:Y:S05]  /*1680*/  WARPSYNC.COLLECTIVE R0, `(.L_x_1598) ;  /* 0x0000000000087348 */ /* 0x002fea0003c00000 */
[----:B------:R-:W-:Y:S01]  /*1690*/  NOP ;  /* 0x0000000000007918 */ /* 0x000fe20000000000 */
[----:B-1----:R-:W-:Y:S05]  /*16a0*/  ENDCOLLECTIVE ;  /* 0x000000000000791b */ /* 0x002fea0003800000 */
.L_x_1598:
[----:B------:R-:W-:Y:S05]  /*16b0*/  BSYNC B1 ;  /* 0x0000000000017941 */ /* 0x000fea0003800000 */
.L_x_1597:
[----:B------:R-:W-:Y:S05]  /*16c0*/  BRA `(.L_x_1599) ;  /* 0xfffffff800e07947 */ /* 0x000fea000383ffff */
        .weak           $__internal_34_$__cuda_sm3x_div_rn_noftz_f32_slowpath
        .type           $__internal_34_$__cuda_sm3x_div_rn_noftz_f32_slowpath,@function
        .size           $__internal_34_$__cuda_sm3x_div_rn_noftz_f32_slowpath,(.L_x_2241 - $__internal_34_$__cuda_sm3x_div_rn_noftz_f32_slowpath)
$__internal_34_$__cuda_sm3x_div_rn_noftz_f32_slowpath:
        /* <DEDUP_REMOVED lines=34> */
.L_x_1601:
[----:B------:R-:W-:Y:S01]  /*18f0*/  LEA R20, R13, 0xc0800000, 0x17 ;  /* 0xc08000000d147811 */ /* 0x000fe200078eb8ff */
[----:B------:R-:W-:Y:S01]  /*1900*/  BSSY.RECONVERGENT B2, `(.L_x_1606) ;  /* 0x0000036000027945 */ /* 0x000fe20003800200 */
[----:B------:R-:W-:Y:S02]  /*1910*/  IADD3 R18, PT, PT, R18, -0x7f, RZ ;  /* 0xffffff8112127810 */ /* 0x000fe40007ffe0ff */
[----:B------:R-:W-:-:S03]  /*1920*/  IADD3 R20, PT, PT, -R20, R3, RZ ;  /* 0x0000000314147210 */ /* 0x000fc60007ffe1ff */
[----:B------:R-:W-:Y:S01]  /*1930*/  IMAD R0, R18, -0x800000, R0 ;  /* 0xff80000012007824 */ /* 0x000fe200078e0200 */
[----:B------:R-:W1:Y:S01]  /*1940*/  MUFU.RCP R3, R20 ;  /* 0x0000001400037308 */ /* 0x000e620000001000 */
[----:B------:R-:W-:Y:S01]  /*1950*/  FADD.FTZ R19, -R20, -RZ ;  /* 0x800000ff14137221 */ /* 0x000fe20000010100 */
[----:B------:R-:W-:-:S05]  /*1960*/  IADD3 R18, PT, PT, R18, 0x7f, -R13 ;  /* 0x0000007f12127810 */ /* 0x000fca0007ffe80d */
        /* <DEDUP_REMOVED lines=24> */
[C---:B------:R-:W-:Y:S01]  /*1af0*/  VIADD R18, R13.reuse, 0x20 ;  /* 0x000000200d127836 */ /* 0x040fe20000000000 */
[----:B------:R-:W-:Y:S02]  /*1b00*/  ISETP.NE.AND P3, PT, R13, RZ, PT ;  /* 0x000000ff0d00720c */ /* 0x000fe40003f65270 */
[----:B------:R-:W-:Y:S02]  /*1b10*/  FSETP.NEU.FTZ.AND P0, PT, R15, R20, PT ;  /* 0x000000140f00720b */ /* 0x000fe40003f1d000 */
[----:B------:R-:W-:Y:S02]  /*1b20*/  LOP3.LUT R3, R3, 0x7fffff, RZ, 0xc0, !PT ;  /* 0x007fffff03037812 */ /* 0x000fe400078ec0ff */
[----:B------:R-:W-:-:S02]  /*1b30*/  ISETP.NE.AND P1, PT, R13, RZ, PT ;  /* 0x000000ff0d00720c */ /* 0x000fc40003f25270 */
        /* <DEDUP_REMOVED lines=14> */
.L_x_1608:
[----:B------:R-:W-:-:S04]  /*1c20*/  LOP3.LUT R0, R0, 0x80000000, RZ, 0xc0, !PT ;  /* 0x8000000000007812 */ /* 0x000fc800078ec0ff */
[----:B------:R-:W-:Y:S01]  /*1c30*/  LOP3.LUT R0, R0, 0x7f800000, RZ, 0xfc, !PT ;  /* 0x7f80000000007812 */ /* 0x000fe200078efcff */
[----:B------:R-:W-:Y:S06]  /*1c40*/  BRA `(.L_x_1609) ;  /* 0x0000000000047947 */ /* 0x000fec0003800000 */
.L_x_1607:
[----:B------:R-:W-:-:S07]  /*1c50*/  IMAD R0, R15, 0x800000, R0 ;  /* 0x008000000f007824 */ /* 0x000fce00078e0200 */
.L_x_1609:
[----:B------:R-:W-:Y:S05]  /*1c60*/  BSYNC.RECONVERGENT B2 ;  /* 0x0000000000027941 */ /* 0x000fea0003800200 */
.L_x_1606:
[----:B------:R-:W-:Y:S05]  /*1c70*/  BRA `(.L_x_1610) ;  /* 0x0000000000207947 */ /* 0x000fea0003800000 */
.L_x_1605:
[----:B------:R-:W-:-:S04]  /*1c80*/  LOP3.LUT R0, R3, 0x80000000, R0, 0x48, !PT ;  /* 0x8000000003007812 */ /* 0x000fc800078e4800 */
[----:B------:R-:W-:Y:S01]  /*1c90*/  LOP3.LUT R0, R0, 0x7f800000, RZ, 0xfc, !PT ;  /* 0x7f80000000007812 */ /* 0x000fe200078efcff */
[----:B------:R-:W-:Y:S06]  /*1ca0*/  BRA `(.L_x_1610) ;  /* 0x0000000000147947 */ /* 0x000fec0003800000 */
.L_x_1604:
[----:B------:R-:W-:Y:S01]  /*1cb0*/  LOP3.LUT R0, R3, 0x80000000, R0, 0x48, !PT ;  /* 0x8000000003007812 */ /* 0x000fe200078e4800 */
[----:B------:R-:W-:Y:S06]  /*1cc0*/  BRA `(.L_x_1610) ;  /* 0x00000000000c7947 */ /* 0x000fec0003800000 */
.L_x_1603:
[----:B------:R-:W1:Y:S01]  /*1cd0*/  MUFU.RSQ R0, -QNAN ;  /* 0xffc0000000007908 */ /* 0x000e620000001400 */
[----:B------:R-:W-:Y:S05]  /*1ce0*/  BRA `(.L_x_1610) ;  /* 0x0000000000047947 */ /* 0x000fea0003800000 */
.L_x_1602:
[----:B------:R-:W-:-:S07]  /*1cf0*/  FADD.FTZ R0, R0, R3 ;  /* 0x0000000300007221 */ /* 0x000fce0000010000 */
.L_x_1610:
[----:B------:R-:W-:Y:S05]  /*1d00*/  BSYNC.RECONVERGENT B1 ;  /* 0x0000000000017941 */ /* 0x000fea0003800200 */
.L_x_1600:
[----:B------:R-:W-:Y:S01]  /*1d10*/  HFMA2 R15, -RZ, RZ, 0, 0 ;  /* 0x00000000ff0f7431 */ /* 0x000fe200000001ff */
[----:B-1----:R-:W-:-:S03]  /*1d20*/  MOV R13, R0 ;  /* 0x00000000000d7202 */ /* 0x002fc60000000f00 */
[----:B------:R-:W-:Y:S05]  /*1d30*/  RET.REL.NODEC R14 `(_Z19warp_specialize_regILi2EEvPfS0_i) ;  /* 0xffffffe00eb07950 */ /* 0x000fea0003c3ffff */
.L_x_1611:
        /* <DEDUP_REMOVED lines=12> */
.L_x_2241:


//--------------------- .text._Z15shared_pipelineILi4ELi2EEvPfS0_i --------------------------
	.section	.text._Z15shared_pipelineILi4ELi2EEvPfS0_i,"ax",@progbits
	.align	128
        .global         _Z15shared_pipelineILi4ELi2EEvPfS0_i
        .type           _Z15shared_pipelineILi4ELi2EEvPfS0_i,@function
        .size           _Z15shared_pipelineILi4ELi2EEvPfS0_i,(.L_x_2242 - _Z15shared_pipelineILi4ELi2EEvPfS0_i)
        .other          _Z15shared_pipelineILi4ELi2EEvPfS0_i,@"STO_CUDA_ENTRY STV_DEFAULT"
_Z15shared_pipelineILi4ELi2EEvPfS0_i:
.text._Z15shared_pipelineILi4ELi2EEvPfS0_i:
        /* <DEDUP_REMOVED lines=8> */
[C---:B-1----:R-:W-:Y:S01]  /*0080*/  SHF.L.U32 R9, R10.reuse, 0x8, RZ ;  /* 0x000000080a097819 */ /* 0x042fe200000006ff */
[----:B------:R-:W-:-:S03]  /*0090*/  IMAD.SHL.U32 R11, R10, 0x200, RZ ;  /* 0x000002000a0b7824 */ /* 0x000fc600078e00ff */
[----:B------:R-:W-:-:S04]  /*00a0*/  IABS R4, R9 ;  /* 0x0000000900047213 */ /* 0x000fc80000000000 */
[----:B------:R-:W1:Y:S01]  /*00b0*/  I2F.RP R5, R4 ;  /* 0x0000000400057306 */ /* 0x000e620000209400 */
[----:B-----5:R-:W-:Y:S02]  /*00c0*/  IADD3 R18, PT, PT, R9, -0x1, R0 ;  /* 0xffffffff09127810 */ /* 0x020fe40007ffe000 */
[C---:B--2---:R-:W-:Y:S02]  /*00d0*/  IADD3 R12, PT, PT, R8.reuse, R10, RZ ;  /* 0x0000000a080c7210 */ /* 0x044fe40007ffe0ff */
[----:B----4-:R-:W-:-:S03]  /*00e0*/  LEA R6, R8, R7, 0x8 ;  /* 0x0000000708067211 */ /* 0x010fc600078e40ff */
[--C-:B------:R-:W-:Y:S01]  /*00f0*/  IMAD R12, R12, 0x100, R11.reuse ;  /* 0x000001000c0c7824 */ /* 0x100fe200078e020b */
[CC--:B------:R-:W-:Y:S01]  /*0100*/  ISETP.GE.AND P4, PT, R6.reuse, R0.reuse, PT ;  /* 0x000000000600720c */ /* 0x0c0fe20003f86270 */
[C---:B------:R-:W-:Y:S01]  /*0110*/  IMAD.IADD R21, R6.reuse, 0x1, R11 ;  /* 0x0000000106157824 */ /* 0x040fe200078e020b */
[----:B------:R-:W-:Y:S01]  /*0120*/  IADD3 R19, PT, PT, R6, R9, RZ ;  /* 0x0000000906137210 */ /* 0x000fe20007ffe0ff */
[----:B------:R-:W-:Y:S01]  /*0130*/  IMAD.IADD R23, R12, 0x1, R7 ;  /* 0x000000010c177824 */ /* 0x000fe200078e0207 */
[----:B---3--:R-:W-:Y:S01]  /*0140*/  ULEA UR4, UR5, UR4, 0x18 ;  /* 0x0000000405047291 */ /* 0x008fe2000f8ec0ff */
[----:B-1----:R-:W1:Y:S01]  /*0150*/  MUFU.RCP R5, R5 ;  /* 0x0000000500057308 */ /* 0x002e620000001000 */
[-C--:B------:R-:W-:Y:S02]  /*0160*/  ISETP.GE.AND P5, PT, R19, R0.reuse, PT ;  /* 0x000000001300720c */ /* 0x080fe40003fa6270 */
[-C--:B------:R-:W-:Y:S02]  /*0170*/  ISETP.GE.AND P1, PT, R21, R0.reuse, PT ;  /* 0x000000001500720c */ /* 0x080fe40003f26270 */
[----:B------:R-:W-:-:S03]  /*0180*/  ISETP.GE.AND P0, PT, R23, R0, PT ;  /* 0x000000001700720c */ /* 0x000fc60003f06270 */
[----:B------:R-:W2:Y:S08]  /*0190*/  @!P4 LDC.64 R16, c[0x0][0x380] ;  /* 0x0000e000ff10cb82 */ /* 0x000eb00000000a00 */
[----:B------:R-:W3:Y:S01]  /*01a0*/  @!P5 LDC.64 R14, c[0x0][0x380] ;  /* 0x0000e000ff0edb82 */ /* 0x000ee20000000a00 */
[----:B-1----:R-:W-:Y:S01]  /*01b0*/  VIADD R2, R5, 0xffffffe ;  /* 0x0ffffffe05027836 */ /* 0x002fe20000000000 */
[----:B------:R-:W-:-:S02]  /*01c0*/  IABS R5, R18 ;  /* 0x0000001200057213 */ /* 0x000fc40000000000 */
[----:B------:R-:W-:Y:S01]  /*01d0*/  LOP3.LUT R18, R18, R9, RZ, 0x3c, !PT ;  /* 0x0000000912127212 */ /* 0x000fe200078e3cff */
[----:B------:R1:W4:Y:S03]  /*01e0*/  F2I.FTZ.U32.TRUNC.NTZ R3, R2 ;  /* 0x0000000200037305 */ /* 0x000326000021f000 */
[----:B------:R-:W-:Y:S01]  /*01f0*/  ISETP.GE.AND P3, PT, R18, RZ, PT ;  /* 0x000000ff1200720c */ /* 0x000fe20003f66270 */
[----:B-1----:R-:W-:Y:S02]  /*0200*/  IMAD.MOV.U32 R2, RZ, RZ, RZ ;  /* 0x000000ffff027224 */ /* 0x002fe400078e00ff */
[----:B--2---:R-:W-:Y:S01]  /*0210*/  @!P4 IMAD.WIDE R16, R6, 0x4, R16 ;  /* 0x000000040610c825 */ /* 0x004fe200078e0210 */
[----:B----4-:R-:W-:-:S03]  /*0220*/  IADD3 R13, PT, PT, RZ, -R3, RZ ;  /* 0x80000003ff0d7210 */ /* 0x010fc60007ffe0ff */
[----:B---3--:R-:W-:-:S04]  /*0230*/  @!P5 IMAD.WIDE R14, R19, 0x4, R14 ;  /* 0x00000004130ed825 */ /* 0x008fc800078e020e */
[----:B------:R-:W-:-:S04]  /*0240*/  IMAD R13, R13, R4, RZ ;  /* 0x000000040d0d7224 */ /* 0x000fc800078e02ff */
[----:B------:R-:W-:Y:S01]  /*0250*/  IMAD.HI.U32 R3, R3, R13, R2 ;  /* 0x0000000d03037227 */ /* 0x000fe200078e0002 */
[----:B------:R-:W-:Y:S01]  /*0260*/  IABS R2, R9 ;  /* 0x0000000900027213 */ /* 0x000fe20000000000 */
[----:B------:R-:W1:Y:S03]  /*0270*/  @!P1 LDC.64 R12, c[0x0][0x380] ;  /* 0x0000e000ff0c9b82 */ /* 0x000e660000000a00 */
[----:B------:R-:W-:Y:S01]  /*0280*/  IADD3 R2, PT, PT, RZ, -R2, RZ ;  /* 0x80000002ff027210 */ /* 0x000fe20007ffe0ff */
[----:B------:R-:W-:-:S04]  /*0290*/  IMAD.HI.U32 R20, R3, R5, RZ ;  /* 0x0000000503147227 */ /* 0x000fc800078e00ff */
[----:B------:R-:W-:Y:S02]  /*02a0*/  IMAD R5, R20, R2, R5 ;  /* 0x0000000214057224 */ /* 0x000fe400078e0205 */
[----:B------:R-:W2:Y:S03]  /*02b0*/  @!P0 LDC.64 R2, c[0x0][0x380] ;  /* 0x0000e000ff028b82 */ /* 0x000ea60000000a00 */
[----:B------:R-:W-:Y:S01]  /*02c0*/  ISETP.GT.U32.AND P6, PT, R4, R5, PT ;  /* 0x000000050400720c */ /* 0x000fe20003fc4070 */
[----:B-1----:R-:W-:-:S12]  /*02d0*/  @!P1 IMAD.WIDE R12, R21, 0x4, R12 ;  /* 0x00000004150c9825 */ /* 0x002fd800078e020c */
[----:B------:R-:W-:Y:S01]  /*02e0*/  @!P6 IADD3 R5, PT, PT, R5, -R4, RZ ;  /* 0x800000040505e210 */ /* 0x000fe20007ffe0ff */
[----:B------:R-:W-:-:S03]  /*02f0*/  @!P6 VIADD R20, R20, 0x1 ;  /* 0x000000011414e836 */ /* 0x000fc60000000000 */
[----:B------:R-:W-:Y:S01]  /*0300*/  ISETP.GE.U32.AND P2, PT, R5, R4, PT ;  /* 0x000000040500720c */ /* 0x000fe20003f46070 */
[----:B------:R-:W-:Y:S01]  /*0310*/  HFMA2 R4, -RZ, RZ, 0, 0 ;  /* 0x00000000ff047431 */ /* 0x000fe200000001ff */
        /* <DEDUP_REMOVED lines=19> */
[----:B------:R-:W-:Y:S01]  /*0450*/  VIADD R2, R20, 0x3 ;  /* 0x0000000314027836 */ /* 0x000fe20000000000 */
[----:B------:R-:W-:Y:S01]  /*0460*/  UMOV UR4, 0x4 ;  /* 0x0000000400047882 */ /* 0x000fe20000000000 */
[----:B------:R-:W-:-:S03]  /*0470*/  IMAD.MOV.U32 R4, RZ, RZ, RZ ;  /* 0x000000ffff047224 */ /* 0x000fc600078e00ff */
[C---:B------:R-:W-:Y:S02]  /*0480*/  ISETP.GE.AND P0, PT, R2.reuse, 0x7, PT ;  /* 0x000000070200780c */ /* 0x040fe40003f06270 */
[----:B------:R-:W-:-:S04]  /*0490*/  VIMNMX R3, PT, PT, R2, 0x4, !PT ;  /* 0x0000000402037848 */ /* 0x000fc80007fe0100 */
[----:B------:R-:W-:-:S04]  /*04a0*/  IADD3 R3, PT, PT, R3, -0x3, RZ ;  /* 0xfffffffd03037810 */ /* 0x000fc80007ffe0ff */
[----:B------:R-:W-:-:S03]  /*04b0*/  LOP3.LUT R2, R3, 0x3, RZ, 0xc0, !PT ;  /* 0x0000000303027812 */ /* 0x000fc600078ec0ff */
[----:B------:R-:W-:Y:S05]  /*04c0*/  @!P0 BRA `(.L_x_1613) ;  /* 0x0000000800f08947 */ /* 0x000fea0003800000 */
[C---:B------:R-:W-:Y:S01]  /*04d0*/  SHF.L.U32 R14, R10.reuse, 0xa, RZ ;  /* 0x0000000a0a0e7819 */ /* 0x040fe200000006ff */
[C-C-:B------:R-:W-:Y:S01]  /*04e0*/  IMAD R19, R10.reuse, 0x300, R7.reuse ;  /* 0x000003000a137824 */ /* 0x140fe200078e0207 */
[----:B------:R-:W-:Y:S01]  /*04f0*/  IADD3 R11, PT, PT, R11, R7, RZ ;  /* 0x000000070b0b7210 */ /* 0x000fe20007ffe0ff */
[C-C-:B------:R-:W-:Y:S01]  /*0500*/  IMAD R23, R10.reuse, 0x500, R7.reuse ;  /* 0x000005000a177824 */ /* 0x140fe200078e0207 */
[----:B------:R-:W-:Y:S01]  /*0510*/  LOP3.LUT R16, R3, 0xfffffffc, RZ, 0xc0, !PT ;  /* 0xfffffffc03107812 */ /* 0x000fe200078ec0ff */
[C-C-:B------:R-:W-:Y:S01]  /*0520*/  IMAD R25, R10.reuse, 0x700, R7.reuse ;  /* 0x000007000a197824 */ /* 0x140fe200078e0207 */
[----:B------:R-:W-:Y:S01]  /*0530*/  LOP3.LUT R29, R7, R14, RZ, 0xfc, !PT ;  /* 0x0000000e071d7212 */ /* 0x000fe200078efcff */
[--C-:B------:R-:W-:Y:S01]  /*0540*/  IMAD.IADD R21, R9, 0x1, R7.reuse ;  /* 0x0000000109157824 */ /* 0x100fe200078e0207 */
[----:B------:R-:W-:Y:S01]  /*0550*/  MOV R15, R6 ;  /* 0x00000006000f7202 */ /* 0x000fe20000000f00 */
[----:B------:R-:W-:Y:S01]  /*0560*/  IMAD R27, R10, 0x600, R7 ;  /* 0x000006000a1b7824 */ /* 0x000fe200078e0207 */
[----:B------:R-:W-:Y:S01]  /*0570*/  IADD3 R16, PT, PT, -R16, RZ, RZ ;  /* 0x000000ff10107210 */ /* 0x000fe20007ffe1ff */
[----:B------:R-:W-:Y:S01]  /*0580*/  IMAD.MOV.U32 R4, RZ, RZ, RZ ;  /* 0x000000ffff047224 */ /* 0x000fe200078e00ff */
[C---:B------:R-:W-:Y:S01]  /*0590*/  LEA R19, R8.reuse, R19, 0x8 ;  /* 0x0000001308137211 */ /* 0x040fe200078e40ff */
[C---:B------:R-:W-:Y:S01]  /*05a0*/  IMAD R17, R8.reuse, 0x100, R11 ;  /* 0x0000010008117824 */ /* 0x040fe200078e020b */
[C---:B------:R-:W-:Y:S01]  /*05b0*/  LEA R23, R8.reuse, R23, 0x8 ;  /* 0x0000001708177211 */ /* 0x040fe200078e40ff */
[C---:B------:R-:W-:Y:S01]  /*05c0*/  IMAD R21, R8.reuse, 0x100, R21 ;  /* 0x0000010008157824 */ /* 0x040fe200078e0215 */
[C---:B------:R-:W-:Y:S01]  /*05d0*/  LEA R25, R8.reuse, R25, 0x8 ;  /* 0x0000001908197211 */ /* 0x040fe200078e40ff */
[C---:B------:R-:W-:Y:S01]  /*05e0*/  IMAD R27, R8.reuse, 0x100, R27 ;  /* 0x00000100081b7824 */ /* 0x040fe200078e021b */
[----:B------:R-:W-:Y:S01]  /*05f0*/  LEA R29, R8, R29, 0x8 ;  /* 0x0000001d081d7211 */ /* 0x000fe200078e40ff */
[----:B------:R-:W1:Y:S01]  /*0600*/  LDCU UR5, c[0x0][0x390] ;  /* 0x00007200ff0577ac */ /* 0x000e620008000800 */
[----:B------:R-:W-:-:S05]  /*0610*/  UMOV UR4, URZ ;  /* 0x000000ff00047c82 */ /* 0x000fca0008000000 */
.L_x_1636:
[----:B-1----:R-:W-:Y:S01]  /*0620*/  ISETP.GE.AND P0, PT, R15, UR5, PT ;  /* 0x000000050f007c0c */ /* 0x002fe2000bf06270 */
[----:B------:R-:W-:-:S04]  /*0630*/  DEPBAR.LE SB0, 0x3 ;  /* 0x000080c00000791a */ /* 0x000fc80000000000 */
[----:B------:R-:W-:Y:S08]  /*0640*/  BSSY.RECONVERGENT B0, `(.L_x_1614) ;  /* 0x0000019000007945 */ /* 0x000ff00003800200 */
[----:B------:R-:W-:Y:S05]  /*0650*/  @P0 BRA `(.L_x_1615) ;  /* 0x00000000005c0947 */ /* 0x000fea0003800000 */
        /* <DEDUP_REMOVED lines=16> */
[----:B------:R-:W-:Y:S05]  /*0760*/  CALL.REL.NOINC `($__internal_35_$__cuda_sm3x_div_rn_noftz_f32_slowpath) ;  /* 0x0000000c00547944 */ /* 0x000fea0003c00000 */
[----:B------:R-:W-:-:S07]  /*0770*/  MOV R12, R0 ;  /* 0x00000000000c7202 */ /* 0x000fce0000000f00 */
.L_x_1617:
[----:B------:R-:W-:Y:S05]  /*0780*/  BSYNC.RECONVERGENT B1 ;  /* 0x0000000000017941 */ /* 0x000fea0003800200 */
.L_x_1616:
[----:B------:R-:W-:-:S04]  /*0790*/  FADD R12, R31, R12 ;  /* 0x0000000c1f0c7221 */ /* 0x000fc80000000000 */
[----:B------:R-:W-:-:S04]  /*07a0*/  FFMA R3, R12, R12, R12 ;  /* 0x0000000c0c037223 */ /* 0x000fc8000000000c */
[----:B------:R-:W-:-:S04]  /*07b0*/  FADD R3, R24, R3 ;  /* 0x0000000318037221 */ /* 0x000fc80000000000 */
[----:B------:R-:W-:-:S07]  /*07c0*/  FADD R4, R4, R3 ;  /* 0x0000000304047221 */ /* 0x000fce0000000000 */
.L_x_1615:
[----:B------:R-:W-:Y:S05]  /*07d0*/  BSYNC.RECONVERGENT B0 ;  /* 0x0000000000007941 */ /* 0x000fea0003800200 */
.L_x_1614:
[----:B------:R-:W-:Y:S01]  /*07e0*/  ISETP.GE.AND P0, PT, R29, UR5, PT ;  /* 0x000000051d007c0c */ /* 0x000fe2000bf06270 */
[----:B------:R-:W-:-:S12]  /*07f0*/  BSSY.RECONVERGENT B0, `(.L_x_1618) ;  /* 0x0000008000007945 */ /* 0x000fd80003800200 */
[----:B------:R-:W-:Y:S05]  /*0800*/  @P0 BRA `(.L_x_1619) ;  /* 0x0000000000180947 */ /* 0x000fea0003800000 */
[----:B------:R-:W1:Y:S02]  /*0810*/  LDC.64 R12, c[0x0][0x380] ;  /* 0x0000e000ff0c7b82 */ /* 0x000e640000000a00 */
[----:B-1----:R-:W-:-:S05]  /*0820*/  IMAD.WIDE R12, R29, 0x4, R12 ;  /* 0x000000041d0c7825 */ /* 0x002fca00078e020c */
[----:B------:R-:W-:Y:S01]  /*0830*/  @!PT LDS RZ, [RZ] ;  /* 0x00000000fffff984 */ /* 0x000fe20000000800 */
[----:B------:R-:W-:Y:S01]  /*0840*/  @!PT LDS RZ, [RZ] ;  /* 0x00000000fffff984 */ /* 0x000fe20000000800 */
[----:B------:R-:W-:Y:S01]  /*0850*/  @!PT LDS RZ, [RZ] ;  /* 0x00000000fffff984 */ /* 0x000fe20000000800 */
[----:B------:R1:W-:Y:S02]  /*0860*/  LDGSTS.E [R5], desc[UR6][R12.64] ;  /* 0x000000000c057fae */ /* 0x0003e4000b9a1006 */
.L_x_1619:
[----:B------:R-:W-:Y:S05]  /*0870*/  BSYNC.RECONVERGENT B0 ;  /* 0x0000000000007941 */ /* 0x000fea0003800200 */
.L_x_1618:
[----:B------:R-:W0:Y:S01]  /*0880*/  LDGDEPBAR ;  /* 0x00000000000079af */ /* 0x000e220000000000 */
[----:B------:R-:W-:Y:S01]  /*0890*/  ISETP.GE.AND P0, PT, R21, UR5, PT ;  /* 0x0000000515007c0c */ /* 0x000fe2000bf06270 */
[----:B------:R-:W-:Y:S01]  /*08a0*/  BSSY.RECONVERGENT B0, `(.L_x_1620) ;  /* 0x000001a000007945 */ /* 0x000fe20003800200 */
[----:B------:R-:W-:-:S11]  /*08b0*/  DEPBAR.LE SB0, 0x3 ;  /* 0x000080c00000791a */ /* 0x000fd60000000000 */
[----:B------:R-:W-:Y:S05]  /*08c0*/  @P0 BRA `(.L_x_1621) ;  /* 0x00000000005c0947 */ /* 0x000fea0003800000 */
[----:B------:R-:W2:Y:S01]  /*08d0*/  LDS R31, [R5+0x400] ;  /* 0x00040000051f7984 */ /* 0x000ea20000000800 */
[----:B------:R-:W-:Y:S01]  /*08e0*/  BSSY.RECONVERGENT B1, `(.L_x_1622) ;  /* 0x0000011000017945 */ /* 0x000fe20003800200 */
        /* <DEDUP_REMOVED lines=15> */
[----:B------:R-:W-:-:S07]  /*09e0*/  IMAD.MOV.U32 R12, RZ, RZ, R0 ;  /* 0x000000ffff0c7224 */ /* 0x000fce00078e0000 */
.L_x_1623:
[----:B------:R-:W-:Y:S05]  /*09f0*/  BSYNC.RECONVERGENT B1 ;  /* 0x0000000000017941 */ /* 0x000fea0003800200 */
.L_x_1622:
[----:B------:R-:W-:-:S04]  /*0a00*/  FADD R12, R31, R12 ;  /* 0x0000000c1f0c7221 */ /* 0x000fc80000000000 */
[----:B------:R-:W-:-:S04]  /*0a10*/  FFMA R3, R12, R12, R12 ;  /* 0x0000000c0c037223 */ /* 0x000fc8000000000c */
[----:B------:R-:W-:-:S04]  /*0a20*/  FADD R3, R24, R3 ;  /* 0x0000000318037221 */ /* 0x000fc80000000000 */
[----:B------:R-:W-:-:S07]  /*0a30*/  FADD R4, R4, R3 ;  /* 0x0000000304047221 */ /* 0x000fce0000000000 */
.L_x_1621:
[----:B------:R-:W-:Y:S05]  /*0a40*/  BSYNC.RECONVERGENT B0 ;  /* 0x0000000000007941 */ /* 0x000fea0003800200 */
.L_x_1620:
[----:B------:R-:W-:Y:S01]  /*0a50*/  ISETP.GE.AND P0, PT, R23, UR5, PT ;  /* 0x0000000517007c0c */ /* 0x000fe2000bf06270 */
[----:B------:R-:W-:-:S12]  /*0a60*/  BSSY.RECONVERGENT B0, `(.L_x_1624) ;  /* 0x0000008000007945 */ /* 0x000fd80003800200 */
[----:B------:R-:W-:Y:S05]  /*0a70*/  @P0 BRA `(.L_x_1625) ;  /* 0x0000000000180947 */ /* 0x000fea0003800000 */
[----:B-1----:R-:W1:Y:S02]  /*0a80*/  LDC.64 R12, c[0x0][0x380] ;  /* 0x0000e000ff0c7b82 */ /* 0x002e640000000a00 */
[----:B-1----:R-:W-:-:S05]  /*0a90*/  IMAD.WIDE R12, R23, 0x4, R12 ;  /* 0x00000004170c7825 */ /* 0x002fca00078e020c */
[----:B------:R-:W-:Y:S01]  /*0aa0*/  @!PT LDS RZ, [RZ] ;  /* 0x00000000fffff984 */ /* 0x000fe20000000800 */
[----:B------:R-:W-:Y:S01]  /*0ab0*/  @!PT LDS RZ, [RZ] ;  /* 0x00000000fffff984 */ /* 0x000fe20000000800 */
[----:B------:R-:W-:Y:S01]  /*0ac0*/  @!PT LDS RZ, [RZ] ;  /* 0x00000000fffff984 */ /* 0x000fe20000000800 */
[----:B------:R2:W-:Y:S02]  /*0ad0*/  LDGSTS.E [R5+0x400], desc[UR6][R12.64] ;  /* 0x004000000c057fae */ /* 0x0005e4000b9a1006 */
.L_x_1625:
[----:B------:R-:W-:Y:S05]  /*0ae0*/  BSYNC.RECONVERGENT B0 ;  /* 0x0000000000007941 */ /* 0x000fea0003800200 */
.L_x_1624:
[----:B------:R-:W0:Y:S01]  /*0af0*/  LDGDEPBAR ;  /* 0x00000000000079af */ /* 0x000e220000000000 */
[----:B------:R-:W-:Y:S01]  /*0b00*/  ISETP.GE.AND P0, PT, R17, UR5, PT ;  /* 0x0000000511007c0c */ /* 0x000fe2000bf06270 */
[----:B------:R-:W-:Y:S01]  /*0b10*/  BSSY.RECONVERGENT B0, `(.L_x_1626) ;  /* 0x000001a000007945 */ /* 0x000fe20003800200 */
[----:B------:R-:W-:-:S11]  /*0b20*/  DEPBAR.LE SB0, 0x3 ;  /* 0x000080c00000791a */ /* 0x000fd60000000000 */
[----:B------:R-:W-:Y:S05]  /*0b30*/  @P0 BRA `(.L_x_1627) ;  /* 0x00000000005c0947 */ /* 0x000fea0003800000 */
[----:B------:R-:W3:Y:S01]  /*0b40*/  LDS R31, [R5+0x800] ;  /* 0x00080000051f7984 */ /* 0x000ee20000000800 */
[----:B------:R-:W-:Y:S01]  /*0b50*/  BSSY.RECONVERGENT B1, `(.L_x_1628) ;  /* 0x0000011000017945 */ /* 0x000fe20003800200 */
[----:B---3--:R-:W-:-:S04]  /*0b60*/  FFMA R24, R31, R31, R31 ;  /* 0x0000001f1f187223 */ /* 0x008fc8000000001f */
[----:B------:R-:W-:-:S04]  /*0b70*/  FADD R24, RZ, R24 ;  /* 0x00000018ff187221 */ /* 0x000fc80000000000 */
[----:B------:R-:W-:Y:S01]  /*0b80*/  FMUL R0, R24, R24 ;  /* 0x0000001818007220 */ /* 0x000fe20000400000 */
[----:B------:R-:W-:-:S03]  /*0b90*/  FADD R3, R31, R24 ;  /* 0x000000181f037221 */ /* 0x000fc60000000000 */
[----:B------:R-:W-:-:S04]  /*0ba0*/  FFMA R0, R31, R31, R0 ;  /* 0x0000001f1f007223 */ /* 0x000fc80000000000 */
[----:B------:R-:W1:Y:S08]  /*0bb0*/  MUFU.RCP R11, R0 ;  /* 0x00000000000b7308 */ /* 0x000e700000001000 */
[----:B------:R-:W3:Y:S01]  /*0bc0*/  FCHK P0, R3, R0 ;  /* 0x0000000003007302 */ /* 0x000ee20000000000 */
[----:B-12---:R-:W-:-:S04]  /*0bd0*/  FFMA R12, -R0, R11, 1 ;  /* 0x3f800000000c7423 */ /* 0x006fc8000000010b */
[----:B------:R-:W-:-:S04]  /*0be0*/  FFMA R12, R11, R12, R11 ;  /* 0x0000000c0b0c7223 */ /* 0x000fc8000000000b */
[----:B------:R-:W-:-:S04]  /*0bf0*/  FFMA R11, R3, R12, RZ ;  /* 0x0000000c030b7223 */ /* 0x000fc800000000ff */
[----:B------:R-:W-:-:S04]  /*0c00*/  FFMA R13, -R0, R11, R3 ;  /* 0x0000000b000d7223 */ /* 0x000fc80000000103 */
[----:B------:R-:W-:Y:S01]  /*0c10*/  FFMA R12, R12, R13, R11 ;  /* 0x0000000d0c0c7223 */ /* 0x000fe2000000000b */
[----:B---3--:R-:W-:Y:S06]  /*0c20*/  @!P0 BRA `(.L_x_1629) ;  /* 0x00000000000c8947 */ /* 0x008fec0003800000 */
[----:B------:R-:W-:-:S07]  /*0c30*/  MOV R12, 0xc50 ;  /* 0x00000c50000c7802 */ /* 0x000fce0000000f00 */
[----:B------:R-:W-:Y:S05]  /*0c40*/  CALL.REL.NOINC `($__internal_35_$__cuda_sm3x_div_rn_noftz_f32_slowpath) ;  /* 0x00000008001c7944 */ /* 0x000fea0003c00000 */
[----:B------:R-:W-:-:S07]  /*0c50*/  MOV R12, R0 ;  /* 0x00000000000c7202 */ /* 0x000fce0000000f00 */
.L_x_1629:
[----:B------:R-:W-:Y:S05]  /*0c60*/  BSYNC.RECONVERGENT B1 ;  /* 0x0000000000017941 */ /* 0x000fea0003800200 */
.L_x_1628:
[----:B------:R-:W-:-:S04]  /*0c70*/  FADD R12, R31, R12 ;  /* 0x0000000c1f0c7221 */ /* 0x000fc80000000000 */
[----:B------:R-:W-:-:S04]  /*0c80*/  FFMA R3, R12, R12, R12 ;  /* 0x0000000c0c037223 */ /* 0x000fc8000000000c */
[----:B------:R-:W-:-:S04]  /*0c90*/  FADD R3, R24, R3 ;  /* 0x0000000318037221 */ /* 0x000fc80000000000 */
[----:B------:R-:W-:-:S07]  /*0ca0*/  FADD R4, R4, R3 ;  /* 0x0000000304047221 */ /* 0x000fce0000000000 */
.L_x_1627:
[----:B------:R-:W-:Y:S05]  /*0cb0*/  BSYNC.RECONVERGENT B0 ;  /* 0x0000000000007941 */ /* 0x000fea0003800200 */
.L_x_1626:
[----:B------:R-:W-:Y:S01]  /*0cc0*/  ISETP.GE.AND P0, PT, R27, UR5, PT ;  /* 0x000000051b007c0c */ /* 0x000fe2000bf06270 */
[----:B------:R-:W-:-:S12]  /*0cd0*/  BSSY.RECONVERGENT B0, `(.L_x_1630) ;  /* 0x0000008000007945 */ /* 0x000fd80003800200 */
[----:B------:R-:W-:Y:S05]  /*0ce0*/  @P0 BRA `(.L_x_1631) ;  /* 0x0000000000180947 */ /* 0x000fea0003800000 */
[----:B-12---:R-:W1:Y:S02]  /*0cf0*/  LDC.64 R12, c[0x0][0x380] ;  /* 0x0000e000ff0c7b82 */ /* 0x006e640000000a00 */
[----:B-1----:R-:W-:-:S05]  /*0d00*/  IMAD.WIDE R12, R27, 0x4, R12 ;  /* 0x000000041b0c7825 */ /* 0x002fca00078e020c */
[----:B------:R-:W-:Y:S01]  /*0d10*/  @!PT LDS RZ, [RZ] ;  /* 0x00000000fffff984 */ /* 0x000fe20000000800 */
[----:B------:R-:W-:Y:S01]  /*0d20*/  @!PT LDS RZ, [RZ] ;  /* 0x00000000fffff984 */ /* 0x000fe20000000800 */
[----:B------:R-:W-:Y:S01]  /*0d30*/  @!PT LDS RZ, [RZ] ;  /* 0x00000000fffff984 */ /* 0x000fe20000000800 */
[----:B------:R3:W-:Y:S02]  /*0d40*/  LDGSTS.E [R5+0x800], desc[UR6][R12.64] ;  /* 0x008000000c057fae */ /* 0x0007e4000b9a1006 */
.L_x_1631:
[----:B------:R-:W-:Y:S05]  /*0d50*/  BSYNC.RECONVERGENT B0 ;  /* 0x0000000000007941 */ /* 0x000fea0003800200 */
.L_x_1630:
        /* <DEDUP_REMOVED lines=12> */
[----:B------:R-:W1:Y:S08]  /*0e20*/  MUFU.RCP R11, R0 ;  /* 0x00000000000b7308 */ /* 0x000e700000001000 */
[----:B------:R-:W4:Y:S01]  /*0e30*/  FCHK P0, R3, R0 ;  /* 0x0000000003007302 */ /* 0x000f220000000000 */
[----:B-123--:R-:W-:-:S04]  /*0e40*/  FFMA R12, -R0, R11, 1 ;  /* 0x3f800000000c7423 */ /* 0x00efc8000000010b */
[----:B------:R-:W-:-:S04]  /*0e50*/  FFMA R12, R11, R12, R11 ;  /* 0x0000000c0b0c7223 */ /* 0x000fc8000000000b */
[----:B------:R-:W-:-:S04]  /*0e60*/  FFMA R11, R3, R12, RZ ;  /* 0x0000000c030b7223 */ /* 0x000fc800000000ff */
[----:B------:R-:W-:-:S04]  /*0e70*/  FFMA R13, -R0, R11, R3 ;  /* 0x0000000b000d7223 */ /* 0x000fc80000000103 */
[----:B------:R-:W-:Y:S01]  /*0e80*/  FFMA R12, R12, R13, R11 ;  /* 0x0000000d0c0c7223 */ /* 0x000fe2000000000b */
[----:B----4-:R-:W-:Y:S06]  /*0e90*/  @!P0 BRA `(.L_x_1635) ;  /* 0x00000000000c8947 */ /* 0x010fec0003800000 */
[----:B------:R-:W-:-:S07]  /*0ea0*/  MOV R12, 0xec0 ;  /* 0x00000ec0000c7802 */ /* 0x000fce0000000f00 */
[----:B------:R-:W-:Y:S05]  /*0eb0*/  CALL.REL.NOINC `($__internal_35_$__cuda_sm3x_div_rn_noftz_f32_slowpath) ;  /* 0x0000000400807944 */ /* 0x000fea0003c00000 */
[----:B------:R-:W-:-:S07]  /*0ec0*/  MOV R12, R0 ;  /* 0x00000000000c7202 */ /* 0x000fce0000000f00 */
.L_x_1635:
[----:B------:R-:W-:Y:S05]  /*0ed0*/  BSYNC.RECONVERGENT B1 ;  /* 0x0000000000017941 */ /* 0x000fea0003800200 */
.L_x_1634:
[----:B------:R-:W-:-:S04]  /*0ee0*/  FADD R12, R31, R12 ;  /* 0x0000000c1f0c7221 */ /* 0x000fc80000000000 */
[----:B------:R-:W-:-:S04]  /*0ef0*/  FFMA R3, R12, R12, R12 ;  /* 0x0000000c0c037223 */ /* 0x000fc8000000000c */
[----:B------:R-:W-:-:S04]  /*0f00*/  FADD R3, R24, R3 ;  /* 0x0000000318037221 */ /* 0x000fc80000000000 */
[----:B------:R-:W-:-:S07]  /*0f10*/  FADD R4, R4, R3 ;  /* 0x0000000304047221 */ /* 0x000fce0000000000 */
.L_x_1633:
[----:B------:R-:W-:Y:S05]  /*0f20*/  BSYNC.RECONVERGENT B0 ;  /* 0x0000000000007941 */ /* 0x000fea0003800200 */
.L_x_1632:
[----:B------:R-:W4:Y:S01]  /*0f30*/  LDC R0, c[0x0][0x390] ;  /* 0x0000e400ff007b82 */ /* 0x000f220000000800 */
[----:B------:R-:W-:Y:S01]  /*0f40*/  VIADD R16, R16, 0x4 ;  /* 0x0000000410107836 */ /* 0x000fe20000000000 */
[----:B------:R-:W-:Y:S01]  /*0f50*/  UIADD3 UR4, UPT, UPT, UR4, 0x4, URZ ;  /* 0x0000000404047890 */ /* 0x000fe2000fffe0ff */
[C---:B------:R-:W-:Y:S01]  /*0f60*/  IADD3 R19, PT, PT, R14.reuse, R19, RZ ;  /* 0x000000130e137210 */ /* 0x040fe20007ffe0ff */
[C---:B------:R-:W-:Y:S01]  /*0f70*/  IMAD.IADD R21, R14.reuse, 0x1, R21 ;  /* 0x000000010e157824 */ /* 0x040fe200078e0215 */
[C---:B------:R-:W-:Y:S01]  /*0f80*/  IADD3 R17, PT, PT, R14.reuse, R17, RZ ;  /* 0x000000110e117210 */ /* 0x040fe20007ffe0ff */
[C---:B------:R-:W-:Y:S01]  /*0f90*/  IMAD.IADD R27, R14.reuse, 0x1, R27 ;  /* 0x000000010e1b7824 */ /* 0x040fe200078e021b */
[C---:B------:R-:W-:Y:S02]  /*0fa0*/  IADD3 R23, PT, PT, R14.reuse, R23, RZ ;  /* 0x000000170e177210 */ /* 0x040fe40007ffe0ff */
[C---:B------:R-:W-:Y:S02]  /*0fb0*/  IADD3 R29, PT, PT, R14.reuse, R29, RZ ;  /* 0x0000001d0e1d7210 */ /* 0x040fe40007ffe0ff */
[----:B------:R-:W-:-:S02]  /*0fc0*/  IADD3 R15, PT, PT, R14, R15, RZ ;  /* 0x0000000f0e0f7210 */ /* 0x000fc40007ffe0ff */
[----:B----4-:R-:W-:-:S13]  /*0fd0*/  ISETP.GE.AND P0, PT, R25, R0, PT ;  /* 0x000000001900720c */ /* 0x010fda0003f06270 */
[----:B-123--:R-:W1:Y:S02]  /*0fe0*/  @!P0 LDC.64 R12, c[0x0][0x380] ;  /* 0x0000e000ff0c8b82 */ /* 0x00ee640000000a00 */
[----:B-1----:R-:W-:Y:S01]  /*0ff0*/  @!P0 IMAD.WIDE R12, R25, 0x4, R12 ;  /* 0x00000004190c8825 */ /* 0x002fe200078e020c */
[----:B------:R-:W-:-:S04]  /*1000*/  IADD3 R25, PT, PT, R14, R25, RZ ;  /* 0x000000190e197210 */ /* 0x000fc80007ffe0ff */
[----:B------:R-:W-:Y:S01]  /*1010*/  @!PT LDS RZ, [RZ] ;  /* 0x00000000fffff984 */ /* 0x000fe20000000800 */
[----:B------:R-:W-:Y:S01]  /*1020*/  @!PT LDS RZ, [RZ] ;  /* 0x00000000fffff984 */ /* 0x000fe20000000800 */
[----:B------:R-:W-:Y:S01]  /*1030*/  @!PT LDS RZ, [RZ] ;  /* 0x00000000fffff984 */ /* 0x000fe20000000800 */
[----:B------:R2:W-:Y:S01]  /*1040*/  @!P0 LDGSTS.E [R5+0xc00], desc[UR6][R12.64] ;  /* 0x00c000000c058fae */ /* 0x0005e2000b9a1006 */
[----:B------:R-:W-:-:S03]  /*1050*/  ISETP.NE.AND P0, PT, R16, RZ, PT ;  /* 0x000000ff1000720c */ /* 0x000fc60003f05270 */
[----:B------:R-:W0:Y:S10]  /*1060*/  LDGDEPBAR ;  /* 0x00000000000079af */ /* 0x000e340000000000 */
[----:B--2---:R-:W-:Y:S05]  /*1070*/  @P0 BRA `(.L_x_1636) ;  /* 0xfffffff400680947 */ /* 0x004fea000383ffff */
[----:B------:R-:W-:-:S12]  /*1080*/  UIADD3 UR4, UPT, UPT, UR4, 0x4, URZ ;  /* 0x0000000404047890 */ /* 0x000fd8000fffe0ff */
.L_x_1613:
[----:B------:R-:W-:-:S13]  /*1090*/  ISETP.NE.AND P0, PT, R2, RZ, PT ;  /* 0x000000ff0200720c */ /* 0x000fda0003f05270 */
[----:B------:R-:W-:Y:S05]  /*10a0*/  @!P0 BRA `(.L_x_1612) ;  /* 0x0000000000ec8947 */ /* 0x000fea0003800000 */
[----:B------:R-:W1:Y:S01]  /*10b0*/  LDC R16, c[0x0][0x390] ;  /* 0x0000e400ff107b82 */ /* 0x000e620000000800 */
[----:B------:R-:W-:Y:S02]  /*10c0*/  UIADD3 UR5, UPT, UPT, UR4, 0xfffffc, URZ ;  /* 0x00fffffc04057890 */ /* 0x000fe4000fffe0ff */
[----:B------:R-:W-:Y:S01]  /*10d0*/  IMAD R0, R10, UR4, RZ ;  /* 0x000000040a007c24 */ /* 0x000fe2000f8e02ff */
[----:B------:R-:W-:Y:S01]  /*10e0*/  IADD3 R19, PT, PT, -R2, RZ, RZ ;  /* 0x000000ff02137210 */ /* 0x000fe20007ffe1ff */
[----:B------:R-:W2:Y:S02]  /*10f0*/  LDCU UR8, c[0x0][0x390] ;  /* 0x00007200ff0877ac */ /* 0x000ea40008000800 */
[----:B------:R-:W-:Y:S01]  /*1100*/  IMAD R3, R0, 0x100, R7 ;  /* 0x0000010000037824 */ /* 0x000fe200078e0207 */
[----:B------:R-:W3:Y:S01]  /*1110*/  LDC.64 R14, c[0x0][0x380] ;  /* 0x0000e000ff0e7b82 */ /* 0x000ee20000000a00 */
[----:B------:R-:W-:-:S05]  /*1120*/  IMAD R10, R10, UR5, RZ ;  /* 0x000000050a0a7c24 */ /* 0x000fca000f8e02ff */
[----:B------:R-:W-:Y:S02]  /*1130*/  LEA R11, R10, R7, 0x8 ;  /* 0x000000070a0b7211 */ /* 0x000fe400078e40ff */
[----:B------:R-:W-:-:S03]  /*1140*/  LEA R7, R8, R3, 0x8 ;  /* 0x0000000308077211 */ /* 0x000fc600078e40ff */
[----:B------:R-:W-:-:S07]  /*1150*/  IMAD R8, R8, 0x100, R11 ;  /* 0x0000010008087824 */ /* 0x000fce00078e020b */
.L_x_1643:
[----:B--2---:R-:W-:Y:S01]  /*1160*/  ISETP.GE.AND P0, PT, R8, UR8, PT ;  /* 0x0000000808007c0c */ /* 0x004fe2000bf06270 */
[----:B------:R-:W-:Y:S01]  /*1170*/  USHF.L.U32 UR5, UR4, 0xa, URZ ;  /* 0x0000000a04057899 */ /* 0x000fe200080006ff */
[----:B------:R-:W-:Y:S01]  /*1180*/  IADD3 R19, PT, PT, R19, 0x1, RZ ;  /* 0x0000000113137810 */ /* 0x000fe20007ffe0ff */
[----:B------:R-:W-:-:S04]  /*1190*/  DEPBAR.LE SB0, 0x3 ;  /* 0x000080c00000791a */ /* 0x000fc80000000000 */
[----:B------:R-:W-:Y:S01]  /*11a0*/  ULOP3.LUT UR5, UR5, 0xc00, URZ, 0xc0, !UPT ;  /* 0x00000c0005057892 */ /* 0x000fe2000f8ec0ff */
[----:B------:R-:W-:Y:S01]  /*11b0*/  BSSY.RECONVERGENT B0, `(.L_x_1637) ;  /* 0x000001b000007945 */ /* 0x000fe20003800200 */
[----:B------:R-:W-:-:S04]  /*11c0*/  ISETP.NE.AND P2, PT, R19, RZ, PT ;  /* 0x000000ff1300720c */ /* 0x000fc80003f45270 */
[----:B-1----:R-:W-:Y:S01]  /*11d0*/  VIADD R10, R5, UR5 ;  /* 0x00000005050a7c36 */ /* 0x002fe20008000000 */
[----:B------:R-:W-:Y:S08]  /*11e0*/  @P0 BRA `(.L_x_1638) ;  /* 0x00000000005c0947 */ /* 0x000ff00003800000 */
        /* <DEDUP_REMOVED lines=15> */
[----:B------:R-:W-:Y:S02]  /*12e0*/  MOV R0, R18 ;  /* 0x0000001200007202 */ /* 0x000fe40000000f00 */
[----:B------:R-:W-:-:S07]  /*12f0*/  MOV R12, 0x1310 ;  /* 0x00001310000c7802 */ /* 0x000fce0000000f00 */
[----:B-1-3--:R-:W-:Y:S05]  /*1300*/  CALL.REL.NOINC `($__internal_35_$__cuda_sm3x_div_rn_noftz_f32_slowpath) ;  /* 0x00000000006c7944 */ /* 0x00afea0003c00000 */
.L_x_1640:
[----:B------:R-:W-:Y:S05]  /*1310*/  BSYNC.RECONVERGENT B1 ;  /* 0x0000000000017941 */ /* 0x000fea0003800200 */
.L_x_1639:
[----:B------:R-:W-:-:S04]  /*1320*/  FADD R0, R17, R0 ;  /* 0x0000000011007221 */ /* 0x000fc80000000000 */
[----:B------:R-:W-:-:S04]  /*1330*/  FFMA R3, R0, R0, R0 ;  /* 0x0000000000037223 */ /* 0x000fc80000000000 */
[----:B------:R-:W-:-:S04]  /*1340*/  FADD R3, R2, R3 ;  /* 0x0000000302037221 */ /* 0x000fc80000000000 */
[----:B------:R-:W-:-:S07]  /*1350*/  FADD R4, R4, R3 ;  /* 0x0000000304047221 */ /* 0x000fce0000000000 */
.L_x_1638:
[----:B------:R-:W-:Y:S05]  /*1360*/  BSYNC.RECONVERGENT B0 ;  /* 0x0000000000007941 */ /* 0x000fea0003800200 */
.L_x_1637:
[----:B-1----:R-:W-:Y:S01]  /*1370*/  MOV R0, R16 ;  /* 0x0000001000007202 */ /* 0x002fe20000000f00 */
[----:B------:R-:W-:Y:S03]  /*1380*/  BSSY.RECONVERGENT B0, `(.L_x_1641) ;  /* 0x0000008000007945 */ /* 0x000fe60003800200 */
[----:B------:R-:W-:-:S13]  /*1390*/  ISETP.GE.AND P0, PT, R7, R0, PT ;  /* 0x000000000700720c */ /* 0x000fda0003f06270 */
[----:B------:R-:W-:Y:S05]  /*13a0*/  @P0 BRA `(.L_x_1642) ;  /* 0x0000000000140947 */ /* 0x000fea0003800000 */
[----:B---3--:R-:W-:-:S05]  /*13b0*/  IMAD.WIDE R2, R7, 0x4, R14 ;  /* 0x0000000407027825 */ /* 0x008fca00078e020e */
[----:B------:R-:W-:Y:S01]  /*13c0*/  @!PT LDS RZ, [RZ] ;  /* 0x00000000fffff984 */ /* 0x000fe20000000800 */
[----:B------:R-:W-:Y:S01]  /*13d0*/  @!PT LDS RZ, [RZ] ;  /* 0x00000000fffff984 */ /* 0x000fe20000000800 */
[----:B------:R-:W-:Y:S01]  /*13e0*/  @!PT LDS RZ, [RZ] ;  /* 0x00000000fffff984 */ /* 0x000fe20000000800 */
[----:B------:R1:W-:Y:S02]  /*13f0*/  LDGSTS.E [R10], desc[UR6][R2.64] ;  /* 0x00000000020a7fae */ /* 0x0003e4000b9a1006 */
.L_x_1642:
[----:B------:R-:W-:Y:S05]  /*1400*/  BSYNC.RECONVERGENT B0 ;  /* 0x0000000000007941 */ /* 0x000fea0003800200 */
.L_x_1641:
[----:B------:R-:W0:Y:S01]  /*1410*/  LDGDEPBAR ;  /* 0x00000000000079af */ /* 0x000e220000000000 */
[----:B------:R-:W-:Y:S01]  /*1420*/  UIADD3 UR4, UPT, UPT, UR4, 0x1, URZ ;  /* 0x0000000104047890 */ /* 0x000fe2000fffe0ff */
[C---:B------:R-:W-:Y:S01]  /*1430*/  IMAD.IADD R7, R9.reuse, 0x1, R7 ;  /* 0x0000000109077824 */ /* 0x040fe200078e0207 */
[----:B------:R-:W-:Y:S01]  /*1440*/  IADD3 R8, PT, PT, R9, R8, RZ ;  /* 0x0000000809087210 */ /* 0x000fe20007ffe0ff */
[----:B------:R-:W-:Y:S09]  /*1450*/  @P2 BRA `(.L_x_1643) ;  /* 0xfffffffc00402947 */ /* 0x000ff2000383ffff */
.L_x_1612:
[----:B------:R-:W-:-:S13]  /*1460*/  ISETP.GE.AND P0, PT, R6, R0, PT ;  /* 0x000000000600720c */ /* 0x000fda0003f06270 */
[----:B------:R-:W-:Y:S05]  /*1470*/  @P0 EXIT ;  /* 0x000000000000094d */ /* 0x000fea0003800000 */
[----:B-1----:R-:W1:Y:S02]  /*1480*/  LDC.64 R2, c[0x0][0x388] ;  /* 0x0000e200ff027b82 */ /* 0x002e640000000a00 */
[----:B-1----:R-:W-:-:S05]  /*1490*/  IMAD.WIDE R6, R6, 0x4, R2 ;  /* 0x0000000406067825 */ /* 0x002fca00078e0202 */
[----:B------:R-:W-:Y:S01]  /*14a0*/  STG.E desc[UR6][R6.64], R4 ;  /* 0x0000000406007986 */ /* 0x000fe2000c101906 */
[----:B------:R-:W-:Y:S05]  /*14b0*/  EXIT ;  /* 0x000000000000794d */ /* 0x000fea0003800000 */
        .weak           $__internal_35_$__cuda_sm3x_div_rn_noftz_f32_slowpath
        .type           $__internal_35_$__cuda_sm3x_div_rn_noftz_f32_slowpath,@function
        .size           $__internal_35_$__cuda_sm3x_div_rn_noftz_f32_slowpath,(.L_x_2242 - $__internal_35_$__cuda_sm3x_div_rn_noftz_f32_slowpath)
$__internal_35_$__cuda_sm3x_div_rn_noftz_f32_slowpath:
        /* <DEDUP_REMOVED lines=34> */
.L_x_1645:
[----:B------:R-:W-:Y:S01]  /*16e0*/  LEA R33, R11, 0xc0800000, 0x17 ;  /* 0xc08000000b217811 */ /* 0x000fe200078eb8ff */
[----:B------:R-:W-:Y:S01]  /*16f0*/  VIADD R18, R18, 0xffffff81 ;  /* 0xffffff8112127836 */ /* 0x000fe20000000000 */
[----:B------:R-:W-:Y:S02]  /*1700*/  BSSY.RECONVERGENT B3, `(.L_x_1650) ;  /* 0x0000035000037945 */ /* 0x000fe40003800200 */
[----:B------:R-:W-:Y:S01]  /*1710*/  IADD3 R22, PT, PT, -R33, R0, RZ ;  /* 0x0000000021167210 */ /* 0x000fe20007ffe1ff */
[C---:B------:R-:W-:Y:S01]  /*1720*/  IMAD R0, R18.reuse, -0x800000, R3 ;  /* 0xff80000012007824 */ /* 0x040fe200078e0203 */
[----:B------:R-:W-:Y:S02]  /*1730*/  IADD3 R18, PT, PT, R18, 0x7f, -R11 ;  /* 0x0000007f12127810 */ /* 0x000fe40007ffe80b */
        /* <DEDUP_REMOVED lines=45> */
.L_x_1652:
[----:B------:R-:W-:-:S04]  /*1a10*/  LOP3.LUT R0, R0, 0x80000000, RZ, 0xc0, !PT ;  /* 0x8000000000007812 */ /* 0x000fc800078ec0ff */
[----:B------:R-:W-:Y:S01]  /*1a20*/  LOP3.LUT R0, R0, 0x7f800000, RZ, 0xfc, !PT ;  /* 0x7f80000000007812 */ /* 0x000fe200078efcff */
[----:B------:R-:W-:Y:S06]  /*1a30*/  BRA `(.L_x_1653) ;  /* 0x0000000000047947 */ /* 0x000fec0003800000 */
.L_x_1651:
[----:B------:R-:W-:-:S07]  /*1a40*/  LEA R0, R13, R0, 0x17 ;  /* 0x000000000d007211 */ /* 0x000fce00078eb8ff */
.L_x_1653:
[----:B------:R-:W-:Y:S05]  /*1a50*/  BSYNC.RECONVERGENT B3 ;  /* 0x0000000000037941 */ /* 0x000fea0003800200 */
.L_x_1650:
[----:B------:R-:W-:Y:S05]  /*1a60*/  BRA `(.L_x_1654) ;  /* 0x0000000000207947 */ /* 0x000fea0003800000 */
.L_x_1649:
[----:B------:R-:W-:-:S04]  /*1a70*/  LOP3.LUT R0, R0, 0x80000000, R3, 0x48, !PT ;  /* 0x8000000000007812 */ /* 0x000fc800078e4803 */
[----:B------:R-:W-:Y:S01]  /*1a80*/  LOP3.LUT R0, R0, 0x7f800000, RZ, 0xfc, !PT ;  /* 0x7f80000000007812 */ /* 0x000fe200078efcff */
[----:B------:R-:W-:Y:S06]  /*1a90*/  BRA `(.L_x_1654) ;  /* 0x0000000000147947 */ /* 0x000fec0003800000 */
.L_x_1648:
[----:B------:R-:W-:Y:S01]  /*1aa0*/  LOP3.LUT R0, R0, 0x80000000, R3, 0x48, !PT ;  /* 0x8000000000007812 */ /* 0x000fe200078e4803 */
[----:B------:R-:W-:Y:S06]  /*1ab0*/  BRA `(.L_x_1654) ;  /* 0x00000000000c7947 */ /* 0x000fec0003800000 */
.L_x_1647:
[----:B------:R-:W1:Y:S01]  /*1ac0*/  MUFU.RSQ R0, -QNAN ;  /* 0xffc0000000007908 */ /* 0x000e620000001400 */
[----:B------:R-:W-:Y:S05]  /*1ad0*/  BRA `(.L_x_1654) ;  /* 0x0000000000047947 */ /* 0x000fea0003800000 */
.L_x_1646:
[----:B------:R-:W-:-:S07]  /*1ae0*/  FADD.FTZ R0, R3, R0 ;  /* 0x0000000003007221 */ /* 0x000fce0000010000 */
.L_x_1654:
[----:B------:R-:W-:Y:S05]  /*1af0*/  BSYNC.RECONVERGENT B2 ;  /* 0x0000000000027941 */ /* 0x000fea0003800200 */
.L_x_1644:
[----:B------:R-:W-:-:S04]  /*1b00*/  HFMA2 R13, -RZ, RZ, 0, 0 ;  /* 0x00000000ff0d7431 */ /* 0x000fc800000001ff */
[----:B-1----:R-:W-:Y:S05]  /*1b10*/  RET.REL.NODEC R12 `(_Z15shared_pipelineILi4ELi2EEvPfS0_i) ;  /* 0xffffffe40c387950 */ /* 0x002fea0003c3ffff */
.L_x_1655:
        /* <DEDUP_REMOVED lines=14> */
.L_x_2242:


//--------------------- .text._Z15shared_pipelineILi3ELi2EEvPfS0_i --------------------------
	.section	.text._Z15shared_pipelineILi3ELi2EEvPfS0_i,"ax",@progbits
	.align	128
        .global         _Z15shared_pipelineILi3ELi2EEvPfS0_i
        .type           _Z15shared_pipelineILi3ELi2EEvPfS0_i,@function
        .size           _Z15shared_pipelineILi3ELi2EEvPfS0_i,(.L_x_2243 - _Z15shared_pipelineILi3ELi2EEvPfS0_i)
        .other          _Z15shared_pipelineILi3ELi2EEvPfS0_i,@"STO_CUDA_ENTRY STV_DEFAULT"
_Z15shared_pipelineILi3ELi2EEvPfS0_i:
.text._Z15shared_pipelineILi3ELi2EEvPfS0_i:
[----:B------:R-:W-:Y:S01]  /*0000*/  LDC R1, c[0x0][0x37c] ;  /* 0x0000df00ff017b82 */ /* 0x000fe20000000800 */
[----:B------:R-:W1:Y:S01]  /*0010*/  LDCU UR8, c[0x0][0x370] ;  /* 0x00006e00ff0877ac */ /* 0x000e620008000800 */
[----:B------:R-:W-:Y:S01]  /*0020*/  IMAD.MOV.U32 R4, RZ, RZ, RZ ;  /* 0x000000ffff047224 */ /* 0x000fe200078e00ff */
[----:B------:R-:W2:Y:S01]  /*0030*/  S2R R3, SR_TID.X ;  /* 0x0000000000037919 */ /* 0x000ea20000002100 */
[----:B------:R-:W3:Y:S03]  /*0040*/  LDCU UR9, c[0x0][0x390] ;  /* 0x00007200ff0977ac */ /* 0x000ee60008000800 */
[----:B------:R-:W-:Y:S02]  /*0050*/  R2UR UR4, R4 ;  /* 0x00000000040472ca */ /* 0x000fe400000e0000 */
[----:B------:R-:W2:Y:S01]  /*0060*/  S2R R4, SR_CTAID.X ;  /* 0x0000000000047919 */ /* 0x000ea20000002500 */
[----:B------:R-:W4:Y:S01]  /*0070*/  LDCU.64 UR10, c[0x0][0x358] ;  /* 0x00006b00ff0a77ac */ /* 0x000f220008000a00 */
[----:B-1----:R-:W-:-:S04]  /*0080*/  USHF.L.U32 UR13, UR8, 0x8, URZ ;  /* 0x00000008080d7899 */ /* 0x002fc800080006ff */
[----:B---3--:R-:W-:Y:S02]  /*0090*/  UIADD3 UR6, UPT, UPT, UR13, -0x1, UR9 ;  /* 0xffffffff0d067890 */ /* 0x008fe4000fffe009 */
[----:B------:R-:W-:-:S04]  /*00a0*/  IABS R2, UR13 ;  /* 0x0000000d00027c13 */ /* 0x000fc80008000000 */
[----:B------:R-:W1:Y:S08]  /*00b0*/  I2F.RP R0, R2 ;  /* 0x0000000200007306 */ /* 0x000e700000209400 */
[----:B-1----:R-:W1:Y:S02]  /*00c0*/  MUFU.RCP R0, R0 ;  /* 0x0000000000007308 */ /* 0x002e640000001000 */
[----:B-1----:R-:W-:-:S02]  /*00d0*/  IADD3 R5, PT, PT, R0, 0xffffffe, RZ ;  /* 0x0ffffffe00057810 */ /* 0x002fc40007ffe0ff */
[----:B------:R-:W-:Y:S01]  /*00e0*/  MOV R0, UR6 ;  /* 0x0000000600007c02 */ /* 0x000fe20008000f00 */
[----:B------:R-:W-:-:S03]  /*00f0*/  ULOP3.LUT UR6, UR6, UR13, URZ, 0x3c, !UPT ;  /* 0x0000000d06067292 */ /* 0x000fc6000f8e3cff */
[----:B------:R-:W1:Y:S01]  /*0100*/  F2I.FTZ.U32.TRUNC.NTZ R5, R5 ;  /* 0x0000000500057305 */ /* 0x000e62000021f000 */
[----:B------:R-:W-:-:S04]  /*0110*/  IABS R0, R0 ;  /* 0x0000000000007213 */ /* 0x000fc80000000000 */
[----:B------:R-:W-:Y:S02]  /*0120*/  R2UR UR7, R0 ;  /* 0x00000000000772ca */ /* 0x000fe400000e0000 */
[----:B------:R-:W3:Y:S01]  /*0130*/  LDC R0, c[0x0][0x370] ;  /* 0x0000dc00ff007b82 */ /* 0x000ee20000000800 */
[----:B-1----:R-:W-:Y:S02]  /*0140*/  R2UR UR5, R5 ;  /* 0x00000000050572ca */ /* 0x002fe400000e0000 */
[----:B------:R-:W-:-:S08]  /*0150*/  IADD3 R7, PT, PT, RZ, -R5, RZ ;  /* 0x80000005ff077210 */ /* 0x000fd00007ffe0ff */
[----:B------:R-:W-:Y:S02]  /*0160*/  IMAD.U32 R6, RZ, RZ, UR7 ;  /* 0x00000007ff067e24 */ /* 0x000fe4000f8e00ff */
[----:B------:R-:W-:-:S04]  /*0170*/  IMAD R7, R7, R2, RZ ;  /* 0x0000000207077224 */ /* 0x000fc800078e02ff */
[----:B------:R-:W-:Y:S01]  /*0180*/  IMAD.HI.U32 R7, R5, R7, UR4 ;  /* 0x0000000405077e27 */ /* 0x000fe2000f8e0007 */
[----:B------:R-:W-:-:S04]  /*0190*/  IABS R5, UR13 ;  /* 0x0000000d00057c13 */ /* 0x000fc80008000000 */
[----:B------:R-:W-:Y:S02]  /*01a0*/  R2UR UR4, R7 ;  /* 0x00000000070472ca */ /* 0x000fe400000e0000 */
[----:B------:R-:W-:Y:S02]  /*01b0*/  IADD3 R17, PT, PT, RZ, -R5, RZ ;  /* 0x80000005ff117210 */ /* 0x000fe40007ffe0ff */
[----:B--2---:R-:W-:-:S04]  /*01c0*/  LEA R5, R4, R3, 0x8 ;  /* 0x0000000304057211 */ /* 0x004fc800078e40ff */
[C---:B------:R-:W-:Y:S01]  /*01d0*/  IADD3 R7, PT, PT, R5.reuse, UR13, RZ ;  /* 0x0000000d05077c10 */ /* 0x040fe2000fffe0ff */
[----:B---3--:R-:W-:Y:S01]  /*01e0*/  IMAD R15, R0, 0x200, R5 ;  /* 0x00000200000f7824 */ /* 0x008fe200078e0205 */
[----:B------:R-:W-:Y:S02]  /*01f0*/  ISETP.GE.AND P0, PT, R5, UR9, PT ;  /* 0x0000000905007c0c */ /* 0x000fe4000bf06270 */
[----:B------:R-:W-:Y:S01]  /*0200*/  ISETP.GE.AND P1, PT, R7, UR9, PT ;  /* 0x0000000907007c0c */ /* 0x000fe2000bf26270 */
[----:B------:R-:W-:Y:S01]  /*0210*/  UIMAD.WIDE.U32 UR4, UR4, UR7, URZ ;  /* 0x00000007040472a5 */ /* 0x000fe2000f8e00ff */
[----:B------:R-:W-:Y:S01]  /*0220*/  ISETP.GE.AND P2, PT, R15, UR9, PT ;  /* 0x000000090f007c0c */ /* 0x000fe2000bf46270 */
[----:B------:R-:W1:Y:S04]  /*0230*/  S2UR UR7, SR_CgaCtaId ;  /* 0x00000000000779c3 */ /* 0x000e680000008800 */
[----:B------:R-:W-:Y:S01]  /*0240*/  IMAD R17, R17, UR5, R6 ;  /* 0x0000000511117c24 */ /* 0x000fe2000f8e0206 */
[----:B------:R-:W-:-:S03]  /*0250*/  UMOV UR4, 0x400 ;  /* 0x0000040000047882 */ /* 0x000fc60000000000 */
[----:B------:R-:W2:Y:S01]  /*0260*/  @!P0 LDC.64 R10, c[0x0][0x380] ;  /* 0x0000e000ff0a8b82 */ /* 0x000ea20000000a00 */
[----:B------:R-:W-:-:S07]  /*0270*/  ISETP.GT.U32.AND P3, PT, R2, R17, PT ;  /* 0x000000110200720c */ /* 0x000fce0003f64070 */
[----:B------:R-:W3:Y:S06]  /*0280*/  @!P1 LDC.64 R12, c[0x0][0x380] ;  /* 0x0000e000ff0c9b82 */ /* 0x000eec0000000a00 */
[----:B------:R-:W-:Y:S01]  /*0290*/  VOTEU.ANY UP0, P3 ;  /* 0x0000000000ff7886 */ /* 0x000fe20001800100 */
[----:B------:R-:W-:Y:S01]  /*02a0*/  PLOP3.LUT P3, PT, PT, PT, UP0, 0x80, 0x8 ;  /* 0x000000000008781c */ /* 0x000fe20003f6f008 */
[----:B------:R-:W5:Y:S01]  /*02b0*/  @!P2 LDC.64 R8, c[0x0][0x380] ;  /* 0x0000e000ff08ab82 */ /* 0x000f620000000a00 */
[----:B-1----:R-:W-:Y:S02]  /*02c0*/  ULEA UR4, UR7, UR4, 0x18 ;  /* 0x0000000407047291 */ /* 0x002fe4000f8ec0ff */
[----:B------:R-:W-:-:S02]  /*02d0*/  @!UP0 UIADD3 UR5, UPT, UPT, UR5, 0x1, URZ ;  /* 0x0000000105058890 */ /* 0x000fc4000fffe0ff */
[----:B------:R-:W-:Y:S01]  /*02e0*/  UISETP.GE.AND UP0, UPT, UR6, URZ, UPT ;  /* 0x000000ff0600728c */ /* 0x000fe2000bf06270 */
[----:B--2---:R-:W-:-:S06]  /*02f0*/  @!P0 IMAD.WIDE R10, R5, 0x4, R10 ;  /* 0x00000004050a8825 */ /* 0x004fcc00078e020a */
[----:B------:R-:W-:-:S04]  /*0300*/  @!P3 IADD3 R17, PT, PT, R17, -R2, RZ ;  /* 0x800000021111b210 */ /* 0x000fc80007ffe0ff */
[----:B------:R-:W-:Y:S01]  /*0310*/  ISETP.GE.U32.AND P3, PT, R17, R2, PT ;  /* 0x000000021100720c */ /* 0x000fe20003f66070 */
[----:B---3--:R-:W-:Y:S01]  /*0320*/  @!P1 IMAD.WIDE R12, R7, 0x4, R12 ;  /* 0x00000004070c9825 */ /* 0x008fe200078e020c */
[----:B------:R-:W-:-:S03]  /*0330*/  SHF.L.U32 R2, R3, 0x2, RZ ;  /* 0x0000000203027819 */ /* 0x000fc600000006ff */
[----:B------:R-:W-:Y:S02]  /*0340*/  HFMA2 R7, -RZ, RZ, 0, 0 ;  /* 0x00000000ff077431 */ /* 0x000fe400000001ff */
[----:B------:R-:W-:Y:S02]  /*0350*/  VIADD R6, R2, UR4 ;  /* 0x0000000402067c36 */ /* 0x000fe40008000000 */
[----:B-----5:R-:W-:-:S03]  /*0360*/  @!P2 IMAD.WIDE R8, R15, 0x4, R8 ;  /* 0x000000040f08a825 */ /* 0x020fc600078e0208 */
[----:B------:R-:W-:Y:S01]  /*0370*/  @!PT LDS RZ, [RZ] ;  /* 0x00000000fffff984 */ /* 0x000fe20000000800 */
[----:B------:R-:W-:Y:S01]  /*0380*/  @!PT LDS RZ, [RZ] ;  /* 0x00000000fffff984 */ /* 0x000fe20000000800 */
[----:B------:R-:W-:Y:S01]  /*0390*/  @!PT LDS RZ, [RZ] ;  /* 0x00000000fffff984 */ /* 0x000fe20000000800 */
[----:B----4-:R1:W-:Y:S01]  /*03a0*/  @!P0 LDGSTS.E [R6], desc[UR10][R10.64] ;  /* 0x000000000a068fae */ /* 0x0103e2000b9a100a */
[----:B------:R-:W-:-:S03]  /*03b0*/  VOTEU.ANY UP1, P3 ;  /* 0x0000000000ff7886 */ /* 0x000fc60001820100 */
[----:B------:R-:W0:Y:S02]  /*03c0*/  LDGDEPBAR ;  /* 0x00000000000079af */ /* 0x000e240000000000 */
[----:B------:R-:W-:Y:S02]  /*03d0*/  @UP1 UIADD3 UR5, UPT, UPT, UR5, 0x1, URZ ;  /* 0x0000000105051890 */ /* 0x000fe4000fffe0ff */
[----:B------:R-:W-:Y:S01]  /*03e0*/  UISETP.NE.AND UP1, UPT, UR13, URZ, UPT ;  /* 0x000000ff0d00728c */ /* 0x000fe2000bf25270 */
[----:B------:R1:W-:Y:S01]  /*03f0*/  @!P1 LDGSTS.E [R6+0x400], desc[UR10][R12.64] ;  /* 0x004000000c069fae */ /* 0x0003e2000b9a100a */
[----:B------:R-:W-:-:S03]  /*0400*/  @!UP0 UIADD3 UR5, UPT, UPT, -UR5, URZ, URZ ;  /* 0x000000ff05058290 */ /* 0x000fc6000fffe1ff */
[----:B------:R-:W0:Y:S04]  /*0410*/  LDGDEPBAR ;  /* 0x00000000000079af */ /* 0x000e280000000000 */
[----:B------:R1:W-:Y:S02]  /*0420*/  @!P2 LDGSTS.E [R6+0x800], desc[UR10][R8.64] ;  /* 0x008000000806afae */ /* 0x0003e4000b9a100a */
[----:B------:R-:W-:Y:S02]  /*0430*/  @!UP1 ULOP3.LUT UR5, URZ, UR13, URZ, 0x33, !UPT ;  /* 0x0000000dff059292 */ /* 0x000fe4000f8e33ff */
[----:B------:R-:W0:Y:S02]  /*0440*/  LDGDEPBAR ;  /* 0x00000000000079af */ /* 0x000e240000000000 */
[----:B------:R-:W-:-:S09]  /*0450*/  UISETP.GT.AND UP0, UPT, UR5, URZ, UPT ;  /* 0x000000ff0500728c */ /* 0x000fd2000bf04270 */
[----:B-1----:R-:W-:Y:S05]  /*0460*/  BRA.U !UP0, `(.L_x_1656) ;  /* 0x00000015082c7547 */ /* 0x002fea000b800000 */
[----:B------:R-:W-:Y:S01]  /*0470*/  UIADD3 UR4, UPT, UPT, UR5, 0x2, URZ ;  /* 0x0000000205047890 */ /* 0x000fe2000fffe0ff */
[----:B------:R-:W-:Y:S01]  /*0480*/  MOV R7, RZ ;  /* 0x000000ff00077202 */ /* 0x000fe20000000f00 */
[----:B------:R-:W-:Y:S02]  /*0490*/  UMOV UR6, 0x3 ;  /* 0x0000000300067882 */ /* 0x000fe40000000000 */
[----:B------:R-:W-:-:S04]  /*04a0*/  UISETP.LT.AND UP0, UPT, UR4, 0x3, UPT ;  /* 0x000000030400788c */ /* 0x000fc8000bf01270 */
[----:B------:R-:W-:Y:S02]  /*04b0*/  USEL UR5, UR4, 0x3, !UP0 ;  /* 0x0000000304057887 */ /* 0x000fe4000c000000 */
[----:B------:R-:W-:Y:S02]  /*04c0*/  UISETP.GE.AND UP0, UPT, UR4, 0x6, UPT ;  /* 0x000000060400788c */ /* 0x000fe4000bf06270 */
[----:B------:R-:W-:-:S04]  /*04d0*/  UIADD3 UR5, UPT, UPT, UR5, -0x2, URZ ;  /* 0xfffffffe05057890 */ /* 0x000fc8000fffe0ff */
[----:B------:R-:W-:-:S03]  /*04e0*/  ULOP3.LUT UR19, UR5, 0x3, URZ, 0xc0, !UPT ;  /* 0x0000000305137892 */ /* 0x000fc6000f8ec0ff */
[----:B------:R-:W-:Y:S09]  /*04f0*/  BRA.U !UP0, `(.L_x_1657) ;  /* 0x0000000d08e47547 */ /* 0x000ff2000b800000 */
[----:B------:R-:W-:Y:S01]  /*0500*/  USHF.L.U32 UR6, UR8, 0xa, URZ ;  /* 0x0000000a08067899 */ /* 0x000fe200080006ff */
[C-C-:B------:R-:W-:Y:S01]  /*0510*/  IMAD R13, R0.reuse, 0x600, R3.reuse ;  /* 0x00000600000d7824 */ /* 0x140fe200078e0203 */
[C---:B------:R-:W-:Y:S01]  /*0520*/  LEA R11, R0.reuse, R3, 0x9 ;  /* 0x00000003000b7211 */ /* 0x040fe200078e48ff */
[C-C-:B------:R-:W-:Y:S01]  /*0530*/  IMAD R17, R0.reuse, 0x500, R3.reuse ;  /* 0x0000050000117824 */ /* 0x140fe200078e0203 */
[C---:B------:R-:W-:Y:S01]  /*0540*/  IADD3 R15, PT, PT, R3.reuse, UR13, RZ ;  /* 0x0000000d030f7c10 */ /* 0x040fe2000fffe0ff */
[----:B------:R-:W-:Y:S01]  /*0550*/  IMAD R21, R0, 0x300, R3 ;  /* 0x0000030000157824 */ /* 0x000fe200078e0203 */
[----:B------:R-:W-:Y:S01]  /*0560*/  LOP3.LUT R19, R3, UR6, RZ, 0xfc, !PT ;  /* 0x0000000603137c12 */ /* 0x000fe2000f8efcff */
[----:B------:R-:W-:Y:S01]  /*0570*/  HFMA2 R9, -RZ, RZ, 0, 1.78813934326171875e-07 ;  /* 0x00000003ff097431 */ /* 0x000fe200000001ff */
[----:B------:R-:W-:Y:S01]  /*0580*/  ULOP3.LUT UR5, UR5, 0xfffffffc, URZ, 0xc0, !UPT ;  /* 0xfffffffc05057892 */ /* 0x000fe2000f8ec0ff */
[C---:B------:R-:W-:Y:S01]  /*0590*/  LEA R12, R4.reuse, R13, 0x8 ;  /* 0x0000000d040c7211 */ /* 0x040fe200078e40ff */
[----:B------:R-:W-:Y:S01]  /*05a0*/  IMAD.MOV.U32 R8, RZ, RZ, R2 ;  /* 0x000000ffff087224 */ /* 0x000fe200078e0002 */
[----:B------:R-:W-:Y:S01]  /*05b0*/  MOV R10, R5 ;  /* 0x00000005000a7202 */ /* 0x000fe20000000f00 */
[----:B------:R-:W-:Y:S01]  /*05c0*/  IMAD.MOV.U32 R7, RZ, RZ, RZ ;  /* 0x000000ffff077224 */ /* 0x000fe200078e00ff */
[C---:B------:R-:W-:Y:S01]  /*05d0*/  LEA R13, R4.reuse, R17, 0x8 ;  /* 0x00000011040d7211 */ /* 0x040fe200078e40ff */
[C---:B------:R-:W-:Y:S01]  /*05e0*/  IMAD R11, R4.reuse, 0x100, R11 ;  /* 0x00000100040b7824 */ /* 0x040fe200078e020b */
[C---:B------:R-:W-:Y:S01]  /*05f0*/  LEA R15, R4.reuse, R15, 0x8 ;  /* 0x0000000f040f7211 */ /* 0x040fe200078e40ff */
[C---:B------:R-:W-:Y:S01]  /*0600*/  IMAD R14, R4.reuse, 0x100, R21 ;  /* 0x00000100040e7824 */ /* 0x040fe200078e0215 */
[----:B------:R-:W-:Y:S01]  /*0610*/  LEA R16, R4, R19, 0x8 ;  /* 0x0000001304107211 */ /* 0x000fe200078e40ff */
[----:B------:R-:W-:Y:S01]  /*0620*/  UMOV UR4, URZ ;  /* 0x000000ff00047c82 */ /* 0x000fe20008000000 */
[----:B------:R-:W-:Y:S01]  /*0630*/  UMOV UR14, 0x6 ;  /* 0x00000006000e7882 */ /* 0x000fe20000000000 */
[----:B------:R-:W-:Y:S01]  /*0640*/  UMOV UR15, 0x2 ;  /* 0x00000002000f7882 */ /* 0x000fe20000000000 */
[----:B------:R-:W-:Y:S01]  /*0650*/  UMOV UR16, 0x5 ;  /* 0x0000000500107882 */ /* 0x000fe20000000000 */
[----:B------:R-:W1:Y:S01]  /*0660*/  LDCU UR9, c[0x0][0x390] ;  /* 0x00007200ff0977ac */ /* 0x000e620008000800 */
[----:B------:R-:W-:Y:S01]  /*0670*/  UIADD3 UR5, UPT, UPT, -UR5, URZ, URZ ;  /* 0x000000ff05057290 */ /* 0x000fe2000fffe1ff */
[----:B------:R-:W-:Y:S01]  /*0680*/  UMOV UR17, 0x1 ;  /* 0x0000000100117882 */ /* 0x000fe20000000000 */
[----:B------:R-:W-:-:S10]  /*0690*/  UMOV UR18, 0x4 ;  /* 0x0000000400127882 */ /* 0x000fd40000000000 */
.L_x_1680:
[----:B-1----:R-:W-:Y:S01]  /*06a0*/  ISETP.GE.AND P0, PT, R10, UR9, PT ;  /* 0x000000090a007c0c */ /* 0x002fe2000bf06270 */
[----:B--2---:R-:W-:Y:S01]  /*06b0*/  IMAD.HI.U32 R17, R9, -0x55555555, RZ ;  /* 0xaaaaaaab09117827 */ /* 0x004fe200078e00ff */
[----:B------:R-:W-:-:S04]  /*06c0*/  DEPBAR.LE SB0, 0x2 ;  /* 0x000080800000791a */ /* 0x000fc80000000000 */
[----:B------:R-:W-:Y:S01]  /*06d0*/  BSSY.RECONVERGENT B0, `(.L_x_1658) ;  /* 0x000001d000007945 */ /* 0x000fe20003800200 */
[----:B------:R-:W-:-:S06]  /*06e0*/  SHF.R.U32.HI R17, RZ, 0x1, R17 ;  /* 0x00000001ff117819 */ /* 0x000fcc0000011611 */
[----:B------:R-:W-:Y:S05]  /*06f0*/  @P0 BRA `(.L_x_1659) ;  /* 0x0000000000680947 */ /* 0x000fea0003800000 */
[----:B------:R-:W-:Y:S01]  /*0700*/  UIMAD.WIDE.U32 UR6, UR4, -0x55555555, URZ ;  /* 0xaaaaaaab040678a5 */ /* 0x000fe2000f8e00ff */
[----:B------:R-:W-:Y:S03]  /*0710*/  BSSY.RECONVERGENT B1, `(.L_x_1660) ;  /* 0x0000014000017945 */ /* 0x000fe60003800200 */
[----:B------:R-:W-:-:S06]  /*0720*/  USHF.R.U32.HI UR7, URZ, 0x1, UR7 ;  /* 0x00000001ff077899 */ /* 0x000fcc0008011607 */
[----:B------:R-:W-:-:S04]  /*0730*/  IMAD.U32 R19, RZ, RZ, UR7 ;  /* 0x00000007ff137e24 */ /* 0x000fc8000f8e00ff */
[----:B------:R-:W-:-:S06]  /*0740*/  IMAD R26, R19, -0xc00, R6 ;  /* 0xfffff400131a7824 */ /* 0x000fcc00078e0206 */
        /* <DEDUP_REMOVED lines=15> */
[----:B------:R-:W-:Y:S05]  /*0840*/  CALL.REL.NOINC `($__internal_36_$__cuda_sm3x_div_rn_noftz_f32_slowpath) ;  /* 0x00000010004c7944 */ /* 0x000fea0003c00000 */
.L_x_1661:
[----:B------:R-:W-:Y:S05]  /*0850*/  BSYNC.RECONVERGENT B1 ;  /* 0x0000000000017941 */ /* 0x000fea0003800200 */
.L_x_1660:
[----:B------:R-:W-:-:S04]  /*0860*/  FADD R0, R26, R0 ;  /* 0x000000001a007221 */ /* 0x000fc80000000000 */
[----:B------:R-:W-:-:S04]  /*0870*/  FFMA R0, R0, R0, R0 ;  /* 0x0000000000007223 */ /* 0x000fc80000000000 */
[----:B------:R-:W-:-:S04]  /*0880*/  FADD R0, R25, R0 ;  /* 0x0000000019007221 */ /* 0x000fc80000000000 */
[----:B------:R-:W-:-:S07]  /*0890*/  FADD R7, R7, R0 ;  /* 0x0000000007077221 */ /* 0x000fce0000000000 */
.L_x_1659:
[----:B------:R-:W-:Y:S05]  /*08a0*/  BSYNC.RECONVERGENT B0 ;  /* 0x0000000000007941 */ /* 0x000fea0003800200 */
.L_x_1658:
[----:B------:R-:W-:Y:S01]  /*08b0*/  ISETP.GE.AND P0, PT, R14, UR9, PT ;  /* 0x000000090e007c0c */ /* 0x000fe2000bf06270 */
[----:B------:R-:W-:-:S12]  /*08c0*/  BSSY.RECONVERGENT B0, `(.L_x_1662) ;  /* 0x000000d000007945 */ /* 0x000fd80003800200 */
[----:B------:R-:W-:Y:S05]  /*08d0*/  @P0 BRA `(.L_x_1663) ;  /* 0x00000000002c0947 */ /* 0x000fea0003800000 */
[----:B------:R-:W1:Y:S01]  /*08e0*/  S2UR UR7, SR_CgaCtaId ;  /* 0x00000000000779c3 */ /* 0x000e620000008800 */
[----:B------:R-:W-:-:S07]  /*08f0*/  UMOV UR6, 0x400 ;  /* 0x0000040000067882 */ /* 0x000fce0000000000 */
[----:B------:R-:W2:Y:S01]  /*0900*/  LDC.64 R18, c[0x0][0x380] ;  /* 0x0000e000ff127b82 */ /* 0x000ea20000000a00 */
[----:B-1----:R-:W-:-:S06]  /*0910*/  ULEA UR6, UR7, UR6, 0x18 ;  /* 0x0000000607067291 */ /* 0x002fcc000f8ec0ff */
[----:B------:R-:W-:Y:S01]  /*0920*/  IADD3 R0, PT, PT, R8, UR6, RZ ;  /* 0x0000000608007c10 */ /* 0x000fe2000fffe0ff */
[----:B--2---:R-:W-:-:S04]  /*0930*/  IMAD.WIDE R18, R14, 0x4, R18 ;  /* 0x000000040e127825 */ /* 0x004fc800078e0212 */
[----:B------:R-:W-:-:S05]  /*0940*/  IMAD R21, R17, -0xc00, R0 ;  /* 0xfffff40011157824 */ /* 0x000fca00078e0200 */
[----:B------:R-:W-:Y:S01]  /*0950*/  @!PT LDS RZ, [RZ] ;  /* 0x00000000fffff984 */ /* 0x000fe20000000800 */
[----:B------:R-:W-:Y:S01]  /*0960*/  @!PT LDS RZ, [RZ] ;  /* 0x00000000fffff984 */ /* 0x000fe20000000800 */
[----:B------:R-:W-:Y:S01]  /*0970*/  @!PT LDS RZ, [RZ] ;  /* 0x00000000fffff984 */ /* 0x000fe20000000800 */
[----:B------:R1:W-:Y:S02]  /*0980*/  LDGSTS.E [R21+0xc00], desc[UR10][R18.64] ;  /* 0x00c0000012157fae */ /* 0x0003e4000b9a100a */
.L_x_1663:
[----:B------:R-:W-:Y:S05]  /*0990*/  BSYNC.RECONVERGENT B0 ;  /* 0x0000000000007941 */ /* 0x000fea0003800200 */
.L_x_1662:
[----:B------:R-:W0:Y:S01]  /*09a0*/  LDGDEPBAR ;  /* 0x00000000000079af */ /* 0x000e220000000000 */
[----:B------:R-:W-:Y:S01]  /*09b0*/  ISETP.GE.AND P0, PT, R15, UR9, PT ;  /* 0x000000090f007c0c */ /* 0x000fe2000bf06270 */
[----:B------:R-:W-:Y:S01]  /*09c0*/  BSSY.RECONVERGENT B0, `(.L_x_1664) ;  /* 0x0000020000007945 */ /* 0x000fe20003800200 */
[----:B------:R-:W-:-:S11]  /*09d0*/  DEPBAR.LE SB0, 0x2 ;  /* 0x000080800000791a */ /* 0x000fd60000000000 */
[----:B------:R-:W-:Y:S05]  /*09e0*/  @P0 BRA `(.L_x_1665) ;  /* 0x0000000000740947 */ /* 0x000fea0003800000 */
[----:B------:R-:W2:Y:S01]  /*09f0*/  S2UR UR8, SR_CgaCtaId ;  /* 0x00000000000879c3 */ /* 0x000ea20000008800 */
[----:B------:R-:W-:Y:S01]  /*0a00*/  UIMAD.WIDE.U32 UR6, UR17, -0x55555555, URZ ;  /* 0xaaaaaaab110678a5 */ /* 0x000fe2000f8e00ff */
[----:B------:R-:W-:Y:S03]  /*0a10*/  BSSY.RECONVERGENT B1, `(.L_x_1666) ;  /* 0x0000016000017945 */ /* 0x000fe60003800200 */
[----:B------:R-:W-:-:S03]  /*0a20*/  USHF.R.U32.HI UR7, URZ, 0x1, UR7 ;  /* 0x00000001ff077899 */ /* 0x000fc60008011607 */
[----:B------:R-:W-:-:S03]  /*0a30*/  UMOV UR6, 0x400 ;  /* 0x0000040000067882 */ /* 0x000fc60000000000 */
[----:B-1----:R-:W-:-:S05]  /*0a40*/  MOV R19, UR7 ;  /* 0x0000000700137c02 */ /* 0x002fca0008000f00 */
[----:B------:R-:W-:Y:S01]  /*0a50*/  IMAD R26, R19, -0xc00, R8 ;  /* 0xfffff400131a7824 */ /* 0x000fe200078e0208 */
[----:B--2---:R-:W-:-:S09]  /*0a60*/  ULEA UR6, UR8, UR6, 0x18 ;  /* 0x0000000608067291 */ /* 0x004fd2000f8ec0ff */
[----:B------:R-:W1:Y:S02]  /*0a70*/  LDS R26, [R26+UR6+0x400] ;  /* 0x000400061a1a7984 */ /* 0x000e640008000800 */
        /* <DEDUP_REMOVED lines=15> */
.L_x_1667:
[----:B------:R-:W-:Y:S05]  /*0b70*/  BSYNC.RECONVERGENT B1 ;  /* 0x0000000000017941 */ /* 0x000fea0003800200 */
.L_x_1666:
[----:B------:R-:W-:-:S04]  /*0b80*/  FADD R0, R26, R0 ;  /* 0x000000001a007221 */ /* 0x000fc80000000000 */
[----:B------:R-:W-:-:S04]  /*0b90*/  FFMA R0, R0, R0, R0 ;  /* 0x0000000000007223 */ /* 0x000fc80000000000 */
[----:B------:R-:W-:-:S04]  /*0ba0*/  FADD R0, R25, R0 ;  /* 0x0000000019007221 */ /* 0x000fc80000000000 */
[----:B------:R-:W-:-:S07]  /*0bb0*/  FADD R7, R7, R0 ;  /* 0x0000000007077221 */ /* 0x000fce0000000000 */
.L_x_1665:
[----:B------:R-:W-:Y:S05]  /*0bc0*/  BSYNC.RECONVERGENT B0 ;  /* 0x0000000000007941 */ /* 0x000fea0003800200 */
.L_x_1664:
[----:B------:R-:W-:Y:S01]  /*0bd0*/  ISETP.GE.AND P0, PT, R16, UR9, PT ;  /* 0x0000000910007c0c */ /* 0x000fe2000bf06270 */
[----:B------:R-:W-:-:S12]  /*0be0*/  BSSY.RECONVERGENT B0, `(.L_x_1668) ;  /* 0x0000010000007945 */ /* 0x000fd80003800200 */
[----:B------:R-:W-:Y:S05]  /*0bf0*/  @P0 BRA `(.L_x_1669) ;  /* 0x0000000000380947 */ /* 0x000fea0003800000 */
[----:B------:R-:W2:Y:S01]  /*0c00*/  S2UR UR12, SR_CgaCtaId ;  /* 0x00000000000c79c3 */ /* 0x000ea20000008800 */
[----:B------:R-:W-:Y:S01]  /*0c10*/  UIMAD.WIDE.U32 UR6, UR18, -0x55555555, URZ ;  /* 0xaaaaaaab120678a5 */ /* 0x000fe2000f8e00ff */
[----:B------:R-:W-:-:S03]  /*0c20*/  UMOV UR8, 0x400 ;  /* 0x0000040000087882 */ /* 0x000fc60000000000 */
[----:B------:R-:W-:-:S03]  /*0c30*/  USHF.R.U32.HI UR7, URZ, 0x1, UR7 ;  /* 0x00000001ff077899 */ /* 0x000fc60008011607 */
[----:B-1----:R-:W1:Y:S03]  /*0c40*/  LDC.64 R18, c[0x0][0x380] ;  /* 0x0000e000ff127b82 */ /* 0x002e660000000a00 */
[----:B------:R-:W-:Y:S01]  /*0c50*/  MOV R0, UR7 ;  /* 0x0000000700007c02 */ /* 0x000fe20008000f00 */
[----:B--2---:R-:W-:-:S06]  /*0c60*/  ULEA UR8, UR12, UR8, 0x18 ;  /* 0x000000080c087291 */ /* 0x004fcc000f8ec0ff */
[----:B------:R-:W-:Y:S02]  /*0c70*/  VIADD R21, R8, UR8 ;  /* 0x0000000808157c36 */ /* 0x000fe40008000000 */
[----:B-1----:R-:W-:-:S04]  /*0c80*/  IMAD.WIDE R18, R16, 0x4, R18 ;  /* 0x0000000410127825 */ /* 0x002fc800078e0212 */
[----:B------:R-:W-:-:S05]  /*0c90*/  IMAD R21, R0, -0xc00, R21 ;  /* 0xfffff40000157824 */ /* 0x000fca00078e0215 */
[----:B------:R-:W-:Y:S01]  /*0ca0*/  @!PT LDS RZ, [RZ] ;  /* 0x00000000fffff984 */ /* 0x000fe20000000800 */
[----:B------:R-:W-:Y:S01]  /*0cb0*/  @!PT LDS RZ, [RZ] ;  /* 0x00000000fffff984 */ /* 0x000fe20000000800 */
[----:B------:R-:W-:Y:S01]  /*0cc0*/  @!PT LDS RZ, [RZ] ;  /* 0x00000000fffff984 */ /* 0x000fe20000000800 */
[----:B------:R2:W-:Y:S02]  /*0cd0*/  LDGSTS.E [R21+0x1000], desc[UR10][R18.64] ;  /* 0x0100000012157fae */ /* 0x0005e4000b9a100a */
.L_x_1669:
[----:B------:R-:W-:Y:S05]  /*0ce0*/  BSYNC.RECONVERGENT B0 ;  /* 0x0000000000007941 */ /* 0x000fea0003800200 */
.L_x_1668:
[----:B------:R-:W0:Y:S01]  /*0cf0*/  LDGDEPBAR ;  /* 0x00000000000079af */ /* 0x000e220000000000 */
[----:B------:R-:W-:Y:S01]  /*0d00*/  ISETP.GE.AND P0, PT, R11, UR9, PT ;  /* 0x000000090b007c0c */ /* 0x000fe2000bf06270 */
[----:B------:R-:W-:Y:S01]  /*0d10*/  BSSY.RECONVERGENT B0, `(.L_x_1670) ;  /* 0x0000020000007945 */ /* 0x000fe20003800200 */
[----:B------:R-:W-:-:S11]  /*0d20*/  DEPBAR.LE SB0, 0x2 ;  /* 0x000080800000791a */ /* 0x000fd60000000000 */
[----:B------:R-:W-:Y:S05]  /*0d30*/  @P0 BRA `(.L_x_1671) ;  /* 0x0000000000740947 */ /* 0x000fea0003800000 */
[----:B------:R-:W3:Y:S01]  /*0d40*/  S2UR UR8, SR_CgaCtaId ;  /* 0x00000000000879c3 */ /* 0x000ee20000008800 */
[----:B------:R-:W-:Y:S01]  /*0d50*/  UIMAD.WIDE.U32 UR6, UR15, -0x55555555, URZ ;  /* 0xaaaaaaab0f0678a5 */ /* 0x000fe2000f8e00ff */
[----:B------:R-:W-:Y:S03]  /*0d60*/  BSSY.RECONVERGENT B1, `(.L_x_1672) ;  /* 0x0000016000017945 */ /* 0x000fe60003800200 */
[----:B------:R-:W-:-:S03]  /*0d70*/  USHF.R.U32.HI UR7, URZ, 0x1, UR7 ;  /* 0x00000001ff077899 */ /* 0x000fc60008011607 */
[----:B------:R-:W-:-:S03]  /*0d80*/  UMOV UR6, 0x400 ;  /* 0x0000040000067882 */ /* 0x000fc60000000000 */
[----:B-12---:R-:W-:-:S05]  /*0d90*/  MOV R19, UR7 ;  /* 0x0000000700137c02 */ /* 0x006fca0008000f00 */
[----:B------:R-:W-:Y:S01]  /*0da0*/  IMAD R26, R19, -0xc00, R8 ;  /* 0xfffff400131a7824 */ /* 0x000fe200078e0208 */
[----:B---3--:R-:W-:-:S09]  /*0db0*/  ULEA UR6, UR8, UR6, 0x18 ;  /* 0x0000000608067291 */ /* 0x008fd2000f8ec0ff */
        /* <DEDUP_REMOVED lines=16> */
.L_x_1673:
[----:B------:R-:W-:Y:S05]  /*0ec0*/  BSYNC.RECONVERGENT B1 ;  /* 0x0000000000017941 */ /* 0x000fea0003800200 */
.L_x_1672:
[----:B------:R-:W-:-:S04]  /*0ed0*/  FADD R0, R26, R0 ;  /* 0x000000001a007221 */ /* 0x000fc80000000000 */
[----:B------:R-:W-:-:S04]  /*0ee0*/  FFMA R0, R0, R0, R0 ;  /* 0x0000000000007223 */ /* 0x000fc80000000000 */
[----:B------:R-:W-:-:S04]  /*0ef0*/  FADD R0, R25, R0 ;  /* 0x0000000019007221 */ /* 0x000fc80000000000 */
[----:B------:R-:W-:-:S07]  /*0f00*/  FADD R7, R7, R0 ;  /* 0x0000000007077221 */ /* 0x000fce0000000000 */
.L_x_1671:
[----:B------:R-:W-:Y:S05]  /*0f10*/  BSYNC.RECONVERGENT B0 ;  /* 0x0000000000007941 */ /* 0x000fea0003800200 */
.L_x_1670:
[----:B------:R-:W-:Y:S01]  /*0f20*/  ISETP.GE.AND P0, PT, R13, UR9, PT ;  /* 0x000000090d007c0c */ /* 0x000fe2000bf06270 */
[----:B------:R-:W-:-:S12]  /*0f30*/  BSSY.RECONVERGENT B0, `(.L_x_1674) ;  /* 0x0000010000007945 */ /* 0x000fd80003800200 */
[----:B------:R-:W-:Y:S05]  /*0f40*/  @P0 BRA `(.L_x_1675) ;  /* 0x0000000000380947 */ /* 0x000fea0003800000 */
[----:B------:R-:W3:Y:S01]  /*0f50*/  S2UR UR12, SR_CgaCtaId ;  /* 0x00000000000c79c3 */ /* 0x000ee20000008800 */
[----:B------:R-:W-:Y:S01]  /*0f60*/  UIMAD.WIDE.U32 UR6, UR16, -0x55555555, URZ ;  /* 0xaaaaaaab100678a5 */ /* 0x000fe2000f8e00ff */
[----:B------:R-:W-:-:S03]  /*0f70*/  UMOV UR8, 0x400 ;  /* 0x0000040000087882 */ /* 0x000fc60000000000 */
[----:B------:R-:W-:-:S03]  /*0f80*/  USHF.R.U32.HI UR7, URZ, 0x1, UR7 ;  /* 0x00000001ff077899 */ /* 0x000fc60008011607 */
[----:B-12---:R-:W1:Y:S03]  /*0f90*/  LDC.64 R18, c[0x0][0x380] ;  /* 0x0000e000ff127b82 */ /* 0x006e660000000a00 */
[----:B------:R-:W-:Y:S01]  /*0fa0*/  MOV R0, UR7 ;  /* 0x0000000700007c02 */ /* 0x000fe20008000f00 */
[----:B---3--:R-:W-:-:S06]  /*0fb0*/  ULEA UR8, UR12, UR8, 0x18 ;  /* 0x000000080c087291 */ /* 0x008fcc000f8ec0ff */
[----:B------:R-:W-:Y:S02]  /*0fc0*/  VIADD R21, R8, UR8 ;  /* 0x0000000808157c36 */ /* 0x000fe40008000000 */
[----:B-1----:R-:W-:-:S04]  /*0fd0*/  IMAD.WIDE R18, R13, 0x4, R18 ;  /* 0x000000040d127825 */ /* 0x002fc800078e0212 */
[----:B------:R-:W-:-:S05]  /*0fe0*/  IMAD R21, R0, -0xc00, R21 ;  /* 0xfffff40000157824 */ /* 0x000fca00078e0215 */
[----:B------:R-:W-:Y:S01]  /*0ff0*/  @!PT LDS RZ, [RZ] ;  /* 0x00000000fffff984 */ /* 0x000fe20000000800 */
[----:B------:R-:W-:Y:S01]  /*1000*/  @!PT LDS RZ, [RZ] ;  /* 0x00000000fffff984 */ /* 0x000fe20000000800 */
[----:B------:R-:W-:Y:S01]  /*1010*/  @!PT LDS RZ, [RZ] ;  /* 0x00000000fffff984 */ /* 0x000fe20000000800 */
[----:B------:R3:W-:Y:S02]  /*1020*/  LDGSTS.E [R21+0x1400], desc[UR10][R18.64] ;  /* 0x0140000012157fae */ /* 0x0007e4000b9a100a */
.L_x_1675:
[----:B------:R-:W-:Y:S05]  /*1030*/  BSYNC.RECONVERGENT B0 ;  /* 0x0000000000007941 */ /* 0x000fea0003800200 */
.L_x_1674:
[----:B------:R-:W0:Y:S01]  /*1040*/  LDGDEPBAR ;  /* 0x00000000000079af */ /* 0x000e220000000000 */
[----:B------:R-:W-:Y:S01]  /*1050*/  ISETP.GE.AND P0, PT, R14, UR9, PT ;  /* 0x000000090e007c0c */ /* 0x000fe2000bf06270 */
[----:B------:R-:W-:Y:S01]  /*1060*/  BSSY.RECONVERGENT B0, `(.L_x_1676) ;  /* 0x000001d000007945 */ /* 0x000fe20003800200 */
[----:B------:R-:W-:-:S11]  /*1070*/  DEPBAR.LE SB0, 0x2 ;  /* 0x000080800000791a */ /* 0x000fd60000000000 */
[----:B------:R-:W-:Y:S05]  /*1080*/  @P0 BRA `(.L_x_1677) ;  /* 0x0000000000680947 */ /* 0x000fea0003800000 */
[----:B------:R-:W4:Y:S01]  /*1090*/  S2UR UR7, SR_CgaCtaId ;  /* 0x00000000000779c3 */ /* 0x000f220000008800 */
[----:B------:R-:W-:Y:S01]  /*10a0*/  UMOV UR6, 0x400 ;  /* 0x0000040000067882 */ /* 0x000fe20000000000 */
[----:B------:R-:W-:Y:S01]  /*10b0*/  IMAD R26, R17, -0xc00, R8 ;  /* 0xfffff400111a7824 */ /* 0x000fe200078e0208 */
[----:B------:R-:W-:Y:S01]  /*10c0*/  BSSY.RECONVERGENT B1, `(.L_x_1678) ;  /* 0x0000012000017945 */ /* 0x000fe20003800200 */
[----:B----4-:R-:W-:-:S09]  /*10d0*/  ULEA UR6, UR7, UR6, 0x18 ;  /* 0x0000000607067291 */ /* 0x010fd2000f8ec0ff */
[----:B------:R-:W4:Y:S02]  /*10e0*/  LDS R26, [R26+UR6+0xc00] ;  /* 0x000c00061a1a7984 */ /* 0x000f240008000800 */
[----:B----4-:R-:W-:-:S04]  /*10f0*/  FFMA R17, R26, R26, R26 ;  /* 0x0000001a1a117223 */ /* 0x010fc8000000001a */
[----:B------:R-:W-:-:S04]  /*1100*/  FADD R17, RZ, R17 ;  /* 0x00000011ff117221 */ /* 0x000fc80000000000 */
[----:B-123--:R-:W-:Y:S01]  /*1110*/  FMUL R19, R17, R17 ;  /* 0x0000001111137220 */ /* 0x00efe20000400000 */
        /* <DEDUP_REMOVED lines=12> */
.L_x_1679:
[----:B------:R-:W-:Y:S05]  /*11e0*/  BSYNC.RECONVERGENT B1 ;  /* 0x0000000000017941 */ /* 0x000fea0003800200 */
.L_x_1678:
[----:B------:R-:W-:-:S04]  /*11f0*/  FADD R0, R26, R0 ;  /* 0x000000001a007221 */ /* 0x000fc80000000000 */
[----:B------:R-:W-:-:S04]  /*1200*/  FFMA R0, R0, R0, R0 ;  /* 0x0000000000007223 */ /* 0x000fc80000000000 */
[----:B------:R-:W-:-:S04]  /*1210*/  FADD R0, R17, R0 ;  /* 0x0000000011007221 */ /* 0x000fc80000000000 */
[----:B------:R-:W-:-:S07]  /*1220*/  FADD R7, R7, R0 ;  /* 0x0000000007077221 */ /* 0x000fce0000000000 */
.L_x_1677:
[----:B------:R-:W-:Y:S05]  /*1230*/  BSYNC.RECONVERGENT B0 ;  /* 0x0000000000007941 */ /* 0x000fea0003800200 */
.L_x_1676:
[----:B------:R-:W-:Y:S01]  /*1240*/  ISETP.GE.AND P0, PT, R12, UR9, PT ;  /* 0x000000090c007c0c */ /* 0x000fe2000bf06270 */
[----:B-123--:R-:W1:Y:S01]  /*1250*/  LDC R21, c[0x0][0x370] ;  /* 0x0000dc00ff157b82 */ /* 0x00ee620000000800 */
[----:B------:R-:W-:Y:S01]  /*1260*/  MOV R0, UR14 ;  /* 0x0000000e00007c02 */ /* 0x000fe20008000f00 */
[----:B------:R-:W-:Y:S01]  /*1270*/  UIADD3 UR5, UPT, UPT, UR5, 0x4, URZ ;  /* 0x0000000405057890 */ /* 0x000fe2000fffe0ff */
[----:B------:R-:W-:Y:S01]  /*1280*/  IADD3 R9, PT, PT, R9, 0x4, RZ ;  /* 0x0000000409097810 */ /* 0x000fe20007ffe0ff */
[----:B------:R-:W-:Y:S01]  /*1290*/  VIADD R6, R6, 0x1000 ;  /* 0x0000100006067836 */ /* 0x000fe20000000000 */
[----:B------:R-:W-:Y:S02]  /*12a0*/  UIADD3 UR4, UPT, UPT, UR4, 0x4, URZ ;  /* 0x0000000404047890 */ /* 0x000fe4000fffe0ff */
[----:B------:R-:W-:Y:S02]  /*12b0*/  UISETP.NE.AND UP0, UPT, UR5, URZ, UPT ;  /* 0x000000ff0500728c */ /* 0x000fe4000bf05270 */
[----:B------:R-:W-:-:S02]  /*12c0*/  UIADD3 UR15, UPT, UPT, UR15, 0x4, URZ ;  /* 0x000000040f0f7890 */ /* 0x000fc4000fffe0ff */
[----:B------:R-:W-:Y:S01]  /*12d0*/  UIADD3 UR16, UPT, UPT, UR16, 0x4, URZ ;  /* 0x0000000410107890 */ /* 0x000fe2000fffe0ff */
[----:B------:R-:W2:Y:S01]  /*12e0*/  @!P0 S2R R17, SR_CgaCtaId ;  /* 0x0000000000118919 */ /* 0x000ea20000008800 */
[----:B------:R-:W3:Y:S01]  /*12f0*/  @!P0 LDC.64 R18, c[0x0][0x380] ;  /* 0x0000e000ff128b82 */ /* 0x000ee20000000a00 */
[----:B------:R-:W-:Y:S01]  /*1300*/  @!P0 MOV R2, 0x400 ;  /* 0x0000040000028802 */ /* 0x000fe20000000f00 */
[----:B------:R-:W-:Y:S01]  /*1310*/  @!P0 IMAD.HI.U32 R0, R0, -0x55555555, RZ ;  /* 0xaaaaaaab00008827 */ /* 0x000fe200078e00ff */
[----:B------:R-:W-:Y:S02]  /*1320*/  UIADD3 UR17, UPT, UPT, UR17, 0x4, URZ ;  /* 0x0000000411117890 */ /* 0x000fe4000fffe0ff */
[----:B------:R-:W-:Y:S02]  /*1330*/  UIADD3 UR18, UPT, UPT, UR18, 0x4, URZ ;  /* 0x0000000412127890 */ /* 0x000fe4000fffe0ff */
[----:B------:R-:W-:Y:S01]  /*1340*/  @!P0 SHF.R.U32.HI R0, RZ, 0x1, R0 ;  /* 0x00000001ff008819 */ /* 0x000fe20000011600 */
[----:B------:R-:W-:Y:S01]  /*1350*/  UIADD3 UR14, UPT, UPT, UR14, 0x4, URZ ;  /* 0x000000040e0e7890 */ /* 0x000fe2000fffe0ff */
[C---:B-1----:R-:W-:Y:S01]  /*1360*/  LEA R11, R21.reuse, R11, 0xa ;  /* 0x0000000b150b7211 */ /* 0x042fe200078e50ff */
[C---:B------:R-:W-:Y:S01]  /*1370*/  IMAD R10, R21.reuse, 0x400, R10 ;  /* 0x00000400150a7824 */ /* 0x040fe200078e020a */
[C---:B------:R-:W-:Y:S01]  /*1380*/  LEA R15, R21.reuse, R15, 0xa ;  /* 0x0000000f150f7211 */ /* 0x040fe200078e50ff */
[C---:B------:R-:W-:Y:S01]  /*1390*/  IMAD R14, R21.reuse, 0x400, R14 ;  /* 0x00000400150e7824 */ /* 0x040fe200078e020e */
[----:B------:R-:W-:-:S02]  /*13a0*/  LEA R13, R21, R13, 0xa ;  /* 0x0000000d150d7211 */ /* 0x000fc400078e50ff */
[C---:B------:R-:W-:Y:S01]  /*13b0*/  LEA R16, R21.reuse, R16, 0xa ;  /* 0x0000001015107211 */ /* 0x040fe200078e50ff */
[----:B---3--:R-:W-:Y:S01]  /*13c0*/  @!P0 IMAD.WIDE R18, R12, 0x4, R18 ;  /* 0x000000040c128825 */ /* 0x008fe200078e0212 */
[----:B------:R-:W-:Y:S02]  /*13d0*/  LEA R12, R21, R12, 0xa ;  /* 0x0000000c150c7211 */ /* 0x000fe400078e50ff */
[----:B--2---:R-:W-:-:S05]  /*13e0*/  @!P0 LEA R17, R17, R2, 0x18 ;  /* 0x0000000211118211 */ /* 0x004fca00078ec0ff */
[----:B------:R-:W-:Y:S01]  /*13f0*/  @!P0 IMAD.IADD R17, R17, 0x1, R8 ;  /* 0x0000000111118824 */ /* 0x000fe200078e0208 */
[----:B------:R-:W-:-:S03]  /*1400*/  IADD3 R8, PT, PT, R8, 0x1000, RZ ;  /* 0x0000100008087810 */ /* 0x000fc60007ffe0ff */
[----:B------:R-:W-:-:S05]  /*1410*/  @!P0 IMAD R17, R0, -0xc00, R17 ;  /* 0xfffff40000118824 */ /* 0x000fca00078e0211 */
[----:B------:R-:W-:Y:S01]  /*1420*/  @!PT LDS RZ, [RZ] ;  /* 0x00000000fffff984 */ /* 0x000fe20000000800 */
[----:B------:R-:W-:Y:S01]  /*1430*/  @!PT LDS RZ, [RZ] ;  /* 0x00000000fffff984 */ /* 0x000fe20000000800 */
[----:B------:R-:W-:Y:S01]  /*1440*/  @!PT LDS RZ, [RZ] ;  /* 0x00000000fffff984 */ /* 0x000fe20000000800 */
[----:B------:R2:W-:Y:S04]  /*1450*/  @!P0 LDGSTS.E [R17+0x1800], desc[UR10][R18.64] ;  /* 0x0180000012118fae */ /* 0x0005e8000b9a100a */
[----:B------:R-:W0:Y:S01]  /*1460*/  LDGDEPBAR ;  /* 0x00000000000079af */ /* 0x000e220000000000 */
[----:B------:R-:W-:Y:S05]  /*1470*/  BRA.U UP0, `(.L_x_1680) ;  /* 0xfffffff100887547 */ /* 0x000fea000b83ffff */
[----:B------:R-:W-:-:S12]  /*1480*/  UIADD3 UR6, UPT, UPT, UR4, 0x3, URZ ;  /* 0x0000000304067890 */ /* 0x000fd8000fffe0ff */
.L_x_1657:
[----:B------:R-:W-:-:S09]  /*1490*/  UISETP.NE.AND UP0, UPT, UR19, URZ, UPT ;  /* 0x000000ff1300728c */ /* 0x000fd2000bf05270 */
[----:B------:R-:W-:Y:S05]  /*14a0*/  BRA.U !UP0, `(.L_x_1656) ;  /* 0x00000005081c7547 */ /* 0x000fea000b800000 */
[----:B------:R-:W1:Y:S01]  /*14b0*/  S2UR UR7, SR_CgaCtaId ;  /* 0x00000000000779c3 */ /* 0x000e620000008800 */
[----:B------:R-:W3:Y:S01]  /*14c0*/  LDCU UR4, c[0x0][0x370] ;  /* 0x00006e00ff0477ac */ /* 0x000ee20008000800 */
[----:B------:R-:W-:Y:S01]  /*14d0*/  MOV R6, UR6 ;  /* 0x0000000600067c02 */ /* 0x000fe20008000f00 */
[----:B------:R-:W-:Y:S01]  /*14e0*/  UMOV UR5, 0x400 ;  /* 0x0000040000057882 */ /* 0x000fe20000000000 */
[----:B------:R-:W-:Y:S02]  /*14f0*/  UIADD3 UR8, UPT, UPT, UR6, 0xfffffd, URZ ;  /* 0x00fffffd06087890 */ /* 0x000fe4000fffe0ff */
[----:B------:R-:W-:Y:S01]  /*1500*/  LEA R6, R6, R3, 0x8 ;  /* 0x0000000306067211 */ /* 0x000fe200078e40ff */
[----:B------:R-:W-:Y:S01]  /*1510*/  UIADD3 UR12, UPT, UPT, UR6, 0x1000000, URZ ;  /* 0x01000000060c7890 */ /* 0x000fe2000fffe0ff */
[----:B------:R-:W4:Y:S01]  /*1520*/  LDCU UR9, c[0x0][0x390] ;  /* 0x00007200ff0977ac */ /* 0x000f220008000800 */
[----:B---3--:R-:W-:Y:S02]  /*1530*/  USHF.L.U32 UR4, UR4, 0x8, URZ ;  /* 0x0000000804047899 */ /* 0x008fe400080006ff */
[----:B-1----:R-:W-:-:S04]  /*1540*/  ULEA UR5, UR7, UR5, 0x18 ;  /* 0x0000000507057291 */ /* 0x002fc8000f8ec0ff */
[----:B------:R-:W-:Y:S01]  /*1550*/  IMAD.U32 R0, RZ, RZ, UR4 ;  /* 0x00000004ff007e24 */ /* 0x000fe2000f8e00ff */
[----:B------:R-:W-:-:S03]  /*1560*/  UIADD3 UR7, UPT, UPT, UR6, -0x3, URZ ;  /* 0xfffffffd06077890 */ /* 0x000fc6000fffe0ff */
[--C-:B------:R-:W-:Y:S01]  /*1570*/  IMAD R9, R0, UR8, R3.reuse ;  /* 0x0000000800097c24 */ /* 0x100fe2000f8e0203 */
[----:B------:R-:W-:Y:S01]  /*1580*/  LEA R6, R6, UR5, 0x2 ;  /* 0x0000000506067c11 */ /* 0x000fe2000f8e10ff */
[----:B------:R-:W-:Y:S01]  /*1590*/  IMAD R11, R0, UR12, R3 ;  /* 0x0000000c000b7c24 */ /* 0x000fe2000f8e0203 */
[----:B------:R-:W-:Y:S02]  /*15a0*/  UIADD3 UR8, UPT, UPT, -UR19, URZ, URZ ;  /* 0x000000ff13087290 */ /* 0x000fe4000fffe1ff */
[----:B------:R-:W-:Y:S01]  /*15b0*/  LEA R3, R4, R9, 0x8 ;  /* 0x0000000904037211 */ /* 0x000fe200078e40ff */
[----:B------:R-:W-:Y:S01]  /*15c0*/  VIADD R10, R6, 0xfffff400 ;  /* 0xfffff400060a7836 */ /* 0x000fe20000000000 */
[----:B----4-:R-:W-:-:S08]  /*15d0*/  LEA R8, R4, R11, 0x8 ;  /* 0x0000000b04087211 */ /* 0x010fd000078e40ff */
.L_x_1685:
[----:B------:R-:W-:Y:S01]  /*15e0*/  ISETP.GE.AND P0, PT, R3, UR9, PT ;  /* 0x0000000903007c0c */ /* 0x000fe2000bf06270 */
[----:B------:R-:W-:-:S04]  /*15f0*/  DEPBAR.LE SB0, 0x2 ;  /* 0x000080800000791a */ /* 0x000fc80000000000 */
[----:B------:R-:W-:Y:S08]  /*1600*/  BSSY.RECONVERGENT B0, `(.L_x_1681) ;  /* 0x000001c000007945 */ /* 0x000ff00003800200 */
[----:B-1----:R-:W-:Y:S05]  /*1610*/  @P0 BRA `(.L_x_1682) ;  /* 0x0000000000680947 */ /* 0x002fea0003800000 */
[----:B------:R-:W-:Y:S01]  /*1620*/  UIMAD.WIDE.U32 UR4, UR7, -0x55555555, URZ ;  /* 0xaaaaaaab070478a5 */ /* 0x000fe2000f8e00ff */
[----:B------:R-:W-:Y:S03]  /*1630*/  BSSY.RECONVERGENT B1, `(.L_x_1683) ;  /* 0x0000014000017945 */ /* 0x000fe60003800200 */
[----:B------:R-:W-:-:S06]  /*1640*/  USHF.R.U32.HI UR5, URZ, 0x1, UR5 ;  /* 0x00000001ff057899 */ /* 0x000fcc0008011605 */
[----:B------:R-:W-:-:S05]  /*1650*/  MOV R9, UR5 ;  /* 0x0000000500097c02 */ /* 0x000fca0008000f00 */
        /* <DEDUP_REMOVED lines=8> */
[----:B------:R-:W3:Y:S01]  /*16e0*/  FCHK P0, R27, R22 ;  /* 0x000000161b007302 */ /* 0x000ee20000000000 */
[----:B-1----:R-:W-:-:S04]  /*16f0*/  FFMA R11, -R22, R0, 1 ;  /* 0x3f800000160b7423 */ /* 0x002fc80000000100 */
[----:B------:R-:W-:-:S04]  /*1700*/  FFMA R0, R0, R11, R0 ;  /* 0x0000000b00007223 */ /* 0x000fc80000000000 */
[----:B------:R-:W-:-:S04]  /*1710*/  FFMA R11, R27, R0, RZ ;  /* 0x000000001b0b7223 */ /* 0x000fc800000000ff */
[----:B------:R-:W-:-:S04]  /*1720*/  FFMA R2, -R22, R11, R27 ;  /* 0x0000000b16027223 */ /* 0x000fc8000000011b */
[----:B------:R-:W-:Y:S01]  /*1730*/  FFMA R0, R0, R2, R11 ;  /* 0x0000000200007223 */ /* 0x000fe2000000000b */
[----:B---3--:R-:W-:Y:S06]  /*1740*/  @!P0 BRA `(.L_x_1684) ;  /* 0x0000000000088947 */ /* 0x008fec0003800000 */
[----:B------:R-:W-:-:S07]  /*1750*/  MOV R2, 0x1770 ;  /* 0x0000177000027802 */ /* 0x000fce0000000f00 */
[----:B--2---:R-:W-:Y:S05]  /*1760*/  CALL.REL.NOINC `($__internal_36_$__cuda_sm3x_div_rn_noftz_f32_slowpath) ;  /* 0x0000000000847944 */ /* 0x004fea0003c00000 */
.L_x_1684:
[----:B------:R-:W-:Y:S05]  /*1770*/  BSYNC.RECONVERGENT B1 ;  /* 0x0000000000017941 */ /* 0x000fea0003800200 */
.L_x_1683:
[----:B------:R-:W-:-:S04]  /*1780*/  FADD R0, R9, R0 ;  /* 0x0000000009007221 */ /* 0x000fc80000000000 */
[----:B------:R-:W-:-:S04]  /*1790*/  FFMA R9, R0, R0, R0 ;  /* 0x0000000000097223 */ /* 0x000fc80000000000 */
[----:B------:R-:W-:-:S04]  /*17a0*/  FADD R4, R4, R9 ;  /* 0x0000000904047221 */ /* 0x000fc80000000000 */
[----:B------:R-:W-:-:S07]  /*17b0*/  FADD R7, R7, R4 ;  /* 0x0000000407077221 */ /* 0x000fce0000000000 */
.L_x_1682:
[----:B------:R-:W-:Y:S05]  /*17c0*/  BSYNC.RECONVERGENT B0 ;  /* 0x0000000000007941 */ /* 0x000fea0003800200 */
.L_x_1681:
[----:B------:R-:W-:Y:S01]  /*17d0*/  ISETP.GE.AND P0, PT, R8, UR9, PT ;  /* 0x0000000908007c0c */ /* 0x000fe2000bf06270 */
[----:B------:R-:W-:Y:S01]  /*17e0*/  UIADD3 UR8, UPT, UPT, UR8, 0x1, URZ ;  /* 0x0000000108087890 */ /* 0x000fe2000fffe0ff */
[----:B------:R-:W-:Y:S01]  /*17f0*/  MOV R0, UR6 ;  /* 0x0000000600007c02 */ /* 0x000fe20008000f00 */
[----:B------:R-:W-:Y:S01]  /*1800*/  VIADD R3, R3, UR13 ;  /* 0x0000000d03037c36 */ /* 0x000fe20008000000 */
[----:B------:R-:W-:Y:S01]  /*1810*/  IADD3 R10, PT, PT, R10, 0x400, RZ ;  /* 0x000004000a0a7810 */ /* 0x000fe20007ffe0ff */
[----:B------:R-:W-:Y:S02]  /*1820*/  UISETP.NE.AND UP0, UPT, UR8, URZ, UPT ;  /* 0x000000ff0800728c */ /* 0x000fe4000bf05270 */
[----:B------:R-:W-:Y:S02]  /*1830*/  UIADD3 UR7, UPT, UPT, UR7, 0x1, URZ ;  /* 0x0000000107077890 */ /* 0x000fe4000fffe0ff */
[----:B------:R-:W-:-:S04]  /*1840*/  UIADD3 UR6, UPT, UPT, UR6, 0x1, URZ ;  /* 0x0000000106067890 */ /* 0x000fc8000fffe0ff */
[----:B------:R-:W1:Y:S01]  /*1850*/  @!P0 LDC.64 R12, c[0x0][0x380] ;  /* 0x0000e000ff0c8b82 */ /* 0x000e620000000a00 */
[----:B------:R-:W-:-:S05]  /*1860*/  @!P0 IMAD.HI.U32 R0, R0, -0x55555555, RZ ;  /* 0xaaaaaaab00008827 */ /* 0x000fca00078e00ff */
[----:B------:R-:W-:-:S05]  /*1870*/  @!P0 SHF.R.U32.HI R9, RZ, 0x1, R0 ;  /* 0x00000001ff098819 */ /* 0x000fca0000011600 */
[----:B------:R-:W-:Y:S01]  /*1880*/  @!P0 IMAD R9, R9, -0xc00, R6 ;  /* 0xfffff40009098824 */ /* 0x000fe200078e0206 */
[----:B------:R-:W-:Y:S01]  /*1890*/  IADD3 R6, PT, PT, R6, 0x400, RZ ;  /* 0x0000040006067810 */ /* 0x000fe20007ffe0ff */
[C---:B-1----:R-:W-:Y:S01]  /*18a0*/  @!P0 IMAD.WIDE R12, R8.reuse, 0x4, R12 ;  /* 0x00000004080c8825 */ /* 0x042fe200078e020c */
[----:B------:R-:W-:-:S04]  /*18b0*/  IADD3 R8, PT, PT, R8, UR13, RZ ;  /* 0x0000000d08087c10 */ /* 0x000fc8000fffe0ff */
[----:B------:R-:W-:Y:S01]  /*18c0*/  @!PT LDS RZ, [RZ] ;  /* 0x00000000fffff984 */ /* 0x000fe20000000800 */
[----:B------:R-:W-:Y:S01]  /*18d0*/  @!PT LDS RZ, [RZ] ;  /* 0x00000000fffff984 */ /* 0x000fe20000000800 */
[----:B------:R-:W-:Y:S01]  /*18e0*/  @!PT LDS RZ, [RZ] ;  /* 0x00000000fffff984 */ /* 0x000fe20000000800 */
[----:B------:R1:W-:Y:S04]  /*18f0*/  @!P0 LDGSTS.E [R9], desc[UR10][R12.64] ;  /* 0x000000000c098fae */ /* 0x0003e8000b9a100a */
[----:B------:R-:W0:Y:S01]  /*1900*/  LDGDEPBAR ;  /* 0x00000000000079af */ /* 0x000e220000000000 */
[----:B------:R-:W-:Y:S05]  /*1910*/  BRA.U UP0, `(.L_x_1685) ;  /* 0xfffffffd00307547 */ /* 0x000fea000b83ffff */
.L_x_1656:
[----:B------:R-:W-:-:S13]  /*1920*/  ISETP.GE.AND P0, PT, R5, UR9, PT ;  /* 0x0000000905007c0c */ /* 0x000fda000bf06270 */
[----:B------:R-:W-:Y:S05]  /*1930*/  @P0 EXIT ;  /* 0x000000000000094d */ /* 0x000fea0003800000 */
[----:B------:R-:W3:Y:S02]  /*1940*/  LDC.64 R2, c[0x0][0x388] ;  /* 0x0000e200ff027b82 */ /* 0x000ee40000000a00 */
[----:B---3--:R-:W-:-:S05]  /*1950*/  IMAD.WIDE R2, R5, 0x4, R2 ;  /* 0x0000000405027825 */ /* 0x008fca00078e0202 */
[----:B------:R-:W-:Y:S01]  /*1960*/  STG.E desc[UR10][R2.64], R7 ;  /* 0x0000000702007986 */ /* 0x000fe2000c10190a */
[----:B------:R-:W-:Y:S05]  /*1970*/  EXIT ;  /* 0x000000000000794d */ /* 0x000fea0003800000 */
        .weak           $__internal_36_$__cuda_sm3x_div_rn_noftz_f32_slowpath
        .type           $__internal_36_$__cuda_sm3x_div_rn_noftz_f32_slowpath,@function
        .size           $__internal_36_$__cuda_sm3x_div_rn_noftz_f32_slowpath,(.L_x_2243 - $__internal_36_$__cuda_sm3x_div_rn_noftz_f32_slowpath)
$__internal_36_$__cuda_sm3x_div_rn_noftz_f32_slowpath:
        /* <DEDUP_REMOVED lines=34> */
.L_x_1687:
        /* <DEDUP_REMOVED lines=51> */
.L_x_1694:
[----:B------:R-:W-:-:S04]  /*1ed0*/  LOP3.LUT R0, R0, 0x80000000, RZ, 0xc0, !PT ;  /* 0x8000000000007812 */ /* 0x000fc800078ec0ff */
[----:B------:R-:W-:Y:S01]  /*1ee0*/  LOP3.LUT R0, R0, 0x7f800000, RZ, 0xfc, !PT ;  /* 0x7f80000000007812 */ /* 0x000fe200078efcff */
[----:B------:R-:W-:Y:S06]  /*1ef0*/  BRA `(.L_x_1695) ;  /* 0x0000000000047947 */ /* 0x000fec0003800000 */
.L_x_1693:
[----:B------:R-:W-:-:S07]  /*1f00*/  LEA R0, R21, R0, 0x17 ;  /* 0x0000000015007211 */ /* 0x000fce00078eb8ff */
.L_x_1695:
[----:B------:R-:W-:Y:S05]  /*1f10*/  BSYNC.RECONVERGENT B3 ;  /* 0x0000000000037941 */ /* 0x000fea0003800200 */
.L_x_1692:
[----:B------:R-:W-:Y:S05]  /*1f20*/  BRA `(.L_x_1696) ;  /* 0x0000000000207947 */ /* 0x000fea0003800000 */
.L_x_1691:
[----:B------:R-:W-:-:S04]  /*1f30*/  LOP3.LUT R22, R22, 0x80000000, R27, 0x48, !PT ;  /* 0x8000000016167812 */ /* 0x000fc800078e481b */
[----:B------:R-:W-:Y:S01]  /*1f40*/  LOP3.LUT R0, R22, 0x7f800000, RZ, 0xfc, !PT ;  /* 0x7f80000016007812 */ /* 0x000fe200078efcff */
[----:B------:R-:W-:Y:S06]  /*1f50*/  BRA `(.L_x_1696) ;  /* 0x0000000000147947 */ /* 0x000fec0003800000 */
.L_x_1690:
[----:B------:R-:W-:Y:S01]  /*1f60*/  LOP3.LUT R0, R22, 0x80000000, R27, 0x48, !PT ;  /* 0x8000000016007812 */ /* 0x000fe200078e481b */
[----:B------:R-:W-:Y:S06]  /*1f70*/  BRA `(.L_x_1696) ;  /* 0x00000000000c7947 */ /* 0x000fec0003800000 */
.L_x_1689:
[----:B------:R-:W1:Y:S01]  /*1f80*/  MUFU.RSQ R0, -QNAN ;  /* 0xffc0000000007908 */ /* 0x000e620000001400 */
[----:B------:R-:W-:Y:S05]  /*1f90*/  BRA `(.L_x_1696) ;  /* 0x0000000000047947 */ /* 0x000fea0003800000 */
.L_x_1688:
[----:B------:R-:W-:-:S07]  /*1fa0*/  FADD.FTZ R0, R27, R22 ;  /* 0x000000161b007221 */ /* 0x000fce0000010000 */
.L_x_1696:
[----:B------:R-:W-:Y:S05]  /*1fb0*/  BSYNC.RECONVERGENT B2 ;  /* 0x0000000000027941 */ /* 0x000fea0003800200 */
.L_x_1686:
[----:B------:R-:W-:Y:S01]  /*1fc0*/  HFMA2 R19, -RZ, RZ, 0, 0 ;  /* 0x00000000ff137431 */ /* 0x000fe200000001ff */
[----:B------:R-:W-:-:S04]  /*1fd0*/  MOV R18, R2 ;  /* 0x0000000200127202 */ /* 0x000fc80000000f00 */
[----:B-1----:R-:W-:Y:S05]  /*1fe0*/  RET.REL.NODEC R18 `(_Z15shared_pipelineILi3ELi2EEvPfS0_i) ;  /* 0xffffffe012047950 */ /* 0x002fea0003c3ffff */
.L_x_1697:
        /* <DEDUP_REMOVED lines=9> */
.L_x_2243:


//--------------------- .text._Z15shared_pipelineILi2ELi2EEvPfS0_i --------------------------
	.section	.text._Z15shared_pipelineILi2ELi2EEvPfS0_i,"ax",@progbits
	.align	128
        .global         _Z15shared_pipelineILi2ELi2EEvPfS0_i
        .type           _Z15shared_pipelineILi2ELi2EEvPfS0_i,@function
        .size           _Z15shared_pipelineILi2ELi2EEvPfS0_i,(.L_x_2244 - _Z15shared_pipelineILi2ELi2EEvPfS0_i)
        .other          _Z15shared_pipelineILi2ELi2EEvPfS0_i,@"STO_CUDA_ENTRY STV_DEFAULT"
_Z15shared_pipelineILi2ELi2EEvPfS0_i:
.text._Z15shared_pipelineILi2ELi2EEvPfS0_i:
[----:B------:R-:W-:Y:S08]  /*0000*/  LDC R1, c[0x0][0x37c] ;  /* 0x0000df00ff017b82 */ /* 0x000ff00000000800 */
[----:B------:R-:W1:Y:S01]  /*0010*/  LDC R18, c[0x0][0x370] ;  /* 0x0000dc00ff127b82 */ /* 0x000e620000000800 */
[----:B------:R-:W2:Y:S01]  /*0020*/  S2R R16, SR_CTAID.X ;  /* 0x0000000000107919 */ /* 0x000ea20000002500 */
[----:B------:R-:W-:Y:S01]  /*0030*/  IMAD.MOV.U32 R2, RZ, RZ, RZ ;  /* 0x000000ffff027224 */ /* 0x000fe200078e00ff */
[----:B------:R-:W3:Y:S01]  /*0040*/  LDCU.64 UR6, c[0x0][0x358] ;  /* 0x00006b00ff0677ac */ /* 0x000ee20008000a00 */
[----:B------:R-:W-:Y:S01]  /*0050*/  HFMA2 R12, -RZ, RZ, 0, 0 ;  /* 0x00000000ff0c7431 */ /* 0x000fe200000001ff */
[----:B------:R-:W2:Y:S01]  /*0060*/  S2R R15, SR_TID.X ;  /* 0x00000000000f7919 */ /* 0x000ea20000002100 */
[----:B------:R-:W-:-:S02]  /*0070*/  UMOV UR4, 0x400 ;  /* 0x0000040000047882 */ /* 0x000fc40000000000 */
[----:B------:R-:W4:Y:S08]  /*0080*/  LDC R19, c[0x0][0x390] ;  /* 0x0000e400ff137b82 */ /* 0x000f300000000800 */
[----:B------:R-:W5:Y:S01]  /*0090*/  S2UR UR5, SR_CgaCtaId ;  /* 0x00000000000579c3 */ /* 0x000f620000008800 */
[----:B-1----:R-:W-:-:S04]  /*00a0*/  SHF.L.U32 R17, R18, 0x8, RZ ;  /* 0x0000000812117819 */ /* 0x002fc800000006ff */
[----:B------:R-:W-:-:S04]  /*00b0*/  IABS R0, R17 ;  /* 0x0000001100007213 */ /* 0x000fc80000000000 */
[----:B------:R-:W1:Y:S01]  /*00c0*/  I2F.RP R4, R0 ;  /* 0x0000000000047306 */ /* 0x000e620000209400 */
[----:B----4-:R-:W-:-:S04]  /*00d0*/  IADD3 R8, PT, PT, R17, -0x1, R19 ;  /* 0xffffffff11087810 */ /* 0x010fc80007ffe013 */
[----:B------:R-:W-:Y:S01]  /*00e0*/  IABS R9, R8 ;  /* 0x0000000800097213 */ /* 0x000fe20000000000 */
[----:B--2---:R-:W-:Y:S01]  /*00f0*/  IMAD R14, R16, 0x100, R15 ;  /* 0x00000100100e7824 */ /* 0x004fe200078e020f */
[----:B------:R-:W-:Y:S01]  /*0100*/  LOP3.LUT R8, R8, R17, RZ, 0x3c, !PT ;  /* 0x0000001108087212 */ /* 0x000fe200078e3cff */
[----:B-----5:R-:W-:-:S03]  /*0110*/  ULEA UR4, UR5, UR4, 0x18 ;  /* 0x0000000405047291 */ /* 0x020fc6000f8ec0ff */
[----:B------:R-:W-:Y:S02]  /*0120*/  ISETP.GE.AND P0, PT, R14, R19, PT ;  /* 0x000000130e00720c */ /* 0x000fe40003f06270 */
[----:B------:R-:W-:Y:S01]  /*0130*/  ISETP.GE.AND P3, PT, R8, RZ, PT ;  /* 0x000000ff0800720c */ /* 0x000fe20003f66270 */
[----:B-1----:R-:W1:Y:S01]  /*0140*/  MUFU.RCP R4, R4 ;  /* 0x0000000400047308 */ /* 0x002e620000001000 */
[----:B------:R-:W-:Y:S01]  /*0150*/  LEA R13, R15, UR4, 0x2 ;  /* 0x000000040f0d7c11 */ /* 0x000fe2000f8e10ff */
[----:B-1----:R-:W-:-:S06]  /*0160*/  VIADD R3, R4, 0xffffffe ;  /* 0x0ffffffe04037836 */ /* 0x002fcc0000000000 */
[----:B------:R-:W1:Y:S02]  /*0170*/  F2I.FTZ.U32.TRUNC.NTZ R3, R3 ;  /* 0x0000000300037305 */ /* 0x000e64000021f000 */
[----:B-1----:R-:W-:-:S05]  /*0180*/  IADD3 R5, PT, PT, RZ, -R3, RZ ;  /* 0x80000003ff057210 */ /* 0x002fca0007ffe0ff */
[----:B------:R-:W-:-:S04]  /*0190*/  IMAD R5, R5, R0, RZ ;  /* 0x0000000005057224 */ /* 0x000fc800078e02ff */
[----:B------:R-:W-:Y:S01]  /*01a0*/  IMAD.HI.U32 R4, R3, R5, R2 ;  /* 0x0000000503047227 */ /* 0x000fe200078e0002 */
[----:B------:R-:W-:Y:S02]  /*01b0*/  IADD3 R2, PT, PT, R16, R18, RZ ;  /* 0x0000001210027210 */ /* 0x000fe40007ffe0ff */
[----:B------:R-:W-:Y:S02]  /*01c0*/  IABS R5, R17 ;  /* 0x0000001100057213 */ /* 0x000fe40000000000 */
[----:B------:R-:W-:Y:S01]  /*01d0*/  LEA R6, R2, R15, 0x8 ;  /* 0x0000000f02067211 */ /* 0x000fe200078e40ff */
[----:B------:R-:W-:-:S03]  /*01e0*/  IMAD.HI.U32 R7, R4, R9, RZ ;  /* 0x0000000904077227 */ /* 0x000fc600078e00ff */
[----:B------:R-:W-:Y:S01]  /*01f0*/  ISETP.GE.AND P1, PT, R6, R19, PT ;  /* 0x000000130600720c */ /* 0x000fe20003f26270 */
[----:B------:R-:W-:Y:S02]  /*0200*/  IMAD.MOV R2, RZ, RZ, -R5 ;  /* 0x000000ffff027224 */ /* 0x000fe400078e0a05 */
[----:B------:R-:W1:Y:S02]  /*0210*/  @!P0 LDC.64 R4, c[0x0][0x380] ;  /* 0x0000e000ff048b82 */ /* 0x000e640000000a00 */
[----:B------:R-:W-:-:S05]  /*0220*/  IMAD R9, R7, R2, R9 ;  /* 0x0000000207097224 */ /* 0x000fca00078e0209 */
[----:B------:R-:W-:-:S03]  /*0230*/  ISETP.GT.U32.AND P4, PT, R0, R9, PT ;  /* 0x000000090000720c */ /* 0x000fc60003f84070 */
[----:B------:R-:W2:Y:S10]  /*0240*/  @!P1 LDC.64 R2, c[0x0][0x380] ;  /* 0x0000e000ff029b82 */ /* 0x000eb40000000a00 */
[----:B------:R-:W-:Y:S01]  /*0250*/  @!P4 IADD3 R9, PT, PT, R9, -R0, RZ ;  /* 0x800000000909c210 */ /* 0x000fe20007ffe0ff */
[----:B------:R-:W-:Y:S01]  /*0260*/  @!P4 VIADD R7, R7, 0x1 ;  /* 0x000000010707c836 */ /* 0x000fe20000000000 */
[----:B------:R-:W-:-:S02]  /*0270*/  ISETP.NE.AND P4, PT, R17, RZ, PT ;  /* 0x000000ff1100720c */ /* 0x000fc40003f85270 */
[----:B------:R-:W-:Y:S01]  /*0280*/  ISETP.GE.U32.AND P2, PT, R9, R0, PT ;  /* 0x000000000900720c */ /* 0x000fe20003f46070 */
[----:B-1----:R-:W-:-:S05]  /*0290*/  @!P0 IMAD.WIDE R4, R14, 0x4, R4 ;  /* 0x000000040e048825 */ /* 0x002fca00078e0204 */
[----:B------:R-:W-:Y:S01]  /*02a0*/  @!PT LDS RZ, [RZ] ;  /* 0x00000000fffff984 */ /* 0x000fe20000000800 */
[----:B------:R-:W-:Y:S01]  /*02b0*/  @!PT LDS RZ, [RZ] ;  /* 0x00000000fffff984 */ /* 0x000fe20000000800 */
[----:B------:R-:W-:Y:S01]  /*02c0*/  @!PT LDS RZ, [RZ] ;  /* 0x00000000fffff984 */ /* 0x000fe20000000800 */
[----:B---3--:R1:W-:Y:S01]  /*02d0*/  @!P0 LDGSTS.E [R13], desc[UR6][R4.64] ;  /* 0x00000000040d8fae */ /* 0x0083e2000b9a1006 */
[----:B--2---:R-:W-:-:S03]  /*02e0*/  @!P1 IMAD.WIDE R2, R6, 0x4, R2 ;  /* 0x0000000406029825 */ /* 0x004fc600078e0202 */
[----:B------:R-:W0:Y:S03]  /*02f0*/  LDGDEPBAR ;  /* 0x00000000000079af */ /* 0x000e260000000000 */
[----:B------:R-:W-:Y:S01]  /*0300*/  @P2 IADD3 R7, PT, PT, R7, 0x1, RZ ;  /* 0x0000000107072810 */ /* 0x000fe20007ffe0ff */
[----:B------:R1:W-:Y:S04]  /*0310*/  @!P1 LDGSTS.E [R13+0x400], desc[UR6][R2.64] ;  /* 0x00400000020d9fae */ /* 0x0003e8000b9a1006 */
[----:B------:R-:W-:Y:S01]  /*0320*/  @!P3 IMAD.MOV R7, RZ, RZ, -R7 ;  /* 0x000000ffff07b224 */ /* 0x000fe200078e0a07 */
[----:B------:R-:W-:Y:S01]  /*0330*/  @!P4 LOP3.LUT R7, RZ, R17, RZ, 0x33, !PT ;  /* 0x00000011ff07c212 */ /* 0x000fe200078e33ff */
[----:B------:R-:W0:Y:S03]  /*0340*/  LDGDEPBAR ;  /* 0x00000000000079af */ /* 0x000e260000000000 */
[----:B------:R-:W-:-:S13]  /*0350*/  ISETP.GT.AND P0, PT, R7, RZ, PT ;  /* 0x000000ff0700720c */ /* 0x000fda0003f04270 */
[----:B-1----:R-:W-:Y:S05]  /*0360*/  @!P0 BRA `(.L_x_1698) ;  /* 0x0000000c00dc8947 */ /* 0x002fea0003800000 */
[C---:B------:R-:W-:Y:S01]  /*0370*/  ISETP.GE.U32.AND P0, PT, R7.reuse, 0x4, PT ;  /* 0x000000040700780c */ /* 0x040fe20003f06070 */
[----:B------:R-:W-:Y:S01]  /*0380*/  UMOV UR4, 0x2 ;  /* 0x0000000200047882 */ /* 0x000fe20000000000 */
[----:B------:R-:W-:Y:S01]  /*0390*/  LOP3.LUT R11, R7, 0x3, RZ, 0xc0, !PT ;  /* 0x00000003070b7812 */ /* 0x000fe200078ec0ff */
[----:B------:R-:W-:-:S10]  /*03a0*/  IMAD.MOV.U32 R12, RZ, RZ, RZ ;  /* 0x000000ffff0c7224 */ /* 0x000fd400078e00ff */
[----:B------:R-:W-:Y:S05]  /*03b0*/  @!P0 BRA `(.L_x_1699) ;  /* 0x0000000800d48947 */ /* 0x000fea0003800000 */
[C---:B------:R-:W-:Y:S01]  /*03c0*/  IMAD.SHL.U32 R10, R18.reuse, 0x400, RZ ;  /* 0x00000400120a7824 */ /* 0x040fe200078e00ff */
[----:B------:R-:W-:Y:S01]  /*03d0*/  LOP3.LUT R7, R7, 0x7ffffffc, RZ, 0xc0, !PT ;  /* 0x7ffffffc07077812 */ /* 0x000fe200078ec0ff */
[C-C-:B------:R-:W-:Y:S01]  /*03e0*/  IMAD R3, R18.reuse, 0x300, R15.reuse ;  /* 0x0000030012037824 */ /* 0x140fe200078e020f */
[C---:B------:R-:W-:Y:S01]  /*03f0*/  LEA R5, R18.reuse, R15, 0x9 ;  /* 0x0000000f12057211 */ /* 0x040fe200078e48ff */
[----:B------:R-:W-:Y:S01]  /*0400*/  IMAD R19, R18, 0x500, R15 ;  /* 0x0000050012137824 */ /* 0x000fe200078e020f */
[----:B------:R-:W-:Y:S01]  /*0410*/  LOP3.LUT R21, R15, R10, RZ, 0xfc, !PT ;  /* 0x0000000a0f157212 */ /* 0x000fe200078efcff */
[----:B------:R-:W-:Y:S01]  /*0420*/  IMAD R6, R16, 0x100, R3 ;  /* 0x0000010010067824 */ /* 0x000fe200078e0203 */
[----:B------:R-:W-:Y:S01]  /*0430*/  IADD3 R9, PT, PT, R14, R17, RZ ;  /* 0x000000110e097210 */ /* 0x000fe20007ffe0ff */
[----:B------:R-:W-:Y:S01]  /*0440*/  IMAD.MOV.U32 R12, RZ, RZ, RZ ;  /* 0x000000ffff0c7224 */ /* 0x000fe200078e00ff */
[----:B------:R-:W-:Y:S01]  /*0450*/  MOV R8, R14 ;  /* 0x0000000e00087202 */ /* 0x000fe20000000f00 */
[C---:B------:R-:W-:Y:S01]  /*0460*/  IMAD R3, R16.reuse, 0x100, R21 ;  /* 0x0000010010037824 */ /* 0x040fe200078e0215 */
[----:B------:R-:W-:Y:S01]  /*0470*/  IADD3 R7, PT, PT, -R7, RZ, RZ ;  /* 0x000000ff07077210 */ /* 0x000fe20007ffe1ff */
[----:B------:R-:W1:Y:S01]  /*0480*/  LDCU UR5, c[0x0][0x390] ;  /* 0x00007200ff0577ac */ /* 0x000e620008000800 */
[----:B------:R-:W-:-:S02]  /*0490*/  LEA R5, R16, R5, 0x8 ;  /* 0x0000000510057211 */ /* 0x000fc400078e40ff */
[----:B------:R-:W-:Y:S01]  /*04a0*/  LEA R4, R16, R19, 0x8 ;  /* 0x0000001310047211 */ /* 0x000fe200078e40ff */
[----:B------:R-:W-:-:S06]  /*04b0*/  UMOV UR4, URZ ;  /* 0x000000ff00047c82 */ /* 0x000fcc0008000000 */
.L_x_1722:
        /* <DEDUP_REMOVED lines=20> */
[----:B------:R-:W-:Y:S05]  /*0600*/  CALL.REL.NOINC `($__internal_37_$__cuda_sm3x_div_rn_noftz_f32_slowpath) ;  /* 0x0000000c004c7944 */ /* 0x000fea0003c00000 */
[----:B------:R-:W-:-:S07]  /*0610*/  MOV R2, R0 ;  /* 0x0000000000027202 */ /* 0x000fce0000000f00 */
.L_x_1703:
[----:B------:R-:W-:Y:S05]  /*0620*/  BSYNC.RECONVERGENT B1 ;  /* 0x0000000000017941 */ /* 0x000fea0003800200 */
.L_x_1702:
[----:B------:R-:W-:-:S04]  /*0630*/  FADD R2, R27, R2 ;  /* 0x000000021b027221 */ /* 0x000fc80000000000 */
[----:B------:R-:W-:-:S04]  /*0640*/  FFMA R19, R2, R2, R2 ;  /* 0x0000000202137223 */ /* 0x000fc80000000002 */
[----:B------:R-:W-:-:S04]  /*0650*/  FADD R19, R26, R19 ;  /* 0x000000131a137221 */ /* 0x000fc80000000000 */
[----:B------:R-:W-:-:S07]  /*0660*/  FADD R12, R12, R19 ;  /* 0x000000130c0c7221 */ /* 0x000fce0000000000 */
.L_x_1701:
[----:B------:R-:W-:Y:S05]  /*0670*/  BSYNC.RECONVERGENT B0 ;  /* 0x0000000000007941 */ /* 0x000fea0003800200 */
.L_x_1700:
        /* <DEDUP_REMOVED lines=9> */
.L_x_1705:
[----:B------:R-:W-:Y:S05]  /*0710*/  BSYNC.RECONVERGENT B0 ;  /* 0x0000000000007941 */ /* 0x000fea0003800200 */
.L_x_1704:
        /* <DEDUP_REMOVED lines=17> */
[----:B-1----:R-:W-:-:S04]  /*0830*/  FFMA R20, -R23, R2, R0 ;  /* 0x0000000217147223 */ /* 0x002fc80000000100 */
[----:B------:R-:W-:Y:S01]  /*0840*/  FFMA R2, R19, R20, R2 ;  /* 0x0000001413027223 */ /* 0x000fe20000000002 */
[----:B---3--:R-:W-:Y:S06]  /*0850*/  @!P0 BRA `(.L_x_1709) ;  /* 0x00000000000c8947 */ /* 0x008fec0003800000 */
[----:B------:R-:W-:-:S07]  /*0860*/  MOV R20, 0x880 ;  /* 0x0000088000147802 */ /* 0x000fce0000000f00 */
[----:B------:R-:W-:Y:S05]  /*0870*/  CALL.REL.NOINC `($__internal_37_$__cuda_sm3x_div_rn_noftz_f32_slowpath) ;  /* 0x0000000800b07944 */ /* 0x000fea0003c00000 */
[----:B------:R-:W-:-:S07]  /*0880*/  MOV R2, R0 ;  /* 0x0000000000027202 */ /* 0x000fce0000000f00 */
.L_x_1709:
[----:B------:R-:W-:Y:S05]  /*0890*/  BSYNC.RECONVERGENT B1 ;  /* 0x0000000000017941 */ /* 0x000fea0003800200 */
.L_x_1708:
[----:B------:R-:W-:-:S04]  /*08a0*/  FADD R2, R27, R2 ;  /* 0x000000021b027221 */ /* 0x000fc80000000000 */
[----:B------:R-:W-:-:S04]  /*08b0*/  FFMA R19, R2, R2, R2 ;  /* 0x0000000202137223 */ /* 0x000fc80000000002 */
[----:B------:R-:W-:-:S04]  /*08c0*/  FADD R19, R26, R19 ;  /* 0x000000131a137221 */ /* 0x000fc80000000000 */
[----:B------:R-:W-:-:S07]  /*08d0*/  FADD R12, R12, R19 ;  /* 0x000000130c0c7221 */ /* 0x000fce0000000000 */
.L_x_1707:
[----:B------:R-:W-:Y:S05]  /*08e0*/  BSYNC.RECONVERGENT B0 ;  /* 0x0000000000007941 */ /* 0x000fea0003800200 */
.L_x_1706:
        /* <DEDUP_REMOVED lines=9> */
.L_x_1711:
[----:B------:R-:W-:Y:S05]  /*0980*/  BSYNC.RECONVERGENT B0 ;  /* 0x0000000000007941 */ /* 0x000fea0003800200 */
.L_x_1710:
[----:B------:R-:W0:Y:S01]  /*0990*/  LDGDEPBAR ;  /* 0x00000000000079af */ /* 0x000e220000000000 */
[----:B------:R-:W-:Y:S01]  /*09a0*/  ISETP.GE.AND P0, PT, R5, UR5, PT ;  /* 0x0000000505007c0c */ /* 0x000fe2000bf06270 */
[----:B------:R-:W-:Y:S01]  /*09b0*/  BSSY.RECONVERGENT B0, `(.L_x_1712) ;  /* 0x000001a000007945 */ /* 0x000fe20003800200 */
[----:B------:R-:W-:-:S11]  /*09c0*/  DEPBAR.LE SB0, 0x1 ;  /* 0x000080400000791a */ /* 0x000fd60000000000 */
[----:B------:R-:W-:Y:S05]  /*09d0*/  @P0 BRA `(.L_x_1713) ;  /* 0x00000000005c0947 */ /* 0x000fea0003800000 */
[----:B------:R-:W3:Y:S01]  /*09e0*/  LDS R27, [R13] ;  /* 0x000000000d1b7984 */ /* 0x000ee20000000800 */
[----:B------:R-:W-:Y:S01]  /*09f0*/  BSSY.RECONVERGENT B1, `(.L_x_1714) ;  /* 0x0000011000017945 */ /* 0x000fe20003800200 */
[----:B---3--:R-:W-:-:S04]  /*0a00*/  FFMA R26, R27, R27, R27 ;  /* 0x0000001b1b1a7223 */ /* 0x008fc8000000001b */
[----:B------:R-:W-:-:S04]  /*0a10*/  FADD R26, RZ, R26 ;  /* 0x0000001aff1a7221 */ /* 0x000fc80000000000 */
[----:B------:R-:W-:-:S04]  /*0a20*/  FMUL R0, R26, R26 ;  /* 0x0000001a1a007220 */ /* 0x000fc80000400000 */
[C---:B------:R-:W-:Y:S01]  /*0a30*/  FFMA R23, R27.reuse, R27, R0 ;  /* 0x0000001b1b177223 */ /* 0x040fe20000000000 */
[----:B------:R-:W-:-:S03]  /*0a40*/  FADD R0, R27, R26 ;  /* 0x0000001a1b007221 */ /* 0x000fc60000000000 */
[----:B------:R-:W3:Y:S08]  /*0a50*/  MUFU.RCP R2, R23 ;  /* 0x0000001700027308 */ /* 0x000ef00000001000 */
[----:B------:R-:W4:Y:S01]  /*0a60*/  FCHK P0, R0, R23 ;  /* 0x0000001700007302 */ /* 0x000f220000000000 */
[----:B---3--:R-:W-:-:S04]  /*0a70*/  FFMA R19, -R23, R2, 1 ;  /* 0x3f80000017137423 */ /* 0x008fc80000000102 */
[----:B------:R-:W-:-:S04]  /*0a80*/  FFMA R19, R2, R19, R2 ;  /* 0x0000001302137223 */ /* 0x000fc80000000002 */
[----:B------:R-:W-:-:S04]  /*0a90*/  FFMA R2, R0, R19, RZ ;  /* 0x0000001300027223 */ /* 0x000fc800000000ff */
[----:B-12---:R-:W-:-:S04]  /*0aa0*/  FFMA R20, -R23, R2, R0 ;  /* 0x0000000217147223 */ /* 0x006fc80000000100 */
[----:B------:R-:W-:Y:S01]  /*0ab0*/  FFMA R2, R19, R20, R2 ;  /* 0x0000001413027223 */ /* 0x000fe20000000002 */
[----:B----4-:R-:W-:Y:S06]  /*0ac0*/  @!P0 BRA `(.L_x_1715) ;  /* 0x00000000000c8947 */ /* 0x010fec0003800000 */
[----:B------:R-:W-:-:S07]  /*0ad0*/  MOV R20, 0xaf0 ;  /* 0x00000af000147802 */ /* 0x000fce0000000f00 */
[----:B------:R-:W-:Y:S05]  /*0ae0*/  CALL.REL.NOINC `($__internal_37_$__cuda_sm3x_div_rn_noftz_f32_slowpath) ;  /* 0x0000000800147944 */ /* 0x000fea0003c00000 */
[----:B------:R-:W-:-:S07]  /*0af0*/  IMAD.MOV.U32 R2, RZ, RZ, R0 ;  /* 0x000000ffff027224 */ /* 0x000fce00078e0000 */
.L_x_1715:
[----:B------:R-:W-:Y:S05]  /*0b00*/  BSYNC.RECONVERGENT B1 ;  /* 0x0000000000017941 */ /* 0x000fea0003800200 */
.L_x_1714:
[----:B------:R-:W-:-:S04]  /*0b10*/  FADD R2, R27, R2 ;  /* 0x000000021b027221 */ /* 0x000fc80000000000 */
[----:B------:R-:W-:-:S04]  /*0b20*/  FFMA R19, R2, R2, R2 ;  /* 0x0000000202137223 */ /* 0x000fc80000000002 */
[----:B------:R-:W-:-:S04]  /*0b30*/  FADD R19, R26, R19 ;  /* 0x000000131a137221 */ /* 0x000fc80000000000 */
[----:B------:R-:W-:-:S07]  /*0b40*/  FADD R12, R12, R19 ;  /* 0x000000130c0c7221 */ /* 0x000fce0000000000 */
.L_x_1713:
[----:B------:R-:W-:Y:S05]  /*0b50*/  BSYNC.RECONVERGENT B0 ;  /* 0x0000000000007941 */ /* 0x000fea0003800200 */
.L_x_1712:
        /* <DEDUP_REMOVED lines=8> */
[----:B------:R3:W-:Y:S02]  /*0be0*/  LDGSTS.E [R13], desc[UR6][R20.64] ;  /* 0x00000000140d7fae */ /* 0x0007e4000b9a1006 */
.L_x_1717:
[----:B------:R-:W-:Y:S05]  /*0bf0*/  BSYNC.RECONVERGENT B0 ;  /* 0x0000000000007941 */ /* 0x000fea0003800200 */
.L_x_1716:
        /* <DEDUP_REMOVED lines=9> */
[----:B------:R-:W-:-:S04]  /*0c90*/  FMUL R0, R26, R26 ;  /* 0x0000001a1a007220 */ /* 0x000fc80000400000 */
[C---:B------:R-:W-:Y:S01]  /*0ca0*/  FFMA R23, R27.reuse, R27, R0 ;  /* 0x0000001b1b177223 */ /* 0x040fe20000000000 */
[----:B------:R-:W-:-:S03]  /*0cb0*/  FADD R0, R27, R26 ;  /* 0x0000001a1b007221 */ /* 0x000fc60000000000 */
[----:B------:R-:W4:Y:S08]  /*0cc0*/  MUFU.RCP R2, R23 ;  /* 0x0000001700027308 */ /* 0x000f300000001000 */
[----:B------:R-:W5:Y:S01]  /*0cd0*/  FCHK P0, R0, R23 ;  /* 0x0000001700007302 */ /* 0x000f620000000000 */
[----:B----4-:R-:W-:-:S04]  /*0ce0*/  FFMA R19, -R23, R2, 1 ;  /* 0x3f80000017137423 */ /* 0x010fc80000000102 */
[----:B------:R-:W-:-:S04]  /*0cf0*/  FFMA R19, R2, R19, R2 ;  /* 0x0000001302137223 */ /* 0x000fc80000000002 */
[----:B------:R-:W-:-:S04]  /*0d00*/  FFMA R2, R0, R19, RZ ;  /* 0x0000001300027223 */ /* 0x000fc800000000ff */
[----:B-123--:R-:W-:-:S04]  /*0d10*/  FFMA R20, -R23, R2, R0 ;  /* 0x0000000217147223 */ /* 0x00efc80000000100 */
[----:B------:R-:W-:Y:S01]  /*0d20*/  FFMA R2, R19, R20, R2 ;  /* 0x0000001413027223 */ /* 0x000fe20000000002 */
[----:B-----5:R-:W-:Y:S06]  /*0d30*/  @!P0 BRA `(.L_x_1721) ;  /* 0x00000000000c8947 */ /* 0x020fec0003800000 */
[----:B------:R-:W-:-:S07]  /*0d40*/  MOV R20, 0xd60 ;  /* 0x00000d6000147802 */ /* 0x000fce0000000f00 */
[----:B------:R-:W-:Y:S05]  /*0d50*/  CALL.REL.NOINC `($__internal_37_$__cuda_sm3x_div_rn_noftz_f32_slowpath) ;  /* 0x0000000400787944 */ /* 0x000fea0003c00000 */
[----:B------:R-:W-:-:S07]  /*0d60*/  MOV R2, R0 ;  /* 0x0000000000027202 */ /* 0x000fce0000000f00 */
.L_x_1721:
[----:B------:R-:W-:Y:S05]  /*0d70*/  BSYNC.RECONVERGENT B1 ;  /* 0x0000000000017941 */ /* 0x000fea0003800200 */
.L_x_1720:
[----:B------:R-:W-:-:S04]  /*0d80*/  FADD R2, R27, R2 ;  /* 0x000000021b027221 */ /* 0x000fc80000000000 */
[----:B------:R-:W-:-:S04]  /*0d90*/  FFMA R19, R2, R2, R2 ;  /* 0x0000000202137223 */ /* 0x000fc80000000002 */
[----:B------:R-:W-:-:S04]  /*0da0*/  FADD R19, R26, R19 ;  /* 0x000000131a137221 */ /* 0x000fc80000000000 */
[----:B------:R-:W-:-:S07]  /*0db0*/  FADD R12, R12, R19 ;  /* 0x000000130c0c7221 */ /* 0x000fce0000000000 */
.L_x_1719:
[----:B------:R-:W-:Y:S05]  /*0dc0*/  BSYNC.RECONVERGENT B0 ;  /* 0x0000000000007941 */ /* 0x000fea0003800200 */
.L_x_1718:
[----:B------:R-:W4:Y:S01]  /*0dd0*/  LDC R19, c[0x0][0x390] ;  /* 0x0000e400ff137b82 */ /* 0x000f220000000800 */
[----:B------:R-:W-:Y:S01]  /*0de0*/  IADD3 R7, PT, PT, R7, 0x4, RZ ;  /* 0x0000000407077810 */ /* 0x000fe20007ffe0ff */
[----:B------:R-:W-:Y:S01]  /*0df0*/  UIADD3 UR4, UPT, UPT, UR4, 0x4, URZ ;  /* 0x0000000404047890 */ /* 0x000fe2000fffe0ff */
[C---:B------:R-:W-:Y:S01]  /*0e00*/  IMAD.IADD R9, R10.reuse, 0x1, R9 ;  /* 0x000000010a097824 */ /* 0x040fe200078e0209 */
[C---:B------:R-:W-:Y:S01]  /*0e10*/  IADD3 R6, PT, PT, R10.reuse, R6, RZ ;  /* 0x000000060a067210 */ /* 0x040fe20007ffe0ff */
[C---:B------:R-:W-:Y:S01]  /*0e20*/  IMAD.IADD R3, R10.reuse, 0x1, R3 ;  /* 0x000000010a037824 */ /* 0x040fe200078e0203 */
[C---:B------:R-:W-:Y:S02]  /*0e30*/  IADD3 R5, PT, PT, R10.reuse, R5, RZ ;  /* 0x000000050a057210 */ /* 0x040fe40007ffe0ff */
[----:B------:R-:W-:Y:S02]  /*0e40*/  IADD3 R8, PT, PT, R10, R8, RZ ;  /* 0x000000080a087210 */ /* 0x000fe40007ffe0ff */
        /* <DEDUP_REMOVED lines=12> */
.L_x_1699:
        /* <DEDUP_REMOVED lines=9> */
[----:B------:R-:W-:-:S03]  /*0fa0*/  IMAD R18, R18, UR5, RZ ;  /* 0x0000000512127c24 */ /* 0x000fc6000f8e02ff */
[----:B------:R-:W-:Y:S02]  /*0fb0*/  LEA R6, R16, R7, 0x8 ;  /* 0x0000000710067211 */ /* 0x000fe400078e40ff */
[----:B------:R-:W-:-:S05]  /*0fc0*/  LEA R15, R18, R15, 0x8 ;  /* 0x0000000f120f7211 */ /* 0x000fca00078e40ff */
[----:B------:R-:W-:-:S07]  /*0fd0*/  IMAD R16, R16, 0x100, R15 ;  /* 0x0000010010107824 */ /* 0x000fce00078e020f */
.L_x_1729:
        /* <DEDUP_REMOVED lines=25> */
[----:B-1-3--:R-:W-:Y:S05]  /*1170*/  CALL.REL.NOINC `($__internal_37_$__cuda_sm3x_div_rn_noftz_f32_slowpath) ;  /* 0x0000000000707944 */ /* 0x00afea0003c00000 */
[----:B------:R-:W-:-:S07]  /*1180*/  MOV R15, R0 ;  /* 0x00000000000f7202 */ /* 0x000fce0000000f00 */
.L_x_1726:
[----:B------:R-:W-:Y:S05]  /*1190*/  BSYNC.RECONVERGENT B1 ;  /* 0x0000000000017941 */ /* 0x000fea0003800200 */
.L_x_1725:
[----:B------:R-:W-:-:S04]  /*11a0*/  FADD R15, R8, R15 ;  /* 0x0000000f080f7221 */ /* 0x000fc80000000000 */
[----:B------:R-:W-:-:S04]  /*11b0*/  FFMA R0, R15, R15, R15 ;  /* 0x0000000f0f007223 */ /* 0x000fc8000000000f */
[----:B------:R-:W-:-:S04]  /*11c0*/  FADD R7, R7, R0 ;  /* 0x0000000007077221 */ /* 0x000fc80000000000 */
[----:B------:R-:W-:-:S07]  /*11d0*/  FADD R12, R12, R7 ;  /* 0x000000070c0c7221 */ /* 0x000fce0000000000 */
.L_x_1724:
[----:B------:R-:W-:Y:S05]  /*11e0*/  BSYNC.RECONVERGENT B0 ;  /* 0x0000000000007941 */ /* 0x000fea0003800200 */
.L_x_1723:
        /* <DEDUP_REMOVED lines=9> */
.L_x_1728:
[----:B------:R-:W-:Y:S05]  /*1280*/  BSYNC.RECONVERGENT B0 ;  /* 0x0000000000007941 */ /* 0x000fea0003800200 */
.L_x_1727:
[----:B------:R-:W0:Y:S01]  /*1290*/  LDGDEPBAR ;  /* 0x00000000000079af */ /* 0x000e220000000000 */
[----:B------:R-:W-:Y:S01]  /*12a0*/  UIADD3 UR4, UPT, UPT, UR4, 0x1, URZ ;  /* 0x0000000104047890 */ /* 0x000fe2000fffe0ff */
[C---:B------:R-:W-:Y:S01]  /*12b0*/  IMAD.IADD R6, R17.reuse, 0x1, R6 ;  /* 0x0000000111067824 */ /* 0x040fe200078e0206 */
[----:B------:R-:W-:Y:S01]  /*12c0*/  IADD3 R16, PT, PT, R17, R16, RZ ;  /* 0x0000001011107210 */ /* 0x000fe20007ffe0ff */
[----:B------:R-:W-:Y:S09]  /*12d0*/  @P1 BRA `(.L_x_1729) ;  /* 0xfffffffc00401947 */ /* 0x000ff2000383ffff */
.L_x_1698:
[----:B------:R-:W-:-:S13]  /*12e0*/  ISETP.GE.AND P0, PT, R14, R19, PT ;  /* 0x000000130e00720c */ /* 0x000fda0003f06270 */
[----:B------:R-:W-:Y:S05]  /*12f0*/  @P0 EXIT ;  /* 0x000000000000094d */ /* 0x000fea0003800000 */
[----:B------:R-:W2:Y:S02]  /*1300*/  LDC.64 R2, c[0x0][0x388] ;  /* 0x0000e200ff027b82 */ /* 0x000ea40000000a00 */
[----:B--2---:R-:W-:-:S05]  /*1310*/  IMAD.WIDE R14, R14, 0x4, R2 ;  /* 0x000000040e0e7825 */ /* 0x004fca00078e0202 */
[----:B------:R-:W-:Y:S01]  /*1320*/  STG.E desc[UR6][R14.64], R12 ;  /* 0x0000000c0e007986 */ /* 0x000fe2000c101906 */
[----:B------:R-:W-:Y:S05]  /*1330*/  EXIT ;  /* 0x000000000000794d */ /* 0x000fea0003800000 */
        .weak           $__internal_37_$__cuda_sm3x_div_rn_noftz_f32_slowpath
        .type           $__internal_37_$__cuda_sm3x_div_rn_noftz_f32_slowpath,@function
        .size           $__internal_37_$__cuda_sm3x_div_rn_noftz_f32_slowpath,(.L_x_2244 - $__internal_37_$__cuda_sm3x_div_rn_noftz_f32_slowpath)
$__internal_37_$__cuda_sm3x_div_rn_noftz_f32_slowpath:
        /* <DEDUP_REMOVED lines=34> */
.L_x_1731:
        /* <DEDUP_REMOVED lines=51> */
.L_x_1738:
[----:B------:R-:W-:-:S04]  /*1890*/  LOP3.LUT R0, R0, 0x80000000, RZ, 0xc0, !PT ;  /* 0x8000000000007812 */ /* 0x000fc800078ec0ff */
[----:B------:R-:W-:Y:S01]  /*18a0*/  LOP3.LUT R0, R0, 0x7f800000, RZ, 0xfc, !PT ;  /* 0x7f80000000007812 */ /* 0x000fe200078efcff */
[----:B------:R-:W-:Y:S06]  /*18b0*/  BRA `(.L_x_1739) ;  /* 0x0000000000047947 */ /* 0x000fec0003800000 */
.L_x_1737:
[----:B------:R-:W-:-:S07]  /*18c0*/  LEA R0, R19, R0, 0x17 ;  /* 0x0000000013007211 */ /* 0x000fce00078eb8ff */
.L_x_1739:
[----:B------:R-:W-:Y:S05]  /*18d0*/  BSYNC.RECONVERGENT B3 ;  /* 0x0000000000037941 */ /* 0x000fea0003800200 */
.L_x_1736:
[----:B------:R-:W-:Y:S05]  /*18e0*/  BRA `(.L_x_1740) ;  /* 0x0000000000207947 */ /* 0x000fea0003800000 */
.L_x_1735:
[----:B------:R-:W-:-:S04]  /*18f0*/  LOP3.LUT R0, R23, 0x80000000, R0, 0x48, !PT ;  /* 0x8000000017007812 */ /* 0x000fc800078e4800 */
[----:B------:R-:W-:Y:S01]  /*1900*/  LOP3.LUT R0, R0, 0x7f800000, RZ, 0xfc, !PT ;  /* 0x7f80000000007812 */ /* 0x000fe200078efcff */
[----:B------:R-:W-:Y:S06]  /*1910*/  BRA `(.L_x_1740) ;  /* 0x0000000000147947 */ /* 0x000fec0003800000 */
.L_x_1734:
[----:B------:R-:W-:Y:S01]  /*1920*/  LOP3.LUT R0, R23, 0x80000000, R0, 0x48, !PT ;  /* 0x8000000017007812 */ /* 0x000fe200078e4800 */
[----:B------:R-:W-:Y:S06]  /*1930*/  BRA `(.L_x_1740) ;  /* 0x00000000000c7947 */ /* 0x000fec0003800000 */
.L_x_1733:
[----:B------:R-:W1:Y:S01]  /*1940*/  MUFU.RSQ R0, -QNAN ;  /* 0xffc0000000007908 */ /* 0x000e620000001400 */
[----:B------:R-:W-:Y:S05]  /*1950*/  BRA `(.L_x_1740) ;  /* 0x0000000000047947 */ /* 0x000fea0003800000 */
.L_x_1732:
[----:B------:R-:W-:-:S07]  /*1960*/  FADD.FTZ R0, R0, R23 ;  /* 0x0000001700007221 */ /* 0x000fce0000010000 */
.L_x_1740:
[----:B------:R-:W-:Y:S05]  /*1970*/  BSYNC.RECONVERGENT B2 ;  /* 0x0000000000027941 */ /* 0x000fea0003800200 */
.L_x_1730:
[----:B------:R-:W-:-:S04]  /*1980*/  HFMA2 R21, -RZ, RZ, 0, 0 ;  /* 0x00000000ff157431 */ /* 0x000fc800000001ff */
[----:B-1----:R-:W-:Y:S05]  /*1990*/  RET.REL.NODEC R20 `(_Z15shared_pipelineILi2ELi2EEvPfS0_i) ;  /* 0xffffffe414987950 */ /* 0x002fea0003c3ffff */
.L_x_1741:
        /* <DEDUP_REMOVED lines=14> */
.L_x_2244:


//--------------------- .text._Z12reg_pipelineILi4ELi2EEvPfS0_i --------------------------
	.section	.text._Z12reg_pipelineILi4ELi2EEvPfS0_i,"ax",@progbits
	.align	128
        .global         _Z12reg_pipelineILi4ELi2EEvPfS0_i
        .type           _Z12reg_pipelineILi4ELi2EEvPfS0_i,@function
        .size           _Z12reg_pipelineILi4ELi2EEvPfS0_i,(.L_x_2245 - _Z12reg_pipelineILi4ELi2EEvPfS0_i)
        .other          _Z12reg_pipelineILi4ELi2EEvPfS0_i,@"STO_CUDA_ENTRY STV_DEFAULT"
_Z12reg_pipelineILi4ELi2EEvPfS0_i:
.text._Z12reg_pipelineILi4ELi2EEvPfS0_i:
        /* <DEDUP_REMOVED lines=11> */
[C---:B------:R-:W-:Y:S01]  /*00b0*/  VIADD R23, R6.reuse, UR9 ;  /* 0x0000000906177c36 */ /* 0x040fe20008000000 */
[----:B------:R-:W-:Y:S02]  /*00c0*/  IADD3 R7, PT, PT, R6, UR8, RZ ;  /* 0x0000000806077c10 */ /* 0x000fe4000fffe0ff */
[----:B------:R-:W-:Y:S02]  /*00d0*/  IADD3 R25, PT, PT, R0, R5, RZ ;  /* 0x0000000500197210 */ /* 0x000fe40007ffe0ff */
[----:B---3--:R-:W-:Y:S02]  /*00e0*/  ISETP.GE.AND P1, PT, R23, UR7, PT ;  /* 0x0000000717007c0c */ /* 0x008fe4000bf26270 */
[----:B------:R-:W-:Y:S02]  /*00f0*/  ISETP.GE.AND P3, PT, R6, UR7, PT ;  /* 0x0000000706007c0c */ /* 0x000fe4000bf66270 */
[----:B------:R-:W-:-:S02]  /*0100*/  ISETP.GE.AND P2, PT, R7, UR7, PT ;  /* 0x0000000707007c0c */ /* 0x000fc4000bf46270 */
[----:B------:R-:W-:-:S07]  /*0110*/  ISETP.GE.AND P0, PT, R25, UR7, PT ;  /* 0x0000000719007c0c */ /* 0x000fce000bf06270 */
[----:B------:R-:W0:Y:S08]  /*0120*/  @!P1 LDC.64 R18, c[0x0][0x380] ;  /* 0x0000e000ff129b82 */ /* 0x000e300000000a00 */
[----:B------:R-:W1:Y:S08]  /*0130*/  @!P3 LDC.64 R16, c[0x0][0x380] ;  /* 0x0000e000ff10bb82 */ /* 0x000e700000000a00 */
[----:B------:R-:W2:Y:S08]  /*0140*/  @!P2 LDC.64 R20, c[0x0][0x380] ;  /* 0x0000e000ff14ab82 */ /* 0x000eb00000000a00 */
[----:B------:R-:W3:Y:S01]  /*0150*/  @!P0 LDC.64 R2, c[0x0][0x380] ;  /* 0x0000e000ff028b82 */ /* 0x000ee20000000a00 */
[----:B0-----:R-:W-:-:S05]  /*0160*/  @!P1 IMAD.WIDE R18, R23, 0x4, R18 ;  /* 0x0000000417129825 */ /* 0x001fca00078e0212 */
[----:B----4-:R0:W4:Y:S01]  /*0170*/  @!P1 LDG.E.CONSTANT R14, desc[UR10][R18.64] ;  /* 0x0000000a120e9981 */ /* 0x010122000c1e9900 */
[----:B-1----:R-:W-:-:S05]  /*0180*/  @!P3 IMAD.WIDE R16, R6, 0x4, R16 ;  /* 0x000000040610b825 */ /* 0x002fca00078e0210 */
[----:B------:R1:W5:Y:S01]  /*0190*/  @!P3 LDG.E.CONSTANT R12, desc[UR10][R16.64] ;  /* 0x0000000a100cb981 */ /* 0x000362000c1e9900 */
[----:B--2---:R-:W-:-:S05]  /*01a0*/  @!P2 IMAD.WIDE R20, R7, 0x4, R20 ;  /* 0x000000040714a825 */ /* 0x004fca00078e0214 */
[----:B------:R-:W2:Y:S01]  /*01b0*/  @!P2 LDG.E.CONSTANT R13, desc[UR10][R20.64] ;  /* 0x0000000a140da981 */ /* 0x000ea2000c1e9900 */
[----:B---3--:R-:W-:-:S05]  /*01c0*/  @!P0 IMAD.WIDE R22, R25, 0x4, R2 ;  /* 0x0000000419168825 */ /* 0x008fca00078e0202 */
[----:B------:R-:W3:Y:S01]  /*01d0*/  @!P0 LDG.E.CONSTANT R15, desc[UR10][R22.64] ;  /* 0x0000000a160f8981 */ /* 0x000ee2000c1e9900 */
[----:B------:R-:W-:-:S05]  /*01e0*/  IMAD.U32 R24, RZ, RZ, UR8 ;  /* 0x00000008ff187e24 */ /* 0x000fca000f8e00ff */
[----:B------:R-:W-:-:S04]  /*01f0*/  IABS R7, R24 ;  /* 0x0000001800077213 */ /* 0x000fc80000000000 */
[----:B------:R-:W0:Y:S08]  /*0200*/  I2F.RP R0, R7 ;  /* 0x0000000700007306 */ /* 0x000e300000209400 */
[----:B0-----:R-:W0:Y:S02]  /*0210*/  MUFU.RCP R0, R0 ;  /* 0x0000000000007308 */ /* 0x001e240000001000 */
[----:B0-----:R-:W-:-:S06]  /*0220*/  IADD3 R2, PT, PT, R0, 0xffffffe, RZ ;  /* 0x0ffffffe00027810 */ /* 0x001fcc0007ffe0ff */
[----:B------:R0:W1:Y:S01]  /*0230*/  F2I.FTZ.U32.TRUNC.NTZ R3, R2 ;  /* 0x0000000200037305 */ /* 0x000062000021f000 */
[----:B------:R-:W-:Y:S01]  /*0240*/  UIADD3 UR6, UPT, UPT, UR8, -0x1, UR7 ;  /* 0xffffffff08067890 */ /* 0x000fe2000fffe007 */
[----:B0-----:R-:W-:-:S05]  /*0250*/  IMAD.MOV.U32 R2, RZ, RZ, RZ ;  /* 0x000000ffff027224 */ /* 0x001fca00078e00ff */
[----:B------:R-:W-:Y:S02]  /*0260*/  R2UR UR4, R2 ;  /* 0x00000000020472ca */ /* 0x000fe400000e0000 */
[----:B-1----:R-:W-:Y:S02]  /*0270*/  R2UR UR5, R3 ;  /* 0x00000000030572ca */ /* 0x002fe400000e0000 */
[----:B------:R-:W-:Y:S01]  /*0280*/  IADD3 R18, PT, PT, RZ, -R3, RZ ;  /* 0x80000003ff127210 */ /* 0x000fe20007ffe0ff */
        /* <DEDUP_REMOVED lines=25> */
[----:B------:R-:W-:Y:S01]  /*0420*/  IMAD.MOV.U32 R7, RZ, RZ, RZ ;  /* 0x000000ffff077224 */ /* 0x000fe200078e00ff */
[----:B----4-:R-:W-:Y:S02]  /*0430*/  @!P1 MOV R10, R14 ;  /* 0x0000000e000a9202 */ /* 0x010fe40000000f00 */
[----:B-----5:R-:W-:Y:S01]  /*0440*/  @!P3 MOV R8, R12 ;  /* 0x0000000c0008b202 */ /* 0x020fe20000000f00 */
[----:B--2---:R-:W-:Y:S02]  /*0450*/  @!P2 IMAD.MOV.U32 R9, RZ, RZ, R13 ;  /* 0x000000ffff09a224 */ /* 0x004fe400078e000d */
[----:B---3--:R-:W-:Y:S02]  /*0460*/  @!P0 IMAD.MOV.U32 R11, RZ, RZ, R15 ;  /* 0x000000ffff0b8224 */ /* 0x008fe400078e000f */
[----:B------:R-:W-:Y:S05]  /*0470*/  BRA.U !UP0, `(.L_x_1742) ;  /* 0x0000001108087547 */ /* 0x000fea000b800000 */
[----:B------:R-:W-:Y:S01]  /*0480*/  UIADD3 UR4, UPT, UPT, UR5, 0x3, URZ ;  /* 0x0000000305047890 */ /* 0x000fe2000fffe0ff */
[----:B------:R-:W-:-:S03]  /*0490*/  HFMA2 R7, -RZ, RZ, 0, 0 ;  /* 0x00000000ff077431 */ /* 0x000fc600000001ff */
[----:B------:R-:W-:-:S04]  /*04a0*/  UISETP.LT.AND UP0, UPT, UR4, 0x4, UPT ;  /* 0x000000040400788c */ /* 0x000fc8000bf01270 */
[----:B------:R-:W-:Y:S02]  /*04b0*/  USEL UR5, UR4, 0x4, !UP0 ;  /* 0x0000000404057887 */ /* 0x000fe4000c000000 */
[----:B------:R-:W-:Y:S02]  /*04c0*/  UISETP.GE.AND UP0, UPT, UR4, 0x7, UPT ;  /* 0x000000070400788c */ /* 0x000fe4000bf06270 */
[----:B------:R-:W-:Y:S01]  /*04d0*/  UIADD3 UR5, UPT, UPT, UR5, -0x3, URZ ;  /* 0xfffffffd05057890 */ /* 0x000fe2000fffe0ff */
[----:B------:R-:W-:-:S03]  /*04e0*/  UMOV UR4, 0x4 ;  /* 0x0000000400047882 */ /* 0x000fc60000000000 */
[----:B------:R-:W-:-:S03]  /*04f0*/  ULOP3.LUT UR13, UR5, 0x3, URZ, 0xc0, !UPT ;  /* 0x00000003050d7892 */ /* 0x000fc6000f8ec0ff */
[----:B------:R-:W-:Y:S09]  /*0500*/  BRA.U !UP0, `(.L_x_1743) ;  /* 0x0000000908ac7547 */ /* 0x000ff2000b800000 */
[----:B------:R-:W-:Y:S02]  /*0510*/  USHF.L.U32 UR6, UR12, 0xa, URZ ;  /* 0x0000000a0c067899 */ /* 0x000fe400080006ff */
[----:B------:R-:W-:Y:S01]  /*0520*/  MOV R2, UR12 ;  /* 0x0000000c00027c02 */ /* 0x000fe20008000f00 */
[----:B------:R-:W-:Y:S01]  /*0530*/  IMAD.U32 R0, RZ, RZ, UR12 ;  /* 0x0000000cff007e24 */ /* 0x000fe2000f8e00ff */
[----:B------:R-:W-:Y:S01]  /*0540*/  MOV R20, UR12 ;  /* 0x0000000c00147c02 */ /* 0x000fe20008000f00 */
[----:B------:R-:W-:Y:S01]  /*0550*/  IMAD.U32 R18, RZ, RZ, UR12 ;  /* 0x0000000cff127e24 */ /* 0x000fe2000f8e00ff */
[----:B------:R-:W-:Y:S01]  /*0560*/  ULOP3.LUT UR4, UR5, 0xfffffffc, URZ, 0xc0, !UPT ;  /* 0xfffffffc05047892 */ /* 0x000fe2000f8ec0ff */
[--C-:B------:R-:W-:Y:S01]  /*0570*/  IMAD R21, R2, 0x500, R5.reuse ;  /* 0x0000050002157824 */ /* 0x100fe200078e0205 */
[C---:B------:R-:W-:Y:S01]  /*0580*/  LOP3.LUT R23, R5.reuse, UR6, RZ, 0xfc, !PT ;  /* 0x0000000605177c12 */ /* 0x040fe2000f8efcff */
[--C-:B------:R-:W-:Y:S01]  /*0590*/  IMAD R27, R20, 0x600, R5.reuse ;  /* 0x00000600141b7824 */ /* 0x100fe200078e0205 */
[C---:B------:R-:W-:Y:S01]  /*05a0*/  IADD3 R3, PT, PT, R5.reuse, UR8, RZ ;  /* 0x0000000805037c10 */ /* 0x040fe2000fffe0ff */
[----:B------:R-:W-:Y:S01]  /*05b0*/  VIADD R17, R5, UR9 ;  /* 0x0000000905117c36 */ /* 0x000fe20008000000 */
[----:B------:R-:W-:Y:S01]  /*05c0*/  LEA R20, R4, R21, 0x8 ;  /* 0x0000001504147211 */ /* 0x000fe200078e40ff */
[--C-:B------:R-:W-:Y:S01]  /*05d0*/  IMAD R19, R0, 0x300, R5.reuse ;  /* 0x0000030000137824 */ /* 0x100fe200078e0205 */
[----:B------:R-:W-:Y:S01]  /*05e0*/  MOV R16, R6 ;  /* 0x0000000600107202 */ /* 0x000fe20000000f00 */
[----:B------:R-:W-:Y:S01]  /*05f0*/  IMAD R25, R18, 0x700, R5 ;  /* 0x0000070012197824 */ /* 0x000fe200078e0205 */
[C---:B------:R-:W-:Y:S01]  /*0600*/  LEA R18, R4.reuse, R3, 0x8 ;  /* 0x0000000304127211 */ /* 0x040fe200078e40ff */
[----:B------:R-:W-:Y:S01]  /*0610*/  IMAD.MOV.U32 R7, RZ, RZ, RZ ;  /* 0x000000ffff077224 */ /* 0x000fe200078e00ff */
[C---:B------:R-:W-:Y:S01]  /*0620*/  LEA R22, R4.reuse, R27, 0x8 ;  /* 0x0000001b04167211 */ /* 0x040fe200078e40ff */
[C---:B------:R-:W-:Y:S01]  /*0630*/  IMAD R17, R4.reuse, 0x100, R17 ;  /* 0x0000010004117824 */ /* 0x040fe200078e0211 */
[----:B------:R-:W-:Y:S01]  /*0640*/  UIADD3 UR5, UPT, UPT, -UR4, URZ, URZ ;  /* 0x000000ff04057290 */ /* 0x000fe2000fffe1ff */
[C---:B------:R-:W-:Y:S01]  /*0650*/  IMAD R19, R4.reuse, 0x100, R19 ;  /* 0x0000010004137824 */ /* 0x040fe200078e0213 */
[----:B------:R-:W0:Y:S01]  /*0660*/  LDCU UR7, c[0x0][0x390] ;  /* 0x00007200ff0777ac */ /* 0x000e220008000800 */
[----:B------:R-:W-:-:S02]  /*0670*/  IMAD R21, R4, 0x100, R25 ;  /* 0x0000010004157824 */ /* 0x000fc400078e0219 */
[----:B------:R-:W-:Y:S01]  /*0680*/  IMAD R23, R4, 0x100, R23 ;  /* 0x0000010004177824 */ /* 0x000fe200078e0217 */
[----:B------:R-:W-:-:S06]  /*0690*/  UMOV UR4, URZ ;  /* 0x000000ff00047c82 */ /* 0x000fcc0008000000 */
.L_x_1766:
[----:B0-----:R-:W-:Y:S01]  /*06a0*/  ISETP.GE.AND P0, PT, R16, UR7, PT ;  /* 0x0000000710007c0c */ /* 0x001fe2000bf06270 */
        /* <DEDUP_REMOVED lines=18> */
[----:B------:R-:W-:Y:S05]  /*07d0*/  CALL.REL.NOINC `($__internal_38_$__cuda_sm3x_div_rn_noftz_f32_slowpath) ;  /* 0x0000000c00487944 */ /* 0x000fea0003c00000 */
.L_x_1747:
[----:B------:R-:W-:Y:S05]  /*07e0*/  BSYNC.RECONVERGENT B1 ;  /* 0x0000000000017941 */ /* 0x000fea0003800200 */
.L_x_1746:
[----:B------:R-:W-:-:S04]  /*07f0*/  FADD R0, R8, R0 ;  /* 0x0000000008007221 */ /* 0x000fc80000000000 */
[----:B------:R-:W-:-:S04]  /*0800*/  FFMA R0, R0, R0, R0 ;  /* 0x0000000000007223 */ /* 0x000fc80000000000 */
[----:B------:R-:W-:-:S04]  /*0810*/  FADD R0, R27, R0 ;  /* 0x000000001b007221 */ /* 0x000fc80000000000 */
[----:B------:R-:W-:-:S07]  /*0820*/  FADD R7, R7, R0 ;  /* 0x0000000007077221 */ /* 0x000fce0000000000 */
.L_x_1745:
[----:B------:R-:W-:Y:S05]  /*0830*/  BSYNC.RECONVERGENT B0 ;  /* 0x0000000000007941 */ /* 0x000fea0003800200 */
.L_x_1744:
[----:B------:R-:W-:Y:S01]  /*0840*/  ISETP.GE.AND P0, PT, R23, UR7, PT ;  /* 0x0000000717007c0c */ /* 0x000fe2000bf06270 */
[----:B------:R-:W-:Y:S01]  /*0850*/  BSSY.RECONVERGENT B0, `(.L_x_1748) ;  /* 0x0000007000007945 */ /* 0x000fe20003800200 */
[----:B------:R-:W-:-:S11]  /*0860*/  ISETP.GE.AND P1, PT, R18, UR7, PT ;  /* 0x0000000712007c0c */ /* 0x000fd6000bf26270 */
[----:B------:R-:W-:Y:S05]  /*0870*/  @P0 BRA `(.L_x_1749) ;  /* 0x0000000000100947 */ /* 0x000fea0003800000 */
[----:B------:R-:W0:Y:S02]  /*0880*/  LDC.64 R2, c[0x0][0x380] ;  /* 0x0000e000ff027b82 */ /* 0x000e240000000a00 */
[----:B0-----:R-:W-:-:S05]  /*0890*/  IMAD.WIDE R2, R23, 0x4, R2 ;  /* 0x0000000417027825 */ /* 0x001fca00078e0202 */
[----:B------:R-:W2:Y:S02]  /*08a0*/  LDG.E.CONSTANT R12, desc[UR10][R2.64] ;  /* 0x0000000a020c7981 */ /* 0x000ea4000c1e9900 */
[----:B--2---:R-:W-:-:S07]  /*08b0*/  IMAD.MOV.U32 R8, RZ, RZ, R12 ;  /* 0x000000ffff087224 */ /* 0x004fce00078e000c */
.L_x_1749:
[----:B------:R-:W-:Y:S05]  /*08c0*/  BSYNC.RECONVERGENT B0 ;  /* 0x0000000000007941 */ /* 0x000fea0003800200 */
.L_x_1748:
[----:B------:R-:W-:Y:S04]  /*08d0*/  BSSY.RECONVERGENT B0, `(.L_x_1750) ;  /* 0x0000018000007945 */ /* 0x000fe80003800200 */
[----:B------:R-:W-:Y:S05]  /*08e0*/  @P1 BRA `(.L_x_1751) ;  /* 0x0000000000581947 */ /* 0x000fea0003800000 */
[----:B------:R-:W-:Y:S01]  /*08f0*/  FFMA R26, R9, R9, R9 ;  /* 0x00000009091a7223 */ /* 0x000fe20000000009 */
[----:B------:R-:W-:Y:S03]  /*0900*/  BSSY.RECONVERGENT B1, `(.L_x_1752) ;  /* 0x0000010000017945 */ /* 0x000fe60003800200 */
        /* <DEDUP_REMOVED lines=15> */
.L_x_1753:
[----:B------:R-:W-:Y:S05]  /*0a00*/  BSYNC.RECONVERGENT B1 ;  /* 0x0000000000017941 */ /* 0x000fea0003800200 */
.L_x_1752:
[----:B------:R-:W-:-:S04]  /*0a10*/  FADD R0, R9, R0 ;  /* 0x0000000009007221 */ /* 0x000fc80000000000 */
[----:B------:R-:W-:-:S04]  /*0a20*/  FFMA R3, R0, R0, R0 ;  /* 0x0000000000037223 */ /* 0x000fc80000000000 */
[----:B------:R-:W-:-:S04]  /*0a30*/  FADD R26, R26, R3 ;  /* 0x000000031a1a7221 */ /* 0x000fc80000000000 */
[----:B------:R-:W-:-:S07]  /*0a40*/  FADD R7, R7, R26 ;  /* 0x0000001a07077221 */ /* 0x000fce0000000000 */
.L_x_1751:
[----:B------:R-:W-:Y:S05]  /*0a50*/  BSYNC.RECONVERGENT B0 ;  /* 0x0000000000007941 */ /* 0x000fea0003800200 */
.L_x_1750:
        /* <DEDUP_REMOVED lines=8> */
.L_x_1755:
[----:B------:R-:W-:Y:S05]  /*0ae0*/  BSYNC.RECONVERGENT B0 ;  /* 0x0000000000007941 */ /* 0x000fea0003800200 */
.L_x_1754:
[----:B------:R-:W-:Y:S04]  /*0af0*/  BSSY.RECONVERGENT B0, `(.L_x_1756) ;  /* 0x0000018000007945 */ /* 0x000fe80003800200 */
        /* <DEDUP_REMOVED lines=18> */
.L_x_1759:
[----:B------:R-:W-:Y:S05]  /*0c20*/  BSYNC.RECONVERGENT B1 ;  /* 0x0000000000017941 */ /* 0x000fea0003800200 */
.L_x_1758:
[----:B------:R-:W-:-:S04]  /*0c30*/  FADD R0, R10, R0 ;  /* 0x000000000a007221 */ /* 0x000fc80000000000 */
[----:B------:R-:W-:-:S04]  /*0c40*/  FFMA R0, R0, R0, R0 ;  /* 0x0000000000007223 */ /* 0x000fc80000000000 */
[----:B------:R-:W-:-:S04]  /*0c50*/  FADD R0, R27, R0 ;  /* 0x000000001b007221 */ /* 0x000fc80000000000 */
[----:B------:R-:W-:-:S07]  /*0c60*/  FADD R7, R7, R0 ;  /* 0x0000000007077221 */ /* 0x000fce0000000000 */
.L_x_1757:
[----:B------:R-:W-:Y:S05]  /*0c70*/  BSYNC.RECONVERGENT B0 ;  /* 0x0000000000007941 */ /* 0x000fea0003800200 */
.L_x_1756:
        /* <DEDUP_REMOVED lines=8> */
.L_x_1761:
[----:B------:R-:W-:Y:S05]  /*0d00*/  BSYNC.RECONVERGENT B0 ;  /* 0x0000000000007941 */ /* 0x000fea0003800200 */
.L_x_1760:
        /* <DEDUP_REMOVED lines=19> */
.L_x_1765:
[----:B------:R-:W-:Y:S05]  /*0e40*/  BSYNC.RECONVERGENT B1 ;  /* 0x0000000000017941 */ /* 0x000fea0003800200 */
.L_x_1764:
[----:B------:R-:W-:-:S04]  /*0e50*/  FADD R0, R11, R0 ;  /* 0x000000000b007221 */ /* 0x000fc80000000000 */
[----:B------:R-:W-:-:S04]  /*0e60*/  FFMA R3, R0, R0, R0 ;  /* 0x0000000000037223 */ /* 0x000fc80000000000 */
[----:B------:R-:W-:-:S04]  /*0e70*/  FADD R26, R26, R3 ;  /* 0x000000031a1a7221 */ /* 0x000fc80000000000 */
[----:B------:R-:W-:-:S07]  /*0e80*/  FADD R7, R7, R26 ;  /* 0x0000001a07077221 */ /* 0x000fce0000000000 */
.L_x_1763:
[----:B------:R-:W-:Y:S05]  /*0e90*/  BSYNC.RECONVERGENT B0 ;  /* 0x0000000000007941 */ /* 0x000fea0003800200 */
.L_x_1762:
[----:B------:R-:W-:-:S13]  /*0ea0*/  ISETP.GE.AND P0, PT, R21, UR7, PT ;  /* 0x0000000715007c0c */ /* 0x000fda000bf06270 */
[----:B------:R-:W0:Y:S02]  /*0eb0*/  @!P0 LDC.64 R2, c[0x0][0x380] ;  /* 0x0000e000ff028b82 */ /* 0x000e240000000a00 */
[----:B0-----:R-:W-:-:S05]  /*0ec0*/  @!P0 IMAD.WIDE R2, R21, 0x4, R2 ;  /* 0x0000000415028825 */ /* 0x001fca00078e0202 */
[----:B------:R-:W2:Y:S01]  /*0ed0*/  @!P0 LDG.E.CONSTANT R15, desc[UR10][R2.64] ;  /* 0x0000000a020f8981 */ /* 0x000ea2000c1e9900 */
[----:B------:R-:W-:Y:S01]  /*0ee0*/  UIADD3 UR5, UPT, UPT, UR5, 0x4, URZ ;  /* 0x0000000405057890 */ /* 0x000fe2000fffe0ff */
[----:B------:R-:W-:Y:S01]  /*0ef0*/  VIADD R19, R19, UR6 ;  /* 0x0000000613137c36 */ /* 0x000fe20008000000 */
[----:B------:R-:W-:Y:S01]  /*0f00*/  IADD3 R17, PT, PT, R17, UR6, RZ ;  /* 0x0000000611117c10 */ /* 0x000fe2000fffe0ff */
[----:B------:R-:W-:Y:S01]  /*0f10*/  VIADD R18, R18, UR6 ;  /* 0x0000000612127c36 */ /* 0x000fe20008000000 */
[----:B------:R-:W-:Y:S01]  /*0f20*/  UISETP.NE.AND UP0, UPT, UR5, URZ, UPT ;  /* 0x000000ff0500728c */ /* 0x000fe2000bf05270 */
[----:B------:R-:W-:Y:S01]  /*0f30*/  IADD3 R20, PT, PT, R20, UR6, RZ ;  /* 0x0000000614147c10 */ /* 0x000fe2000fffe0ff */
[----:B------:R-:W-:Y:S01]  /*0f40*/  VIADD R22, R22, UR6 ;  /* 0x0000000616167c36 */ /* 0x000fe20008000000 */
[----:B------:R-:W-:Y:S01]  /*0f50*/  IADD3 R23, PT, PT, R23, UR6, RZ ;  /* 0x0000000617177c10 */ /* 0x000fe2000fffe0ff */
[----:B------:R-:W-:Y:S01]  /*0f60*/  UIADD3 UR4, UPT, UPT, UR4, 0x4, URZ ;  /* 0x0000000404047890 */ /* 0x000fe2000fffe0ff */
[----:B------:R-:W-:-:S02]  /*0f70*/  IADD3 R16, PT, PT, R16, UR6, RZ ;  /* 0x0000000610107c10 */ /* 0x000fc4000fffe0ff */
[----:B------:R-:W-:Y:S01]  /*0f80*/  IADD3 R21, PT, PT, R21, UR6, RZ ;  /* 0x0000000615157c10 */ /* 0x000fe2000fffe0ff */
[----:B--2---:R-:W-:Y:S01]  /*0f90*/  @!P0 IMAD.MOV.U32 R11, RZ, RZ, R15 ;  /* 0x000000ffff0b8224 */ /* 0x004fe200078e000f */
[----:B------:R-:W-:Y:S07]  /*0fa0*/  BRA.U UP0, `(.L_x_1766) ;  /* 0xfffffff500bc7547 */ /* 0x000fee000b83ffff */
[----:B------:R-:W-:-:S12]  /*0fb0*/  UIADD3 UR4, UPT, UPT, UR4, 0x4, URZ ;  /* 0x0000000404047890 */ /* 0x000fd8000fffe0ff */
.L_x_1743:
[----:B------:R-:W-:-:S09]  /*0fc0*/  UISETP.NE.AND UP0, UPT, UR13, URZ, UPT ;  /* 0x000000ff0d00728c */ /* 0x000fd2000bf05270 */
[----:B------:R-:W-:Y:S05]  /*0fd0*/  BRA.U !UP0, `(.L_x_1742) ;  /* 0x0000000508307547 */ /* 0x000fea000b800000 */
[----:B------:R-:W0:Y:S01]  /*0fe0*/  LDC.64 R8, c[0x0][0x380] ;  /* 0x0000e000ff087b82 */ /* 0x000e220000000a00 */
[----:B------:R-:W-:Y:S02]  /*0ff0*/  UIADD3 UR5, UPT, UPT, UR4, 0xfffffc, URZ ;  /* 0x00fffffc04057890 */ /* 0x000fe4000fffe0ff */
[----:B------:R-:W-:Y:S02]  /*1000*/  UIMAD UR6, UR4, UR12, URZ ;  /* 0x0000000c040672a4 */ /* 0x000fe4000f8e02ff */
[----:B------:R-:W-:Y:S01]  /*1010*/  UIMAD UR5, UR5, UR12, URZ ;  /* 0x0000000c050572a4 */ /* 0x000fe2000f8e02ff */
[----:B------:R-:W1:Y:S03]  /*1020*/  LDCU UR7, c[0x0][0x390] ;  /* 0x00007200ff0777ac */ /* 0x000e660008000800 */
[----:B------:R-:W-:Y:S02]  /*1030*/  MOV R0, UR6 ;  /* 0x0000000600007c02 */ /* 0x000fe40008000f00 */
[----:B------:R-:W-:Y:S01]  /*1040*/  MOV R2, UR5 ;  /* 0x0000000500027c02 */ /* 0x000fe20008000f00 */
[----:B------:R-:W-:-:S02]  /*1050*/  UIADD3 UR6, UPT, UPT, -UR13, URZ, URZ ;  /* 0x000000ff0d067290 */ /* 0x000fc4000fffe1ff */
[----:B------:R-:W-:Y:S01]  /*1060*/  IMAD R3, R0, 0x100, R5 ;  /* 0x0000010000037824 */ /* 0x000fe200078e0205 */
[----:B------:R-:W-:-:S04]  /*1070*/  LEA R11, R2, R5, 0x8 ;  /* 0x00000005020b7211 */ /* 0x000fc800078e40ff */
[C---:B------:R-:W-:Y:S01]  /*1080*/  LEA R5, R4.reuse, R3, 0x8 ;  /* 0x0000000304057211 */ /* 0x040fe200078e40ff */
[----:B------:R-:W-:-:S07]  /*1090*/  IMAD R10, R4, 0x100, R11 ;  /* 0x00000100040a7824 */ /* 0x000fce00078e020b */
.L_x_1773:
[----:B-1----:R-:W-:Y:S01]  /*10a0*/  ISETP.GE.AND P0, PT, R10, UR7, PT ;  /* 0x000000070a007c0c */ /* 0x002fe2000bf06270 */
[----:B------:R-:W-:Y:S01]  /*10b0*/  USHF.L.U32 UR5, UR4, 0x2, URZ ;  /* 0x0000000204057899 */ /* 0x000fe200080006ff */
[----:B------:R-:W-:Y:S01]  /*10c0*/  BSSY.RECONVERGENT B0, `(.L_x_1767) ;  /* 0x0000026000007945 */ /* 0x000fe20003800200 */
[----:B------:R-:W-:Y:S02]  /*10d0*/  UIADD3 UR6, UPT, UPT, UR6, 0x1, URZ ;  /* 0x0000000106067890 */ /* 0x000fe4000fffe0ff */
[----:B------:R-:W-:Y:S02]  /*10e0*/  ULOP3.LUT UR5, UR5, 0xc, URZ, 0xc0, !UPT ;  /* 0x0000000c05057892 */ /* 0x000fe4000f8ec0ff */
[----:B------:R-:W-:-:S06]  /*10f0*/  UISETP.NE.AND UP0, UPT, UR6, URZ, UPT ;  /* 0x000000ff0600728c */ /* 0x000fcc000bf05270 */
        /* <DEDUP_REMOVED lines=9> */
[----:B------:R-:W-:-:S04]  /*1190*/  @P0 MOV R11, R12 ;  /* 0x0000000c000b0202 */ /* 0x000fc80000000f00 */
[----:B------:R-:W-:-:S03]  /*11a0*/  @P1 MOV R11, R13 ;  /* 0x0000000d000b1202 */ /* 0x000fc60000000f00 */
[----:B------:R-:W-:-:S04]  /*11b0*/  @P2 IMAD.MOV.U32 R11, RZ, RZ, R14 ;  /* 0x000000ffff0b2224 */ /* 0x000fc800078e000e */
        /* <DEDUP_REMOVED lines=16> */
[----:B0-----:R-:W-:Y:S05]  /*12c0*/  CALL.REL.NOINC `($__internal_38_$__cuda_sm3x_div_rn_noftz_f32_slowpath) ;  /* 0x00000000008c7944 */ /* 0x001fea0003c00000 */
.L_x_1770:
[----:B------:R-:W-:Y:S05]  /*12d0*/  BSYNC.RECONVERGENT B1 ;  /* 0x0000000000017941 */ /* 0x000fea0003800200 */
.L_x_1769:
[----:B------:R-:W-:-:S04]  /*12e0*/  FADD R0, R11, R0 ;  /* 0x000000000b007221 */ /* 0x000fc80000000000 */
[----:B------:R-:W-:-:S04]  /*12f0*/  FFMA R3, R0, R0, R0 ;  /* 0x0000000000037223 */ /* 0x000fc80000000000 */
[----:B------:R-:W-:-:S04]  /*1300*/  FADD R4, R4, R3 ;  /* 0x0000000304047221 */ /* 0x000fc80000000000 */
[----:B------:R-:W-:-:S07]  /*1310*/  FADD R7, R7, R4 ;  /* 0x0000000407077221 */ /* 0x000fce0000000000 */
.L_x_1768:
[----:B------:R-:W-:Y:S05]  /*1320*/  BSYNC.RECONVERGENT B0 ;  /* 0x0000000000007941 */ /* 0x000fea0003800200 */
.L_x_1767:
[----:B------:R-:W-:Y:S01]  /*1330*/  ISETP.GE.AND P0, PT, R5, UR7, PT ;  /* 0x0000000705007c0c */ /* 0x000fe2000bf06270 */
[----:B------:R-:W-:-:S12]  /*1340*/  BSSY.RECONVERGENT B0, `(.L_x_1771) ;  /* 0x000000f000007945 */ /* 0x000fd80003800200 */
[----:B------:R-:W-:Y:S05]  /*1350*/  @P0 BRA `(.L_x_1772) ;  /* 0x0000000000340947 */ /* 0x000fea0003800000 */
[----:B0-----:R-:W-:-:S06]  /*1360*/  IMAD.WIDE R2, R5, 0x4, R8 ;  /* 0x0000000405027825 */ /* 0x001fcc00078e0208 */
[----:B------:R-:W2:Y:S01]  /*1370*/  LDG.E.CONSTANT R2, desc[UR10][R2.64] ;  /* 0x0000000a02027981 */ /* 0x000ea2000c1e9900 */
[----:B------:R-:W-:Y:S02]  /*1380*/  UISETP.EQ.AND UP1, UPT, UR5, 0x4, UPT ;  /* 0x000000040500788c */ /* 0x000fe4000bf22270 */
[----:B------:R-:W-:Y:S01]  /*1390*/  ISETP.EQ.AND P0, PT, RZ, UR5, PT ;  /* 0x00000005ff007c0c */ /* 0x000fe2000bf02270 */
[----:B------:R-:W-:Y:S02]  /*13a0*/  UISETP.EQ.AND UP2, UPT, UR5, 0x8, UPT ;  /* 0x000000080500788c */ /* 0x000fe4000bf42270 */
[----:B------:R-:W-:Y:S01]  /*13b0*/  UISETP.EQ.AND UP3, UPT, UR5, 0xc, UPT ;  /* 0x0000000c0500788c */ /* 0x000fe2000bf62270 */
[----:B------:R-:W-:-:S03]  /*13c0*/  PLOP3.LUT P1, PT, PT, PT, UP1, 0x80, 0x8 ;  /* 0x000000000008781c */ /* 0x000fc60003f2f018 */
[----:B------:R-:W-:Y:S02]  /*13d0*/  PLOP3.LUT P2, PT, PT, PT, UP2, 0x80, 0x8 ;  /* 0x000000000008781c */ /* 0x000fe40003f4f028 */
[----:B------:R-:W-:-:S04]  /*13e0*/  PLOP3.LUT P3, PT, PT, PT, UP3, 0x80, 0x8 ;  /* 0x000000000008781c */ /* 0x000fc80003f6f038 */
[----:B--2---:R-:W-:-:S04]  /*13f0*/  @P0 IMAD.MOV.U32 R12, RZ, RZ, R2 ;  /* 0x000000ffff0c0224 */ /* 0x004fc800078e0002 */
[----:B------:R-:W-:-:S05]  /*1400*/  @P1 MOV R13, R2 ;  /* 0x00000002000d1202 */ /* 0x000fca0000000f00 */
[----:B------:R-:W-:Y:S01]  /*1410*/  @P3 IMAD.MOV.U32 R15, RZ, RZ, R2 ;  /* 0x000000ffff0f3224 */ /* 0x000fe200078e0002 */
[----:B------:R-:W-:-:S07]  /*1420*/  @P2 MOV R14, R2 ;  /* 0x00000002000e2202 */ /* 0x000fce0000000f00 */
.L_x_1772:
[----:B------:R-:W-:Y:S05]  /*1430*/  BSYNC.RECONVERGENT B0 ;  /* 0x0000000000007941 */ /* 0x000fea0003800200 */
.L_x_1771:
[----:B------:R-:W-:Y:S01]  /*1440*/  MOV R0, UR12 ;  /* 0x0000000c00007c02 */ /* 0x000fe20008000f00 */
[----:B------:R-:W-:Y:S01]  /*1450*/  UIADD3 UR4, UPT, UPT, UR4, 0x1, URZ ;  /* 0x0000000104047890 */ /* 0x000fe2000fffe0ff */
[----:B------:R-:W-:-:S03]  /*1460*/  MOV R3, UR12 ;  /* 0x0000000c00037c02 */ /* 0x000fc60008000f00 */
[----:B------:R-:W-:Y:S01]  /*1470*/  IMAD R5, R0, 0x100, R5 ;  /* 0x0000010000057824 */ /* 0x000fe200078e0205 */
[----:B------:R-:W-:Y:S01]  /*1480*/  LEA R10, R3, R10, 0x8 ;  /* 0x0000000a030a7211 */ /* 0x000fe200078e40ff */
[----:B------:R-:W-:Y:S06]  /*1490*/  BRA.U UP0, `(.L_x_1773) ;  /* 0xfffffffd00007547 */ /* 0x000fec000b83ffff */
.L_x_1742:
[----:B------:R-:W-:-:S13]  /*14a0*/  ISETP.GE.AND P0, PT, R6, UR7, PT ;  /* 0x0000000706007c0c */ /* 0x000fda000bf06270 */
[----:B------:R-:W-:Y:S05]  /*14b0*/  @P0 EXIT ;  /* 0x000000000000094d */ /* 0x000fea0003800000 */
[----:B------:R-:W1:Y:S02]  /*14c0*/  LDC.64 R2, c[0x0][0x388] ;  /* 0x0000e200ff027b82 */ /* 0x000e640000000a00 */
[----:B-1----:R-:W-:-:S05]  /*14d0*/  IMAD.WIDE R2, R6, 0x4, R2 ;  /* 0x0000000406027825 */ /* 0x002fca00078e0202 */
[----:B------:R-:W-:Y:S01]  /*14e0*/  STG.E desc[UR10][R2.64], R7 ;  /* 0x0000000702007986 */ /* 0x000fe2000c10190a */
[----:B------:R-:W-:Y:S05]  /*14f0*/  EXIT ;  /* 0x000000000000794d */ /* 0x000fea0003800000 */
        .weak           $__internal_38_$__cuda_sm3x_div_rn_noftz_f32_slowpath
        .type           $__internal_38_$__cuda_sm3x_div_rn_noftz_f32_slowpath,@function
        .size           $__internal_38_$__cuda_sm3x_div_rn_noftz_f32_slowpath,(.L_x_2245 - $__internal_38_$__cuda_sm3x_div_rn_noftz_f32_slowpath)
$__internal_38_$__cuda_sm3x_div_rn_noftz_f32_slowpath:
        /* <DEDUP_REMOVED lines=34> */
.L_x_1775:
        /* <DEDUP_REMOVED lines=51> */
.L_x_1782:
[----:B------:R-:W-:-:S04]  /*1a50*/  LOP3.LUT R0, R0, 0x80000000, RZ, 0xc0, !PT ;  /* 0x8000000000007812 */ /* 0x000fc800078ec0ff */
[----:B------:R-:W-:Y:S01]  /*1a60*/  LOP3.LUT R0, R0, 0x7f800000, RZ, 0xfc, !PT ;  /* 0x7f80000000007812 */ /* 0x000fe200078efcff */
[----:B------:R-:W-:Y:S06]  /*1a70*/  BRA `(.L_x_1783) ;  /* 0x0000000000047947 */ /* 0x000fec0003800000 */
.L_x_1781:
[----:B------:R-:W-:-:S07]  /*1a80*/  LEA R0, R25, R0, 0x17 ;  /* 0x0000000019007211 */ /* 0x000fce00078eb8ff */
.L_x_1783:
[----:B------:R-:W-:Y:S05]  /*1a90*/  BSYNC.RECONVERGENT B3 ;  /* 0x0000000000037941 */ /* 0x000fea0003800200 */
.L_x_1780:
[----:B------:R-:W-:Y:S05]  /*1aa0*/  BRA `(.L_x_1784) ;  /* 0x0000000000207947 */ /* 0x000fea0003800000 */
.L_x_1779:
[----:B------:R-:W-:-:S04]  /*1ab0*/  LOP3.LUT R0, R0, 0x80000000, R3, 0x48, !PT ;  /* 0x8000000000007812 */ /* 0x000fc800078e4803 */
[----:B------:R-:W-:Y:S01]  /*1ac0*/  LOP3.LUT R0, R0, 0x7f800000, RZ, 0xfc, !PT ;  /* 0x7f80000000007812 */ /* 0x000fe200078efcff */
[----:B------:R-:W-:Y:S06]  /*1ad0*/  BRA `(.L_x_1784) ;  /* 0x0000000000147947 */ /* 0x000fec0003800000 */
.L_x_1778:
[----:B------:R-:W-:Y:S01]  /*1ae0*/  LOP3.LUT R0, R0, 0x80000000, R3, 0x48, !PT ;  /* 0x8000000000007812 */ /* 0x000fe200078e4803 */
[----:B------:R-:W-:Y:S06]  /*1af0*/  BRA `(.L_x_1784) ;  /* 0x00000000000c7947 */ /* 0x000fec0003800000 */
.L_x_1777:
[----:B------:R-:W0:Y:S01]  /*1b00*/  MUFU.RSQ R0, -QNAN ;  /* 0xffc0000000007908 */ /* 0x000e220000001400 */
[----:B------:R-:W-:Y:S05]  /*1b10*/  BRA `(.L_x_1784) ;  /* 0x0000000000047947 */ /* 0x000fea0003800000 */
.L_x_1776:
[----:B------:R-:W-:-:S07]  /*1b20*/  FADD.FTZ R0, R3, R0 ;  /* 0x0000000003007221 */ /* 0x000fce0000010000 */
.L_x_1784:
[----:B------:R-:W-:Y:S05]  /*1b30*/  BSYNC.RECONVERGENT B2 ;  /* 0x0000000000027941 */ /* 0x000fea0003800200 */
.L_x_1774:
[----:B------:R-:W-:-:S04]  /*1b40*/  HFMA2 R3, -RZ, RZ, 0, 0 ;  /* 0x00000000ff037431 */ /* 0x000fc800000001ff */
[----:B0-----:R-:W-:Y:S05]  /*1b50*/  RET.REL.NODEC R2 `(_Z12reg_pipelineILi4ELi2EEvPfS0_i) ;  /* 0xffffffe402287950 */ /* 0x001fea0003c3ffff */
.L_x_1785:
        /* <DEDUP_REMOVED lines=10> */
.L_x_2245:


//--------------------- .text._Z12reg_pipelineILi3ELi2EEvPfS0_i --------------------------
	.section	.text._Z12reg_pipelineILi3ELi2EEvPfS0_i,"ax",@progbits
	.align	128
        .global         _Z12reg_pipelineILi3ELi2EEvPfS0_i
        .type           _Z12reg_pipelineILi3ELi2EEvPfS0_i,@function
        .size           _Z12reg_pipelineILi3ELi2EEvPfS0_i,(.L_x_2246 - _Z12reg_pipelineILi3ELi2EEvPfS0_i)
        .other          _Z12reg_pipelineILi3ELi2EEvPfS0_i,@"STO_CUDA_ENTRY STV_DEFAULT"
_Z12reg_pipelineILi3ELi2EEvPfS0_i:
.text._Z12reg_pipelineILi3ELi2EEvPfS0_i:
        /* <DEDUP_REMOVED lines=8> */
[----:B0-----:R-:W-:-:S05]  /*0080*/  IMAD R18, R6, 0x100, R3 ;  /* 0x0000010006127824 */ /* 0x001fca00078e0203 */
[----:B------:R-:W-:Y:S02]  /*0090*/  IMAD.U32 R12, RZ, RZ, UR11 ;  /* 0x0000000bff0c7e24 */ /* 0x000fe4000f8e00ff */
[----:B------:R-:W-:Y:S01]  /*00a0*/  VIADD R5, R18, UR11 ;  /* 0x0000000b12057c36 */ /* 0x000fe20008000000 */
[----:B--2---:R-:W-:Y:S02]  /*00b0*/  LEA R7, R0, R18, 0x9 ;  /* 0x0000001200077211 */ /* 0x004fe400078e48ff */
[----:B---3--:R-:W-:Y:S02]  /*00c0*/  ISETP.GE.AND P0, PT, R18, UR12, PT ;  /* 0x0000000c12007c0c */ /* 0x008fe4000bf06270 */
[----:B------:R-:W-:Y:S02]  /*00d0*/  ISETP.GE.AND P2, PT, R7, UR12, PT ;  /* 0x0000000c07007c0c */ /* 0x000fe4000bf46270 */
[----:B------:R-:W-:-:S09]  /*00e0*/  ISETP.GE.AND P1, PT, R5, UR12, PT ;  /* 0x0000000c05007c0c */ /* 0x000fd2000bf26270 */
        /* <DEDUP_REMOVED lines=47> */
[----:B------:R-:W-:Y:S01]  /*03e0*/  HFMA2 R12, -RZ, RZ, 0, 0 ;  /* 0x00000000ff0c7431 */ /* 0x000fe200000001ff */
[----:B------:R-:W-:Y:S02]  /*03f0*/  UMOV UR10, 0x3 ;  /* 0x00000003000a7882 */ /* 0x000fe40000000000 */
[----:B------:R-:W-:-:S04]  /*0400*/  UISETP.LT.AND UP0, UPT, UR4, 0x3, UPT ;  /* 0x000000030400788c */ /* 0x000fc8000bf01270 */
[----:B------:R-:W-:Y:S02]  /*0410*/  USEL UR5, UR4, 0x3, !UP0 ;  /* 0x0000000304057887 */ /* 0x000fe4000c000000 */
[----:B------:R-:W-:Y:S02]  /*0420*/  UISETP.GE.AND UP0, UPT, UR4, 0x6, UPT ;  /* 0x000000060400788c */ /* 0x000fe4000bf06270 */
[----:B------:R-:W-:-:S04]  /*0430*/  UIADD3 UR5, UPT, UPT, UR5, -0x2, URZ ;  /* 0xfffffffe05057890 */ /* 0x000fc8000fffe0ff */
[----:B------:R-:W-:-:S03]  /*0440*/  ULOP3.LUT UR20, UR5, 0x3, URZ, 0xc0, !UPT ;  /* 0x0000000305147892 */ /* 0x000fc6000f8ec0ff */
[----:B------:R-:W-:Y:S09]  /*0450*/  BRA.U !UP0, `(.L_x_1787) ;  /* 0x0000001508047547 */ /* 0x000ff2000b800000 */
[----:B------:R-:W0:Y:S01]  /*0460*/  LDC.64 R14, c[0x0][0x380] ;  /* 0x0000e000ff0e7b82 */ /* 0x000e220000000a00 */
[----:B------:R-:W-:Y:S01]  /*0470*/  USHF.L.U32 UR10, UR7, 0xa, URZ ;  /* 0x0000000a070a7899 */ /* 0x000fe200080006ff */
[C-C-:B------:R-:W-:Y:S01]  /*0480*/  IMAD R7, R0.reuse, 0x500, R3.reuse ;  /* 0x0000050000077824 */ /* 0x140fe200078e0203 */
[C---:B------:R-:W-:Y:S01]  /*0490*/  IADD3 R5, PT, PT, R3.reuse, UR11, RZ ;  /* 0x0000000b03057c10 */ /* 0x040fe2000fffe0ff */
[C-C-:B------:R-:W-:Y:S01]  /*04a0*/  IMAD R11, R0.reuse, 0x200, R3.reuse ;  /* 0x00000200000b7824 */ /* 0x140fe200078e0203 */
[----:B------:R-:W-:Y:S01]  /*04b0*/  ULOP3.LUT UR13, UR5, 0xfffffffc, URZ, 0xc0, !UPT ;  /* 0xfffffffc050d7892 */ /* 0x000fe2000f8ec0ff */
[--C-:B------:R-:W-:Y:S01]  /*04c0*/  IMAD R9, R0, 0x600, R3.reuse ;  /* 0x0000060000097824 */ /* 0x100fe200078e0203 */
[----:B------:R-:W-:Y:S01]  /*04d0*/  LEA R8, R6, R7, 0x8 ;  /* 0x0000000706087211 */ /* 0x000fe200078e40ff */
[----:B------:R-:W-:Y:S01]  /*04e0*/  IMAD R19, R0, 0x300, R3 ;  /* 0x0000030000137824 */ /* 0x000fe200078e0203 */
[----:B------:R-:W-:Y:S01]  /*04f0*/  LOP3.LUT R3, R3, UR10, RZ, 0xfc, !PT ;  /* 0x0000000a03037c12 */ /* 0x000fe2000f8efcff */
[C---:B------:R-:W-:Y:S01]  /*0500*/  IMAD R11, R6.reuse, 0x100, R11 ;  /* 0x00000100060b7824 */ /* 0x040fe200078e020b */
[C---:B------:R-:W-:Y:S01]  /*0510*/  LEA R10, R6.reuse, R5, 0x8 ;  /* 0x00000005060a7211 */ /* 0x040fe200078e40ff */
[C---:B------:R-:W-:Y:S01]  /*0520*/  IMAD R9, R6.reuse, 0x100, R9 ;  /* 0x0000010006097824 */ /* 0x040fe200078e0209 */
[----:B------:R-:W-:Y:S01]  /*0530*/  MOV R12, RZ ;  /* 0x000000ff000c7202 */ /* 0x000fe20000000f00 */
[C---:B------:R-:W-:Y:S01]  /*0540*/  IMAD R7, R6.reuse, 0x100, R19 ;  /* 0x0000010006077824 */ /* 0x040fe200078e0213 */
[----:B------:R-:W-:Y:S01]  /*0550*/  LEA R6, R6, R3, 0x8 ;  /* 0x0000000306067211 */ /* 0x000fe200078e40ff */
[----:B------:R-:W-:Y:S01]  /*0560*/  IMAD.MOV.U32 R5, RZ, RZ, 0x18 ;  /* 0x00000018ff057424 */ /* 0x000fe200078e00ff */
[----:B------:R-:W-:Y:S01]  /*0570*/  MOV R3, RZ ;  /* 0x000000ff00037202 */ /* 0x000fe20000000f00 */
[----:B------:R-:W-:Y:S01]  /*0580*/  IMAD.MOV.U32 R4, RZ, RZ, 0x6 ;  /* 0x00000006ff047424 */ /* 0x000fe200078e00ff */
[----:B------:R-:W-:Y:S01]  /*0590*/  UMOV UR21, 0x8 ;  /* 0x0000000800157882 */ /* 0x000fe20000000000 */
[----:B------:R-:W-:Y:S01]  /*05a0*/  UMOV UR22, 0x14 ;  /* 0x0000001400167882 */ /* 0x000fe20000000000 */
[----:B------:R-:W-:Y:S01]  /*05b0*/  UMOV UR23, 0x4 ;  /* 0x0000000400177882 */ /* 0x000fe20000000000 */
[----:B------:R-:W-:Y:S01]  /*05c0*/  UMOV UR24, 0x10 ;  /* 0x0000001000187882 */ /* 0x000fe20000000000 */
[----:B------:R-:W-:Y:S01]  /*05d0*/  UMOV UR25, 0xc ;  /* 0x0000000c00197882 */ /* 0x000fe20000000000 */
[----:B------:R-:W-:Y:S01]  /*05e0*/  UMOV UR26, 0x2 ;  /* 0x00000002001a7882 */ /* 0x000fe20000000000 */
[----:B------:R-:W-:Y:S01]  /*05f0*/  UMOV UR4, URZ ;  /* 0x000000ff00047c82 */ /* 0x000fe20008000000 */
[----:B------:R-:W-:Y:S01]  /*0600*/  UMOV UR27, 0x5 ;  /* 0x00000005001b7882 */ /* 0x000fe20000000000 */
[----:B------:R-:W-:Y:S01]  /*0610*/  UMOV UR5, URZ ;  /* 0x000000ff00057c82 */ /* 0x000fe20008000000 */
[----:B------:R-:W-:Y:S01]  /*0620*/  UMOV UR28, 0x1 ;  /* 0x00000001001c7882 */ /* 0x000fe20000000000 */
[----:B------:R-:W-:Y:S01]  /*0630*/  UMOV UR6, URZ ;  /* 0x000000ff00067c82 */ /* 0x000fe20008000000 */
[----:B------:R-:W-:Y:S01]  /*0640*/  UMOV UR29, 0x4 ;  /* 0x00000004001d7882 */ /* 0x000fe20000000000 */
[----:B------:R-:W-:Y:S01]  /*0650*/  UMOV UR7, URZ ;  /* 0x000000ff00077c82 */ /* 0x000fe20008000000 */
[----:B------:R-:W-:Y:S01]  /*0660*/  UMOV UR8, URZ ;  /* 0x000000ff00087c82 */ /* 0x000fe20008000000 */
[----:B------:R-:W-:Y:S01]  /*0670*/  UMOV UR9, URZ ;  /* 0x000000ff00097c82 */ /* 0x000fe20008000000 */
[----:B------:R-:W1:Y:S01]  /*0680*/  LDCU UR12, c[0x0][0x390] ;  /* 0x00007200ff0c77ac */ /* 0x000e620008000800 */
[----:B------:R-:W-:Y:S01]  /*0690*/  UIADD3 UR13, UPT, UPT, -UR13, URZ, URZ ;  /* 0x000000ff0d0d7290 */ /* 0x000fe2000fffe1ff */
[----:B------:R-:W-:Y:S01]  /*06a0*/  UMOV UR30, 0x3 ;  /* 0x00000003001e7882 */ /* 0x000fe20000000000 */
[----:B------:R-:W-:Y:S01]  /*06b0*/  UMOV UR10, URZ ;  /* 0x000000ff000a7c82 */ /* 0x000fe20008000000 */
[----:B------:R-:W-:-:S09]  /*06c0*/  UMOV UR11, URZ ;  /* 0x000000ff000b7c82 */ /* 0x000fd20008000000 */
.L_x_1808:
        /* <DEDUP_REMOVED lines=35> */
[----:B0-----:R-:W-:Y:S05]  /*0900*/  CALL.REL.NOINC `($__internal_39_$__cuda_sm3x_div_rn_noftz_f32_slowpath) ;  /* 0x0000001400847944 */ /* 0x001fea0003c00000 */
[----:B------:R-:W-:-:S07]  /*0910*/  MOV R2, R0 ;  /* 0x0000000000027202 */ /* 0x000fce0000000f00 */
.L_x_1791:
[----:B------:R-:W-:Y:S05]  /*0920*/  BSYNC.RECONVERGENT B1 ;  /* 0x0000000000017941 */ /* 0x000fea0003800200 */
.L_x_1790:
[----:B------:R-:W-:-:S04]  /*0930*/  FADD R2, R27, R2 ;  /* 0x000000021b027221 */ /* 0x000fc80000000000 */
[----:B------:R-:W-:-:S04]  /*0940*/  FFMA R19, R2, R2, R2 ;  /* 0x0000000202137223 */ /* 0x000fc80000000002 */
[----:B------:R-:W-:-:S04]  /*0950*/  FADD R19, R26, R19 ;  /* 0x000000131a137221 */ /* 0x000fc80000000000 */
[----:B------:R-:W-:-:S07]  /*0960*/  FADD R12, R12, R19 ;  /* 0x000000130c0c7221 */ /* 0x000fce0000000000 */
.L_x_1789:
[----:B------:R-:W-:Y:S05]  /*0970*/  BSYNC.RECONVERGENT B0 ;  /* 0x0000000000007941 */ /* 0x000fea0003800200 */
.L_x_1788:
[----:B------:R-:W-:-:S13]  /*0980*/  ISETP.GE.AND P0, PT, R7, UR12, PT ;  /* 0x0000000c07007c0c */ /* 0x000fda000bf06270 */
[----:B------:R-:W1:Y:S02]  /*0990*/  @!P0 LDC.64 R20, c[0x0][0x380] ;  /* 0x0000e000ff148b82 */ /* 0x000e640000000a00 */
[----:B-1----:R-:W-:-:S06]  /*09a0*/  @!P0 IMAD.WIDE R20, R7, 0x4, R20 ;  /* 0x0000000407148825 */ /* 0x002fcc00078e0214 */
[----:B------:R-:W2:Y:S01]  /*09b0*/  @!P0 LDG.E.CONSTANT R20, desc[UR18][R20.64] ;  /* 0x0000001214148981 */ /* 0x000ea2000c1e9900 */
[----:B------:R-:W-:Y:S01]  /*09c0*/  UIMAD.WIDE.U32 UR14, UR10, -0x55555555, URZ ;  /* 0xaaaaaaab0a0e78a5 */ /* 0x000fe2000f8e00ff */
[----:B------:R-:W-:Y:S01]  /*09d0*/  ISETP.GE.AND P3, PT, R10, UR12, PT ;  /* 0x0000000c0a007c0c */ /* 0x000fe2000bf66270 */
[----:B------:R-:W-:Y:S01]  /*09e0*/  UIMAD.WIDE.U32 UR32, UR30, -0x55555555, URZ ;  /* 0xaaaaaaab1e2078a5 */ /* 0x000fe2000f8e00ff */
[----:B------:R-:W-:Y:S01]  /*09f0*/  BSSY.RECONVERGENT B0, `(.L_x_1792) ;  /* 0x0000038000007945 */ /* 0x000fe20003800200 */
[----:B------:R-:W-:-:S04]  /*0a00*/  UIMAD.WIDE.U32 UR14, UP0, UR30, -0x55555556, UR14 ;  /* 0xaaaaaaaa1e0e78a5 */ /* 0x000fc8000f80000e */
[----:B------:R-:W-:Y:S02]  /*0a10*/  UIADD3.X UR17, UPT, UPT, URZ, URZ, URZ, UP0, !UPT ;  /* 0x000000ffff117290 */ /* 0x000fe400087fe4ff */
[----:B------:R-:W-:Y:S01]  /*0a20*/  UIADD3 URZ, UP0, UPT, UR33, UR14, URZ ;  /* 0x0000000e21ff7290 */ /* 0x000fe2000ff1e0ff */
[----:B------:R-:W-:-:S03]  /*0a30*/  UMOV UR16, UR15 ;  /* 0x0000000f00107c82 */ /* 0x000fc60008000000 */
[----:B------:R-:W-:-:S04]  /*0a40*/  UIMAD.WIDE.U32.X UR14, UR10, -0x55555556, UR16, UP0 ;  /* 0xaaaaaaaa0a0e78a5 */ /* 0x000fc800080e0410 */
[----:B------:R-:W-:-:S04]  /*0a50*/  USHF.R.U64 UR14, UR14, 0x1, UR15 ;  /* 0x000000010e0e7899 */ /* 0x000fc8000800120f */
[----:B------:R-:W-:-:S06]  /*0a60*/  UIMAD UR31, UR14, -0xc, UR25 ;  /* 0xfffffff40e1f78a4 */ /* 0x000fcc000f8e0219 */
[----:B------:R-:W-:Y:S01]  /*0a70*/  IMAD.U32 R0, RZ, RZ, UR31 ;  /* 0x0000001fff007e24 */ /* 0x000fe2000f8e00ff */
[----:B------:R-:W-:Y:S02]  /*0a80*/  MOV R2, UR31 ;  /* 0x0000001f00027c02 */ /* 0x000fe40008000f00 */
[----:B------:R-:W-:Y:S02]  /*0a90*/  ISETP.EQ.AND P2, PT, RZ, UR31, !P0 ;  /* 0x0000001fff007c0c */ /* 0x000fe4000c742270 */
[----:B------:R-:W-:Y:S02]  /*0aa0*/  ISETP.EQ.AND P1, PT, R0, 0x4, !P0 ;  /* 0x000000040000780c */ /* 0x000fe40004722270 */
[----:B------:R-:W-:-:S09]  /*0ab0*/  ISETP.EQ.AND P0, PT, R2, 0x8, !P0 ;  /* 0x000000080200780c */ /* 0x000fd20004702270 */
[--C-:B--2--5:R-:W-:Y:S02]  /*0ac0*/  @P2 IMAD.MOV.U32 R17, RZ, RZ, R20.reuse ;  /* 0x000000ffff112224 */ /* 0x124fe400078e0014 */
[----:B------:R-:W-:Y:S02]  /*0ad0*/  @P1 MOV R16, R20 ;  /* 0x0000001400101202 */ /* 0x000fe40000000f00 */
[----:B------:R-:W-:Y:S01]  /*0ae0*/  @P0 IMAD.MOV.U32 R13, RZ, RZ, R20 ;  /* 0x000000ffff0d0224 */ /* 0x000fe200078e0014 */
[----:B------:R-:W-:Y:S06]  /*0af0*/  @P3 BRA `(.L_x_1793) ;  /* 0x00000000009c3947 */ /* 0x000fec0003800000 */
        /* <DEDUP_REMOVED lines=15> */
[----:B------:R-:W-:Y:S02]  /*0bf0*/  @P0 MOV R27, R17 ;  /* 0x00000011001b0202 */ /* 0x000fe40000000f00 */
[----:B------:R-:W-:Y:S02]  /*0c00*/  @P1 IMAD.MOV.U32 R27, RZ, RZ, R16 ;  /* 0x000000ffff1b1224 */ /* 0x000fe400078e0010 */
        /* <DEDUP_REMOVED lines=16> */
[----:B------:R-:W-:-:S07]  /*0d10*/  IMAD.MOV.U32 R2, RZ, RZ, R0 ;  /* 0x000000ffff027224 */ /* 0x000fce00078e0000 */
.L_x_1795:
[----:B------:R-:W-:Y:S05]  /*0d20*/  BSYNC.RECONVERGENT B1 ;  /* 0x0000000000017941 */ /* 0x000fea0003800200 */
.L_x_1794:
[----:B------:R-:W-:-:S04]  /*0d30*/  FADD R2, R27, R2 ;  /* 0x000000021b027221 */ /* 0x000fc80000000000 */
[----:B------:R-:W-:-:S04]  /*0d40*/  FFMA R19, R2, R2, R2 ;  /* 0x0000000202137223 */ /* 0x000fc80000000002 */
[----:B------:R-:W-:-:S04]  /*0d50*/  FADD R19, R26, R19 ;  /* 0x000000131a137221 */ /* 0x000fc80000000000 */
[----:B------:R-:W-:-:S07]  /*0d60*/  FADD R12, R12, R19 ;  /* 0x000000130c0c7221 */ /* 0x000fce0000000000 */
.L_x_1793:
[----:B------:R-:W-:Y:S05]  /*0d70*/  BSYNC.RECONVERGENT B0 ;  /* 0x0000000000007941 */ /* 0x000fea0003800200 */
.L_x_1792:
        /* <DEDUP_REMOVED lines=20> */
[-C--:B--2---:R-:W-:Y:S02]  /*0ec0*/  @P1 MOV R17, R20.reuse ;  /* 0x0000001400111202 */ /* 0x084fe40000000f00 */
[----:B------:R-:W-:Y:S02]  /*0ed0*/  @P2 IMAD.MOV.U32 R16, RZ, RZ, R20 ;  /* 0x000000ffff102224 */ /* 0x000fe400078e0014 */
[----:B------:R-:W-:-:S07]  /*0ee0*/  @P3 MOV R13, R20 ;  /* 0x00000014000d3202 */ /* 0x000fce0000000f00 */
.L_x_1797:
[----:B------:R-:W-:Y:S05]  /*0ef0*/  BSYNC.RECONVERGENT B0 ;  /* 0x0000000000007941 */ /* 0x000fea0003800200 */
.L_x_1796:
[----:B------:R-:W-:Y:S04]  /*0f00*/  BSSY.RECONVERGENT B0, `(.L_x_1798) ;  /* 0x0000029000007945 */ /* 0x000fe80003800200 */
        /* <DEDUP_REMOVED lines=16> */
[----:B------:R-:W-:Y:S02]  /*1010*/  @P0 IMAD.MOV.U32 R27, RZ, RZ, R17 ;  /* 0x000000ffff1b0224 */ /* 0x000fe400078e0011 */
        /* <DEDUP_REMOVED lines=18> */
.L_x_1801:
[----:B------:R-:W-:Y:S05]  /*1140*/  BSYNC.RECONVERGENT B1 ;  /* 0x0000000000017941 */ /* 0x000fea0003800200 */
.L_x_1800:
[----:B------:R-:W-:-:S04]  /*1150*/  FADD R2, R27, R2 ;  /* 0x000000021b027221 */ /* 0x000fc80000000000 */
[----:B------:R-:W-:-:S04]  /*1160*/  FFMA R19, R2, R2, R2 ;  /* 0x0000000202137223 */ /* 0x000fc80000000002 */
[----:B------:R-:W-:-:S04]  /*1170*/  FADD R19, R26, R19 ;  /* 0x000000131a137221 */ /* 0x000fc80000000000 */
[----:B------:R-:W-:-:S07]  /*1180*/  FADD R12, R12, R19 ;  /* 0x000000130c0c7221 */ /* 0x000fce0000000000 */
.L_x_1799:
[----:B------:R-:W-:Y:S05]  /*1190*/  BSYNC.RECONVERGENT B0 ;  /* 0x0000000000007941 */ /* 0x000fea0003800200 */
.L_x_1798:
        /* <DEDUP_REMOVED lines=20> */
[--C-:B--2---:R-:W-:Y:S02]  /*12e0*/  @P1 IMAD.MOV.U32 R17, RZ, RZ, R20.reuse ;  /* 0x000000ffff111224 */ /* 0x104fe400078e0014 */
[----:B------:R-:W-:Y:S02]  /*12f0*/  @P2 MOV R16, R20 ;  /* 0x0000001400102202 */ /* 0x000fe40000000f00 */
[----:B------:R-:W-:-:S07]  /*1300*/  @P3 IMAD.MOV.U32 R13, RZ, RZ, R20 ;  /* 0x000000ffff0d3224 */ /* 0x000fce00078e0014 */
.L_x_1803:
[----:B------:R-:W-:Y:S05]  /*1310*/  BSYNC.RECONVERGENT B0 ;  /* 0x0000000000007941 */ /* 0x000fea0003800200 */
.L_x_1802:
[----:B------:R-:W-:Y:S04]  /*1320*/  BSSY.RECONVERGENT B0, `(.L_x_1804) ;  /* 0x0000020000007945 */ /* 0x000fe80003800200 */
[----:B------:R-:W-:Y:S05]  /*1330*/  @P0 BRA `(.L_x_1805) ;  /* 0x0000000000780947 */ /* 0x000fea0003800000 */
[----:B------:R-:W-:Y:S02]  /*1340*/  UISETP.EQ.AND UP0, UPT, UR31, 0x4, UPT ;  /* 0x000000041f00788c */ /* 0x000fe4000bf02270 */
[----:B------:R-:W-:Y:S01]  /*1350*/  ISETP.EQ.AND P0, PT, RZ, UR31, PT ;  /* 0x0000001fff007c0c */ /* 0x000fe2000bf02270 */
[----:B------:R-:W-:Y:S01]  /*1360*/  UISETP.EQ.AND UP1, UPT, UR31, 0x8, UPT ;  /* 0x000000081f00788c */ /* 0x000fe2000bf22270 */
[----:B------:R-:W-:Y:S02]  /*1370*/  BSSY.RECONVERGENT B1, `(.L_x_1806) ;  /* 0x0000016000017945 */ /* 0x000fe40003800200 */
[----:B------:R-:W-:-:S03]  /*1380*/  PLOP3.LUT P1, PT, PT, PT, UP0, 0x80, 0x8 ;  /* 0x000000000008781c */ /* 0x000fc60003f2f008 */
[----:B------:R-:W-:-:S06]  /*1390*/  PLOP3.LUT P2, PT, PT, PT, UP1, 0x80, 0x8 ;  /* 0x000000000008781c */ /* 0x000fcc0003f4f018 */
[----:B------:R-:W-:-:S04]  /*13a0*/  @P0 MOV R27, R17 ;  /* 0x00000011001b0202 */ /* 0x000fc80000000f00 */
[----:B------:R-:W-:-:S03]  /*13b0*/  @P1 IMAD.MOV.U32 R27, RZ, RZ, R16 ;  /* 0x000000ffff1b1224 */ /* 0x000fc600078e0010 */
        /* <DEDUP_REMOVED lines=17> */
.L_x_1807:
[----:B------:R-:W-:Y:S05]  /*14d0*/  BSYNC.RECONVERGENT B1 ;  /* 0x0000000000017941 */ /* 0x000fea0003800200 */
.L_x_1806:
[----:B------:R-:W-:-:S04]  /*14e0*/  FADD R2, R27, R2 ;  /* 0x000000021b027221 */ /* 0x000fc80000000000 */
[----:B------:R-:W-:-:S04]  /*14f0*/  FFMA R19, R2, R2, R2 ;  /* 0x0000000202137223 */ /* 0x000fc80000000002 */
[----:B------:R-:W-:-:S04]  /*1500*/  FADD R19, R26, R19 ;  /* 0x000000131a137221 */ /* 0x000fc80000000000 */
[----:B------:R-:W-:-:S07]  /*1510*/  FADD R12, R12, R19 ;  /* 0x000000130c0c7221 */ /* 0x000fce0000000000 */
.L_x_1805:
[----:B------:R-:W-:Y:S05]  /*1520*/  BSYNC.RECONVERGENT B0 ;  /* 0x0000000000007941 */ /* 0x000fea0003800200 */
.L_x_1804:
[----:B------:R-:W-:-:S13]  /*1530*/  ISETP.GE.AND P0, PT, R9, UR12, PT ;  /* 0x0000000c09007c0c */ /* 0x000fda000bf06270 */
[----:B------:R-:W1:Y:S02]  /*1540*/  @!P0 LDC.64 R20, c[0x0][0x380] ;  /* 0x0000e000ff148b82 */ /* 0x000e640000000a00 */
[----:B-1----:R-:W-:-:S06]  /*1550*/  @!P0 IMAD.WIDE R24, R9, 0x4, R20 ;  /* 0x0000000409188825 */ /* 0x002fcc00078e0214 */
[----:B------:R-:W2:Y:S01]  /*1560*/  @!P0 LDG.E.CONSTANT R24, desc[UR18][R24.64] ;  /* 0x0000001218188981 */ /* 0x000ea2000c1e9900 */
[----:B------:R-:W-:Y:S01]  /*1570*/  @!P0 IMAD.WIDE.U32 R22, R3, -0x55555555, RZ ;  /* 0xaaaaaaab03168825 */ /* 0x000fe200078e00ff */
[----:B------:R-:W1:Y:S01]  /*1580*/  LDC R19, c[0x0][0x370] ;  /* 0x0000dc00ff137b82 */ /* 0x000e620000000800 */
[----:B------:R-:W-:Y:S02]  /*1590*/  UIADD3 UR8, UP0, UPT, UR8, 0x4, URZ ;  /* 0x0000000408087890 */ /* 0x000fe4000ff1e0ff */
[C---:B------:R-:W-:Y:S01]  /*15a0*/  @!P0 IMAD.WIDE.U32 R20, R4.reuse, -0x55555555, RZ ;  /* 0xaaaaaaab04148825 */ /* 0x040fe200078e00ff */
[----:B------:R-:W-:Y:S02]  /*15b0*/  UIADD3 UR13, UPT, UPT, UR13, 0x4, URZ ;  /* 0x000000040d0d7890 */ /* 0x000fe4000fffe0ff */
[----:B------:R-:W-:Y:S01]  /*15c0*/  UIADD3.X UR9, UPT, UPT, URZ, UR9, URZ, UP0, !UPT ;  /* 0x00000009ff097290 */ /* 0x000fe200087fe4ff */
[C---:B------:R-:W-:Y:S01]  /*15d0*/  @!P0 IMAD.WIDE.U32 R22, P1, R4.reuse, -0x55555556, R22 ;  /* 0xaaaaaaaa04168825 */ /* 0x040fe20007820016 */
[----:B------:R-:W-:Y:S01]  /*15e0*/  UISETP.NE.AND UP0, UPT, UR13, URZ, UPT ;  /* 0x000000ff0d00728c */ /* 0x000fe2000bf05270 */
[----:B------:R-:W-:Y:S01]  /*15f0*/  IADD3 R4, P3, PT, R4, 0x4, RZ ;  /* 0x0000000404047810 */ /* 0x000fe20007f7e0ff */
[----:B------:R-:W-:Y:S01]  /*1600*/  UIADD3 UR26, UP1, UPT, UR26, 0x4, URZ ;  /* 0x000000041a1a7890 */ /* 0x000fe2000ff3e0ff */
[----:B------:R-:W-:Y:S01]  /*1610*/  @!P0 IMAD.MOV.U32 R20, RZ, RZ, R23 ;  /* 0x000000ffff148224 */ /* 0x000fe200078e0017 */
[----:B------:R-:W-:Y:S01]  /*1620*/  @!P0 IADD3 RZ, P2, PT, R21, R22, RZ ;  /* 0x0000001615ff8210 */ /* 0x000fe20007f5e0ff */
[----:B------:R-:W-:Y:S01]  /*1630*/  UIADD3 UR27, UP2, UPT, UR27, 0x4, URZ ;  /* 0x000000041b1b7890 */ /* 0x000fe2000ff5e0ff */
[----:B------:R-:W-:Y:S01]  /*1640*/  @!P0 IADD3.X R21, PT, PT, RZ, RZ, RZ, P1, !PT ;  /* 0x000000ffff158210 */ /* 0x000fe20000ffe4ff */
[----:B------:R-:W-:-:S02]  /*1650*/  UIADD3 UR28, UP3, UPT, UR28, 0x4, URZ ;  /* 0x000000041c1c7890 */ /* 0x000fc4000ff7e0ff */
[----:B------:R-:W-:Y:S01]  /*1660*/  UIADD3 UR29, UP4, UPT, UR29, 0x4, URZ ;  /* 0x000000041d1d7890 */ /* 0x000fe2000ff9e0ff */
[----:B------:R-:W-:Y:S01]  /*1670*/  @!P0 IMAD.WIDE.U32.X R20, R3, -0x55555556, R20, P2 ;  /* 0xaaaaaaaa03148825 */ /* 0x000fe200010e0414 */
[----:B------:R-:W-:Y:S01]  /*1680*/  UIADD3 UR30, UP5, UPT, UR30, 0x4, URZ ;  /* 0x000000041e1e7890 */ /* 0x000fe2000ffbe0ff */
[----:B------:R-:W-:Y:S01]  /*1690*/  IADD3.X R3, PT, PT, RZ, R3, RZ, P3, !PT ;  /* 0x00000003ff037210 */ /* 0x000fe20001ffe4ff */
[----:B------:R-:W-:Y:S02]  /*16a0*/  UIADD3 UR21, UPT, UPT, UR21, 0x10, URZ ;  /* 0x0000001015157890 */ /* 0x000fe4000fffe0ff */
[----:B------:R-:W-:Y:S01]  /*16b0*/  @!P0 SHF.R.U64 R20, R20, 0x1, R21 ;  /* 0x0000000114148819 */ /* 0x000fe20000001215 */
[C---:B-1----:R-:W-:Y:S01]  /*16c0*/  IMAD R10, R19.reuse, 0x400, R10 ;  /* 0x00000400130a7824 */ /* 0x042fe200078e020a */
[C---:B------:R-:W-:Y:S01]  /*16d0*/  LEA R11, R19.reuse, R11, 0xa ;  /* 0x0000000b130b7211 */ /* 0x040fe200078e50ff */
[C---:B------:R-:W-:Y:S01]  /*16e0*/  IMAD R8, R19.reuse, 0x400, R8 ;  /* 0x0000040013087824 */ /* 0x040fe200078e0208 */
[C---:B------:R-:W-:Y:S01]  /*16f0*/  LEA R18, R19.reuse, R18, 0xa ;  /* 0x0000001213127211 */ /* 0x040fe200078e50ff */
[----:B------:R-:W-:Y:S01]  /*1700*/  @!P0 IMAD R20, R20, -0xc, R5 ;  /* 0xfffffff414148824 */ /* 0x000fe200078e0205 */
[C---:B------:R-:W-:Y:S01]  /*1710*/  LEA R6, R19.reuse, R6, 0xa ;  /* 0x0000000613067211 */ /* 0x040fe200078e50ff */
[C---:B------:R-:W-:Y:S01]  /*1720*/  IMAD R7, R19.reuse, 0x400, R7 ;  /* 0x0000040013077824 */ /* 0x040fe200078e0207 */
[----:B------:R-:W-:Y:S01]  /*1730*/  LEA R9, R19, R9, 0xa ;  /* 0x0000000913097211 */ /* 0x000fe200078e50ff */
[----:B------:R-:W-:Y:S01]  /*1740*/  VIADD R5, R5, 0x10 ;  /* 0x0000001005057836 */ /* 0x000fe20000000000 */
[C---:B------:R-:W-:Y:S01]  /*1750*/  ISETP.EQ.AND P2, PT, R20.reuse, RZ, !P0 ;  /* 0x000000ff1400720c */ /* 0x040fe20004742270 */
[----:B------:R-:W-:Y:S01]  /*1760*/  UIADD3 UR22, UPT, UPT, UR22, 0x10, URZ ;  /* 0x0000001016167890 */ /* 0x000fe2000fffe0ff */
[C---:B------:R-:W-:Y:S01]  /*1770*/  ISETP.EQ.AND P1, PT, R20.reuse, 0x4, !P0 ;  /* 0x000000041400780c */ /* 0x040fe20004722270 */
[----:B------:R-:W-:Y:S01]  /*1780*/  UIADD3 UR23, UPT, UPT, UR23, 0x10, URZ ;  /* 0x0000001017177890 */ /* 0x000fe2000fffe0ff */
[----:B------:R-:W-:Y:S01]  /*1790*/  ISETP.EQ.AND P0, PT, R20, 0x8, !P0 ;  /* 0x000000081400780c */ /* 0x000fe20004702270 */
[----:B------:R-:W-:-:S02]  /*17a0*/  UIADD3 UR24, UPT, UPT, UR24, 0x10, URZ ;  /* 0x0000001018187890 */ /* 0x000fc4000fffe0ff */
[----:B------:R-:W-:Y:S02]  /*17b0*/  UIADD3 UR11, UPT, UPT, UR11, 0x10, URZ ;  /* 0x000000100b0b7890 */ /* 0x000fe4000fffe0ff */
[----:B------:R-:W-:Y:S02]  /*17c0*/  UIADD3 UR25, UPT, UPT, UR25, 0x10, URZ ;  /* 0x0000001019197890 */ /* 0x000fe4000fffe0ff */
[----:B------:R-:W-:Y:S02]  /*17d0*/  UIADD3.X UR4, UPT, UPT, URZ, UR4, URZ, UP1, !UPT ;  /* 0x00000004ff047290 */ /* 0x000fe40008ffe4ff */
[----:B------:R-:W-:Y:S02]  /*17e0*/  UIADD3.X UR5, UPT, UPT, URZ, UR5, URZ, UP2, !UPT ;  /* 0x00000005ff057290 */ /* 0x000fe400097fe4ff */
[----:B------:R-:W-:Y:S02]  /*17f0*/  UIADD3.X UR6, UPT, UPT, URZ, UR6, URZ, UP3, !UPT ;  /* 0x00000006ff067290 */ /* 0x000fe40009ffe4ff */
[----:B------:R-:W-:-:S02]  /*1800*/  UIADD3.X UR7, UPT, UPT, URZ, UR7, URZ, UP4, !UPT ;  /* 0x00000007ff077290 */ /* 0x000fc4000a7fe4ff */
[----:B------:R-:W-:Y:S01]  /*1810*/  UIADD3.X UR10, UPT, UPT, URZ, UR10, URZ, UP5, !UPT ;  /* 0x0000000aff0a7290 */ /* 0x000fe2000affe4ff */
[--C-:B--2---:R-:W-:Y:S01]  /*1820*/  @P2 IMAD.MOV.U32 R17, RZ, RZ, R24.reuse ;  /* 0x000000ffff112224 */ /* 0x104fe200078e0018 */
[----:B------:R-:W-:Y:S01]  /*1830*/  @P1 MOV R16, R24 ;  /* 0x0000001800101202 */ /* 0x000fe20000000f00 */
[----:B------:R-:W-:Y:S01]  /*1840*/  @P0 IMAD.MOV.U32 R13, RZ, RZ, R24 ;  /* 0x000000ffff0d0224 */ /* 0x000fe200078e0018 */
[----:B------:R-:W-:Y:S08]  /*1850*/  BRA.U UP0, `(.L_x_1808) ;  /* 0xffffffed009c7547 */ /* 0x000ff0000b83ffff */
[----:B------:R-:W-:-:S12]  /*1860*/  UIADD3 UR10, UPT, UPT, UR8, 0x3, URZ ;  /* 0x00000003080a7890 */ /* 0x000fd8000fffe0ff */
.L_x_1787:
[----:B------:R-:W-:-:S09]  /*1870*/  UISETP.NE.AND UP0, UPT, UR20, URZ, UPT ;  /* 0x000000ff1400728c */ /* 0x000fd2000bf05270 */
[----:B------:R-:W-:Y:S05]  /*1880*/  BRA.U !UP0, `(.L_x_1786) ;  /* 0x0000000508807547 */ /* 0x000fea000b800000 */
[----:B------:R-:W1:Y:S01]  /*1890*/  S2R R5, SR_TID.X ;  /* 0x0000000000057919 */ /* 0x000e620000002100 */
[----:B------:R-:W2:Y:S01]  /*18a0*/  LDC R4, c[0x0][0x370] ;  /* 0x0000dc00ff047b82 */ /* 0x000ea20000000800 */
[----:B------:R-:W-:Y:S01]  /*18b0*/  UIADD3 UR4, UPT, UPT, UR10, 0xfffffd, URZ ;  /* 0x00fffffd0a047890 */ /* 0x000fe2000fffe0ff */
[----:B------:R-:W3:Y:S01]  /*18c0*/  S2R R0, SR_CTAID.X ;  /* 0x0000000000007919 */ /* 0x000ee20000002500 */
[----:B------:R-:W-:Y:S02]  /*18d0*/  UIADD3 UR5, UPT, UPT, UR10, 0x1000000, URZ ;  /* 0x010000000a057890 */ /* 0x000fe4000fffe0ff */
[----:B------:R-:W-:Y:S01]  /*18e0*/  UIADD3 UR16, UPT, UPT, UR10, -0x3, URZ ;  /* 0xfffffffd0a107890 */ /* 0x000fe2000fffe0ff */
[----:B------:R-:W4:Y:S01]  /*18f0*/  LDCU UR12, c[0x0][0x390] ;  /* 0x00007200ff0c77ac */ /* 0x000f220008000800 */
[----:B------:R-:W-:Y:S02]  /*1900*/  USHF.L.U32 UR14, UR10, 0x2, URZ ;  /* 0x000000020a0e7899 */ /* 0x000fe400080006ff */
[----:B------:R-:W-:-:S02]  /*1910*/  UIADD3 UR13, UPT, UPT, -UR20, URZ, URZ ;  /* 0x000000ff140d7290 */ /* 0x000fc4000fffe1ff */
[----:B------:R-:W-:Y:S01]  /*1920*/  USHF.L.U32 UR15, UR16, 0x2, URZ ;  /* 0x00000002100f7899 */ /* 0x000fe200080006ff */
[----:B------:R-:W-:Y:S01]  /*1930*/  UMOV UR11, UR10 ;  /* 0x0000000a000b7c82 */ /* 0x000fe20008000000 */
[----:B--2---:R-:W-:-:S05]  /*1940*/  SHF.L.U32 R2, R4, 0x8, RZ ;  /* 0x0000000804027819 */ /* 0x004fca00000006ff */
[C-C-:B-1----:R-:W-:Y:S01]  /*1950*/  IMAD R7, R2.reuse, UR4, R5.reuse ;  /* 0x0000000402077c24 */ /* 0x142fe2000f8e0205 */
[----:B------:R-:W-:Y:S01]  /*1960*/  UMOV UR4, URZ ;  /* 0x000000ff00047c82 */ /* 0x000fe20008000000 */
[----:B------:R-:W-:Y:S01]  /*1970*/  IMAD R5, R2, UR5, R5 ;  /* 0x0000000502057c24 */ /* 0x000fe2000f8e0205 */
[----:B------:R-:W-:Y:S01]  /*1980*/  UMOV UR5, URZ ;  /* 0x000000ff00057c82 */ /* 0x000fe20008000000 */
[----:B---3--:R-:W-:-:S03]  /*1990*/  IMAD R7, R0, 0x100, R7 ;  /* 0x0000010000077824 */ /* 0x008fc600078e0207 */
[----:B----4-:R-:W-:-:S07]  /*19a0*/  LEA R5, R0, R5, 0x8 ;  /* 0x0000000500057211 */ /* 0x010fce00078e40ff */
.L_x_1813:
[----:B------:R-:W-:Y:S01]  /*19b0*/  ISETP.GE.AND P0, PT, R7, UR12, PT ;  /* 0x0000000c07007c0c */ /* 0x000fe2000bf06270 */
        /* <DEDUP_REMOVED lines=36> */
.L_x_1812:
[----:B------:R-:W-:Y:S05]  /*1c00*/  BSYNC.RECONVERGENT B1 ;  /* 0x0000000000017941 */ /* 0x000fea0003800200 */
.L_x_1811:
[----:B------:R-:W-:-:S04]  /*1c10*/  FADD R9, R6, R9 ;  /* 0x0000000906097221 */ /* 0x000fc80000000000 */
[----:B------:R-:W-:-:S04]  /*1c20*/  FFMA R0, R9, R9, R9 ;  /* 0x0000000909007223 */ /* 0x000fc80000000009 */
[----:B------:R-:W-:-:S04]  /*1c30*/  FADD R3, R3, R0 ;  /* 0x0000000003037221 */ /* 0x000fc80000000000 */
[----:B------:R-:W-:-:S07]  /*1c40*/  FADD R12, R12, R3 ;  /* 0x000000030c0c7221 */ /* 0x000fce0000000000 */
.L_x_1810:
[----:B------:R-:W-:Y:S05]  /*1c50*/  BSYNC.RECONVERGENT B0 ;  /* 0x0000000000007941 */ /* 0x000fea0003800200 */
.L_x_1809:
[----:B------:R-:W-:-:S13]  /*1c60*/  ISETP.GE.AND P0, PT, R5, UR12, PT ;  /* 0x0000000c05007c0c */ /* 0x000fda000bf06270 */
[----:B------:R-:W1:Y:S02]  /*1c70*/  @!P0 LDC.64 R2, c[0x0][0x380] ;  /* 0x0000e000ff028b82 */ /* 0x000e640000000a00 */
[----:B-1----:R-:W-:-:S05]  /*1c80*/  @!P0 IMAD.WIDE R2, R5, 0x4, R2 ;  /* 0x0000000405028825 */ /* 0x002fca00078e0202 */
[----:B------:R1:W2:Y:S01]  /*1c90*/  @!P0 LDG.E.CONSTANT R0, desc[UR18][R2.64] ;  /* 0x0000001202008981 */ /* 0x0002a2000c1e9900 */
[----:B------:R-:W-:Y:S01]  /*1ca0*/  IMAD.U32 R10, RZ, RZ, UR4 ;  /* 0x00000004ff0a7e24 */ /* 0x000fe2000f8e00ff */
[----:B------:R-:W-:Y:S01]  /*1cb0*/  MOV R8, UR11 ;  /* 0x0000000b00087c02 */ /* 0x000fe20008000f00 */
[----:B0-----:R-:W-:Y:S01]  /*1cc0*/  IMAD.U32 R15, RZ, RZ, UR11 ;  /* 0x0000000bff0f7e24 */ /* 0x001fe2000f8e00ff */
[----:B------:R-:W-:Y:S01]  /*1cd0*/  UIADD3 UR16, UP0, UPT, UR16, 0x1, URZ ;  /* 0x0000000110107890 */ /* 0x000fe2000ff1e0ff */
[----:B------:R-:W-:Y:S01]  /*1ce0*/  @!P0 IMAD.WIDE.U32 R10, R10, -0x55555555, RZ ;  /* 0xaaaaaaab0a0a8825 */ /* 0x000fe200078e00ff */
[----:B------:R-:W-:Y:S01]  /*1cf0*/  UIADD3 UR13, UPT, UPT, UR13, 0x1, URZ ;  /* 0x000000010d0d7890 */ /* 0x000fe2000fffe0ff */
[----:B------:R-:W-:Y:S01]  /*1d00*/  LEA R5, R4, R5, 0x8 ;  /* 0x0000000504057211 */ /* 0x000fe200078e40ff */
[----:B------:R-:W-:Y:S01]  /*1d10*/  UIADD3.X UR5, UPT, UPT, URZ, UR5, URZ, UP0, !UPT ;  /* 0x00000005ff057290 */ /* 0x000fe200087fe4ff */
[----:B------:R-:W-:Y:S01]  /*1d20*/  @!P0 IMAD.WIDE.U32 R8, R8, -0x55555555, RZ ;  /* 0xaaaaaaab08088825 */ /* 0x000fe200078e00ff */
[----:B------:R-:W-:-:S02]  /*1d30*/  UISETP.NE.AND UP0, UPT, UR13, URZ, UPT ;  /* 0x000000ff0d00728c */ /* 0x000fc4000bf05270 */
[----:B------:R-:W-:Y:S01]  /*1d40*/  UIADD3 UR11, UP1, UPT, UR11, 0x1, URZ ;  /* 0x000000010b0b7890 */ /* 0x000fe2000ff3e0ff */
[----:B------:R-:W-:Y:S01]  /*1d50*/  @!P0 IMAD.WIDE.U32 R10, P1, R15, -0x55555556, R10 ;  /* 0xaaaaaaaa0f0a8825 */ /* 0x000fe2000782000a */
[----:B------:R-:W-:-:S03]  /*1d60*/  UIADD3 UR15, UPT, UPT, UR15, 0x4, URZ ;  /* 0x000000040f0f7890 */ /* 0x000fc6000fffe0ff */
[----:B------:R-:W-:Y:S01]  /*1d70*/  IMAD.U32 R15, RZ, RZ, UR4 ;  /* 0x00000004ff0f7e24 */ /* 0x000fe2000f8e00ff */
[----:B------:R-:W-:Y:S01]  /*1d80*/  @!P0 IADD3 RZ, P2, PT, R9, R10, RZ ;  /* 0x0000000a09ff8210 */ /* 0x000fe20007f5e0ff */
[----:B------:R-:W-:Y:S01]  /*1d90*/  IMAD R7, R4, 0x100, R7 ;  /* 0x0000010004077824 */ /* 0x000fe200078e0207 */
[----:B------:R-:W-:Y:S01]  /*1da0*/  @!P0 IADD3.X R9, PT, PT, RZ, RZ, RZ, P1, !PT ;  /* 0x000000ffff098210 */ /* 0x000fe20000ffe4ff */
[----:B------:R-:W-:Y:S01]  /*1db0*/  UIADD3.X UR4, UPT, UPT, URZ, UR4, URZ, UP1, !UPT ;  /* 0x00000004ff047290 */ /* 0x000fe20008ffe4ff */
[----:B------:R-:W-:-:S05]  /*1dc0*/  @!P0 MOV R8, R11 ;  /* 0x0000000b00088202 */ /* 0x000fca0000000f00 */
[----:B-1----:R-:W-:-:S04]  /*1dd0*/  @!P0 IMAD.WIDE.U32.X R2, R15, -0x55555556, R8, P2 ;  /* 0xaaaaaaaa0f028825 */ /* 0x002fc800010e0408 */
[----:B------:R-:W-:Y:S01]  /*1de0*/  IMAD.MOV.U32 R9, RZ, RZ, -0xc ;  /* 0xfffffff4ff097424 */ /* 0x000fe200078e00ff */
[----:B------:R-:W-:-:S05]  /*1df0*/  @!P0 SHF.R.U64 R2, R2, 0x1, R3 ;  /* 0x0000000102028819 */ /* 0x000fca0000001203 */
[----:B------:R-:W-:Y:S01]  /*1e00*/  @!P0 IMAD R2, R2, R9, UR14 ;  /* 0x0000000e02028e24 */ /* 0x000fe2000f8e0209 */
[----:B------:R-:W-:-:S04]  /*1e10*/  UIADD3 UR14, UPT, UPT, UR14, 0x4, URZ ;  /* 0x000000040e0e7890 */ /* 0x000fc8000fffe0ff */
[C---:B------:R-:W-:Y:S02]  /*1e20*/  ISETP.EQ.AND P1, PT, R2.reuse, RZ, !P0 ;  /* 0x000000ff0200720c */ /* 0x040fe40004722270 */
[C---:B------:R-:W-:Y:S02]  /*1e30*/  ISETP.EQ.AND P2, PT, R2.reuse, 0x4, !P0 ;  /* 0x000000040200780c */ /* 0x040fe40004742270 */
[----:B------:R-:W-:-:S09]  /*1e40*/  ISETP.EQ.AND P0, PT, R2, 0x8, !P0 ;  /* 0x000000080200780c */ /* 0x000fd20004702270 */
[-C--:B--2--5:R-:W-:Y:S02]  /*1e50*/  @P1 MOV R17, R0.reuse ;  /* 0x0000000000111202 */ /* 0x0a4fe40000000f00 */
[----:B------:R-:W-:Y:S02]  /*1e60*/  @P2 IMAD.MOV.U32 R16, RZ, RZ, R0 ;  /* 0x000000ffff102224 */ /* 0x000fe400078e0000 */
[----:B------:R-:W-:Y:S01]  /*1e70*/  @P0 MOV R13, R0 ;  /* 0x00000000000d0202 */ /* 0x000fe20000000f00 */
[----:B------:R-:W-:Y:S06]  /*1e80*/  BRA.U UP0, `(.L_x_1813) ;  /* 0xfffffff900c87547 */ /* 0x000fec000b83ffff */
.L_x_1786:
[----:B------:R-:W1:Y:S01]  /*1e90*/  S2R R0, SR_CTAID.X ;  /* 0x0000000000007919 */ /* 0x000e620000002500 */
[----:B------:R-:W1:Y:S02]  /*1ea0*/  S2R R3, SR_TID.X ;  /* 0x0000000000037919 */ /* 0x000e640000002100 */
[----:B-1----:R-:W-:-:S05]  /*1eb0*/  IMAD R5, R0, 0x100, R3 ;  /* 0x0000010000057824 */ /* 0x002fca00078e0203 */
[----:B------:R-:W-:-:S13]  /*1ec0*/  ISETP.GE.AND P0, PT, R5, UR12, PT ;  /* 0x0000000c05007c0c */ /* 0x000fda000bf06270 */
[----:B------:R-:W-:Y:S05]  /*1ed0*/  @P0 EXIT ;  /* 0x000000000000094d */ /* 0x000fea0003800000 */
[----:B------:R-:W1:Y:S02]  /*1ee0*/  LDC.64 R2, c[0x0][0x388] ;  /* 0x0000e200ff027b82 */ /* 0x000e640000000a00 */
[----:B-1----:R-:W-:-:S05]  /*1ef0*/  IMAD.WIDE R2, R5, 0x4, R2 ;  /* 0x0000000405027825 */ /* 0x002fca00078e0202 */
[----:B------:R-:W-:Y:S01]  /*1f00*/  STG.E desc[UR18][R2.64], R12 ;  /* 0x0000000c02007986 */ /* 0x000fe2000c101912 */
[----:B------:R-:W-:Y:S05]  /*1f10*/  EXIT ;  /* 0x000000000000794d */ /* 0x000fea0003800000 */
        .weak           $__internal_39_$__cuda_sm3x_div_rn_noftz_f32_slowpath
        .type           $__internal_39_$__cuda_sm3x_div_rn_noftz_f32_slowpath,@function
        .size           $__internal_39_$__cuda_sm3x_div_rn_noftz_f32_slowpath,(.L_x_2246 - $__internal_39_$__cuda_sm3x_div_rn_noftz_f32_slowpath)
$__internal_39_$__cuda_sm3x_div_rn_noftz_f32_slowpath:
        /* <DEDUP_REMOVED lines=34> */
.L_x_1815:
        /* <DEDUP_REMOVED lines=51> */
.L_x_1822:
[----:B------:R-:W-:-:S04]  /*2470*/  LOP3.LUT R0, R0, 0x80000000, RZ, 0xc0, !PT ;  /* 0x8000000000007812 */ /* 0x000fc800078ec0ff */
[----:B------:R-:W-:Y:S01]  /*2480*/  LOP3.LUT R0, R0, 0x7f800000, RZ, 0xfc, !PT ;  /* 0x7f80000000007812 */ /* 0x000fe200078efcff */
[----:B------:R-:W-:Y:S06]  /*2490*/  BRA `(.L_x_1823) ;  /* 0x0000000000047947 */ /* 0x000fec0003800000 */
.L_x_1821:
[----:B------:R-:W-:-:S07]  /*24a0*/  LEA R0, R19, R0, 0x17 ;  /* 0x0000000013007211 */ /* 0x000fce00078eb8ff */
.L_x_1823:
[----:B------:R-:W-:Y:S05]  /*24b0*/  BSYNC.RECONVERGENT B3 ;  /* 0x0000000000037941 */ /* 0x000fea0003800200 */
.L_x_1820:
[----:B------:R-:W-:Y:S05]  /*24c0*/  BRA `(.L_x_1824) ;  /* 0x0000000000207947 */ /* 0x000fea0003800000 */
.L_x_1819:
[----:B------:R-:W-:-:S04]  /*24d0*/  LOP3.LUT R0, R23, 0x80000000, R0, 0x48, !PT ;  /* 0x8000000017007812 */ /* 0x000fc800078e4800 */
[----:B------:R-:W-:Y:S01]  /*24e0*/  LOP3.LUT R0, R0, 0x7f800000, RZ, 0xfc, !PT ;  /* 0x7f80000000007812 */ /* 0x000fe200078efcff */
[----:B------:R-:W-:Y:S06]  /*24f0*/  BRA `(.L_x_1824) ;  /* 0x0000000000147947 */ /* 0x000fec0003800000 */
.L_x_1818:
[----:B------:R-:W-:Y:S01]  /*2500*/  LOP3.LUT R0, R23, 0x80000000, R0, 0x48, !PT ;  /* 0x8000000017007812 */ /* 0x000fe200078e4800 */
[----:B------:R-:W-:Y:S06]  /*2510*/  BRA `(.L_x_1824) ;  /* 0x00000000000c7947 */ /* 0x000fec0003800000 */
.L_x_1817:
[----:B------:R-:W0:Y:S01]  /*2520*/  MUFU.RSQ R0, -QNAN ;  /* 0xffc0000000007908 */ /* 0x000e220000001400 */
[----:B------:R-:W-:Y:S05]  /*2530*/  BRA `(.L_x_1824) ;  /* 0x0000000000047947 */ /* 0x000fea0003800000 */
.L_x_1816:
[----:B------:R-:W-:-:S07]  /*2540*/  FADD.FTZ R0, R0, R23 ;  /* 0x0000001700007221 */ /* 0x000fce0000010000 */
.L_x_1824:
[----:B------:R-:W-:Y:S05]  /*2550*/  BSYNC.RECONVERGENT B2 ;  /* 0x0000000000027941 */ /* 0x000fea0003800200 */
.L_x_1814:
[----:B------:R-:W-:-:S04]  /*2560*/  HFMA2 R21, -RZ, RZ, 0, 0 ;  /* 0x00000000ff157431 */ /* 0x000fc800000001ff */
[----:B0-----:R-:W-:Y:S05]  /*2570*/  RET.REL.NODEC R20 `(_Z12reg_pipelineILi3ELi2EEvPfS0_i) ;  /* 0xffffffd814a07950 */ /* 0x001fea0003c3ffff */
.L_x_1825:
        /* <DEDUP_REMOVED lines=16> */
.L_x_2246:


//--------------------- .text._Z12reg_pipelineILi2ELi2EEvPfS0_i --------------------------
	.section	.text._Z12reg_pipelineILi2ELi2EEvPfS0_i,"ax",@progbits
	.align	128
        .global         _Z12reg_pipelineILi2ELi2EEvPfS0_i
        .type           _Z12reg_pipelineILi2ELi2EEvPfS0_i,@function
        .size           _Z12reg_pipelineILi2ELi2EEvPfS0_i,(.L_x_2247 - _Z12reg_pipelineILi2ELi2EEvPfS0_i)
        .other          _Z12reg_pipelineILi2ELi2EEvPfS0_i,@"STO_CUDA_ENTRY STV_DEFAULT"
_Z12reg_pipelineILi2ELi2EEvPfS0_i:
.text._Z12reg_pipelineILi2ELi2EEvPfS0_i:
[----:B------:R-:W-:Y:S01]  /*0000*/  LDC R1, c[0x0][0x37c] ;  /* 0x0000df00ff017b82 */ /* 0x000fe20000000800 */
[----:B------:R-:W0:Y:S01]  /*0010*/  S2R R18, SR_CTAID.X ;  /* 0x0000000000127919 */ /* 0x000e220000002500 */
[----:B------:R-:W0:Y:S01]  /*0020*/  LDCU UR9, c[0x0][0x370] ;  /* 0x00006e00ff0977ac */ /* 0x000e220008000800 */
[----:B------:R-:W1:Y:S01]  /*0030*/  S2R R17, SR_TID.X ;  /* 0x0000000000117919 */ /* 0x000e620000002100 */
[----:B------:R-:W2:Y:S01]  /*0040*/  LDCU UR5, c[0x0][0x390] ;  /* 0x00007200ff0577ac */ /* 0x000ea20008000800 */
[----:B------:R-:W3:Y:S01]  /*0050*/  LDCU.64 UR10, c[0x0][0x358] ;  /* 0x00006b00ff0a77ac */ /* 0x000ee20008000a00 */
[C---:B0-----:R-:W-:Y:S01]  /*0060*/  IADD3 R0, PT, PT, R18.reuse, UR9, RZ ;  /* 0x0000000912007c10 */ /* 0x041fe2000fffe0ff */
[----:B-1----:R-:W-:-:S03]  /*0070*/  IMAD R16, R18, 0x100, R17 ;  /* 0x0000010012107824 */ /* 0x002fc600078e0211 */
[----:B------:R-:W-:Y:S02]  /*0080*/  LEA R3, R0, R17, 0x8 ;  /* 0x0000001100037211 */ /* 0x000fe400078e40ff */
[----:B--2---:R-:W-:Y:S02]  /*0090*/  ISETP.GE.AND P1, PT, R16, UR5, PT ;  /* 0x0000000510007c0c */ /* 0x004fe4000bf26270 */
[----:B------:R-:W-:-:S11]  /*00a0*/  ISETP.GE.AND P0, PT, R3, UR5, PT ;  /* 0x0000000503007c0c */ /* 0x000fd6000bf06270 */
[----:B------:R-:W0:Y:S08]  /*00b0*/  @!P1 LDC.64 R4, c[0x0][0x380] ;  /* 0x0000e000ff049b82 */ /* 0x000e300000000a00 */
[----:B------:R-:W1:Y:S01]  /*00c0*/  @!P0 LDC.64 R6, c[0x0][0x380] ;  /* 0x0000e000ff068b82 */ /* 0x000e620000000a00 */
[----:B0-----:R-:W-:-:S05]  /*00d0*/  @!P1 IMAD.WIDE R4, R16, 0x4, R4 ;  /* 0x0000000410049825 */ /* 0x001fca00078e0204 */
[----:B---3--:R0:W2:Y:S01]  /*00e0*/  @!P1 LDG.E.CONSTANT R11, desc[UR10][R4.64] ;  /* 0x0000000a040b9981 */ /* 0x0080a2000c1e9900 */
[----:B-1----:R-:W-:-:S05]  /*00f0*/  @!P0 IMAD.WIDE R6, R3, 0x4, R6 ;  /* 0x0000000403068825 */ /* 0x002fca00078e0206 */
[----:B------:R1:W3:Y:S01]  /*0100*/  @!P0 LDG.E.CONSTANT R10, desc[UR10][R6.64] ;  /* 0x0000000a060a8981 */ /* 0x0002e2000c1e9900 */
[----:B------:R-:W-:-:S06]  /*0110*/  USHF.L.U32 UR8, UR9, 0x8, URZ ;  /* 0x0000000809087899 */ /* 0x000fcc00080006ff */
[----:B------:R-:W-:-:S04]  /*0120*/  IABS R9, UR8 ;  /* 0x0000000800097c13 */ /* 0x000fc80008000000 */
[----:B------:R-:W4:Y:S08]  /*0130*/  I2F.RP R0, R9 ;  /* 0x0000000900007306 */ /* 0x000f300000209400 */
[----:B----4-:R-:W4:Y:S02]  /*0140*/  MUFU.RCP R0, R0 ;  /* 0x0000000000007308 */ /* 0x010f240000001000 */
[----:B----4-:R-:W-:-:S06]  /*0150*/  VIADD R2, R0, 0xffffffe ;  /* 0x0ffffffe00027836 */ /* 0x010fcc0000000000 */
[----:B------:R4:W5:Y:S01]  /*0160*/  F2I.FTZ.U32.TRUNC.NTZ R3, R2 ;  /* 0x0000000200037305 */ /* 0x000962000021f000 */
[----:B------:R-:W-:Y:S01]  /*0170*/  UIADD3 UR4, UPT, UPT, UR8, -0x1, UR5 ;  /* 0xffffffff08047890 */ /* 0x000fe2000fffe005 */
[----:B----4-:R-:W-:-:S05]  /*0180*/  HFMA2 R2, -RZ, RZ, 0, 0 ;  /* 0x00000000ff027431 */ /* 0x010fca00000001ff */
[----:B0-----:R-:W-:Y:S01]  /*0190*/  IMAD.U32 R4, RZ, RZ, UR4 ;  /* 0x00000004ff047e24 */ /* 0x001fe2000f8e00ff */
[----:B-----5:R-:W-:-:S05]  /*01a0*/  IADD3 R8, PT, PT, RZ, -R3, RZ ;  /* 0x80000003ff087210 */ /* 0x020fca0007ffe0ff */
[----:B------:R-:W-:Y:S01]  /*01b0*/  IMAD R5, R8, R9, RZ ;  /* 0x0000000908057224 */ /* 0x000fe200078e02ff */
[----:B-1----:R-:W-:Y:S02]  /*01c0*/  IABS R6, UR8 ;  /* 0x0000000800067c13 */ /* 0x002fe40008000000 */
[----:B------:R-:W-:Y:S01]  /*01d0*/  IABS R0, R4 ;  /* 0x0000000400007213 */ /* 0x000fe20000000000 */
[----:B------:R-:W-:-:S04]  /*01e0*/  IMAD.HI.U32 R3, R3, R5, R2 ;  /* 0x0000000503037227 */ /* 0x000fc800078e0002 */
[----:B------:R-:W-:Y:S02]  /*01f0*/  IMAD.MOV R2, RZ, RZ, -R6 ;  /* 0x000000ffff027224 */ /* 0x000fe400078e0a06 */
[----:B------:R-:W-:-:S04]  /*0200*/  IMAD.HI.U32 R3, R3, R0, RZ ;  /* 0x0000000003037227 */ /* 0x000fc800078e00ff */
[----:B------:R-:W-:-:S05]  /*0210*/  IMAD R0, R3, R2, R0 ;  /* 0x0000000203007224 */ /* 0x000fca00078e0200 */
[----:B------:R-:W-:Y:S01]  /*0220*/  ISETP.GT.U32.AND P3, PT, R9, R0, PT ;  /* 0x000000000900720c */ /* 0x000fe20003f64070 */
[----:B------:R-:W-:-:S12]  /*0230*/  ULOP3.LUT UR4, UR4, UR8, URZ, 0x3c, !UPT ;  /* 0x0000000804047292 */ /* 0x000fd8000f8e3cff */
[----:B------:R-:W-:-:S04]  /*0240*/  @!P3 IADD3 R0, PT, PT, R0, -R9, RZ ;  /* 0x800000090000b210 */ /* 0x000fc80007ffe0ff */
[----:B------:R-:W-:Y:S01]  /*0250*/  ISETP.GE.U32.AND P2, PT, R0, R9, PT ;  /* 0x000000090000720c */ /* 0x000fe20003f46070 */
[----:B------:R-:W-:Y:S01]  /*0260*/  @!P3 VIADD R3, R3, 0x1 ;  /* 0x000000010303b836 */ /* 0x000fe20000000000 */
[----:B------:R-:W-:Y:S02]  /*0270*/  ISETP.LE.AND P4, PT, RZ, UR4, PT ;  /* 0x00000004ff007c0c */ /* 0x000fe4000bf83270 */
[----:B------:R-:W-:-:S09]  /*0280*/  ISETP.NE.AND P3, PT, RZ, UR8, PT ;  /* 0x00000008ff007c0c */ /* 0x000fd2000bf65270 */
[----:B------:R-:W-:-:S05]  /*0290*/  @P2 IADD3 R3, PT, PT, R3, 0x1, RZ ;  /* 0x0000000103032810 */ /* 0x000fca0007ffe0ff */
[----:B------:R-:W-:Y:S01]  /*02a0*/  @!P4 IMAD.MOV R3, RZ, RZ, -R3 ;  /* 0x000000ffff03c224 */ /* 0x000fe200078e0a03 */
[----:B------:R-:W-:-:S04]  /*02b0*/  @!P3 LOP3.LUT R3, RZ, UR8, RZ, 0x33, !PT ;  /* 0x00000008ff03bc12 */ /* 0x000fc8000f8e33ff */
[----:B------:R-:W-:Y:S02]  /*02c0*/  ISETP.GT.AND P2, PT, R3, RZ, PT ;  /* 0x000000ff0300720c */ /* 0x000fe40003f44270 */
[----:B------:R-:W-:Y:S01]  /*02d0*/  MOV R15, RZ ;  /* 0x000000ff000f7202 */ /* 0x000fe20000000f00 */
[----:B--2---:R-:W-:Y:S01]  /*02e0*/  @!P1 IMAD.MOV.U32 R14, RZ, RZ, R11 ;  /* 0x000000ffff0e9224 */ /* 0x004fe200078e000b */
[----:B---3--:R-:W-:-:S09]  /*02f0*/  @!P0 MOV R13, R10 ;  /* 0x0000000a000d8202 */ /* 0x008fd20000000f00 */
[----:B------:R-:W-:Y:S05]  /*0300*/  @!P2 BRA `(.L_x_1826) ;  /* 0x0000000c00b0a947 */ /* 0x000fea0003800000 */
[C---:B------:R-:W-:Y:S01]  /*0310*/  ISETP.GE.U32.AND P0, PT, R3.reuse, 0x4, PT ;  /* 0x000000040300780c */ /* 0x040fe20003f06070 */
[----:B------:R-:W-:Y:S01]  /*0320*/  UMOV UR4, 0x2 ;  /* 0x0000000200047882 */ /* 0x000fe20000000000 */
[----:B------:R-:W-:Y:S01]  /*0330*/  LOP3.LUT R12, R3, 0x3, RZ, 0xc0, !PT ;  /* 0x00000003030c7812 */ /* 0x000fe200078ec0ff */
[----:B------:R-:W-:-:S10]  /*0340*/  IMAD.MOV.U32 R15, RZ, RZ, RZ ;  /* 0x000000ffff0f7224 */ /* 0x000fd400078e00ff */
[----:B------:R-:W-:Y:S05]  /*0350*/  @!P0 BRA `(.L_x_1827) ;  /* 0x0000000800948947 */ /* 0x000fea0003800000 */
[----:B------:R-:W-:Y:S02]  /*0360*/  USHF.L.U32 UR6, UR9, 0xa, URZ ;  /* 0x0000000a09067899 */ /* 0x000fe400080006ff */
[----:B------:R-:W-:Y:S01]  /*0370*/  MOV R0, UR9 ;  /* 0x0000000900007c02 */ /* 0x000fe20008000f00 */
[----:B------:R-:W-:Y:S01]  /*0380*/  IMAD.U32 R2, RZ, RZ, UR9 ;  /* 0x00000009ff027e24 */ /* 0x000fe2000f8e00ff */
[----:B------:R-:W-:Y:S01]  /*0390*/  MOV R4, UR9 ;  /* 0x0000000900047c02 */ /* 0x000fe20008000f00 */
[----:B------:R-:W-:Y:S01]  /*03a0*/  HFMA2 R15, -RZ, RZ, 0, 0 ;  /* 0x00000000ff0f7431 */ /* 0x000fe200000001ff */
[----:B------:R-:W-:Y:S01]  /*03b0*/  LOP3.LUT R7, R3, 0x7ffffffc, RZ, 0xc0, !PT ;  /* 0x7ffffffc03077812 */ /* 0x000fe200078ec0ff */
[--C-:B------:R-:W-:Y:S01]  /*03c0*/  IMAD R3, R0, 0x300, R17.reuse ;  /* 0x0000030000037824 */ /* 0x100fe200078e0211 */
[----:B------:R-:W-:Y:S01]  /*03d0*/  LEA R5, R2, R17, 0x9 ;  /* 0x0000001102057211 */ /* 0x000fe200078e48ff */
[----:B------:R-:W-:Y:S01]  /*03e0*/  IMAD R19, R4, 0x500, R17 ;  /* 0x0000050004137824 */ /* 0x000fe200078e0211 */
[----:B------:R-:W-:Y:S01]  /*03f0*/  LOP3.LUT R21, R17, UR6, RZ, 0xfc, !PT ;  /* 0x0000000611157c12 */ /* 0x000fe2000f8efcff */
[----:B------:R-:W-:Y:S01]  /*0400*/  VIADD R9, R16, UR8 ;  /* 0x0000000810097c36 */ /* 0x000fe20008000000 */
[C---:B------:R-:W-:Y:S01]  /*0410*/  LEA R6, R18.reuse, R3, 0x8 ;  /* 0x0000000312067211 */ /* 0x040fe200078e40ff */
[----:B------:R-:W-:Y:S01]  /*0420*/  IMAD.MOV.U32 R8, RZ, RZ, R16 ;  /* 0x000000ffff087224 */ /* 0x000fe200078e0010 */
[C---:B------:R-:W-:Y:S01]  /*0430*/  LEA R4, R18.reuse, R19, 0x8 ;  /* 0x0000001312047211 */ /* 0x040fe200078e40ff */
[----:B------:R-:W-:Y:S01]  /*0440*/  IMAD.MOV R7, RZ, RZ, -R7 ;  /* 0x000000ffff077224 */ /* 0x000fe200078e0a07 */
[----:B------:R-:W0:Y:S01]  /*0450*/  LDCU UR5, c[0x0][0x390] ;  /* 0x00007200ff0577ac */ /* 0x000e220008000800 */
[----:B------:R-:W-:-:S02]  /*0460*/  IMAD R5, R18, 0x100, R5 ;  /* 0x0000010012057824 */ /* 0x000fc400078e0205 */
[----:B------:R-:W-:Y:S01]  /*0470*/  IMAD R2, R18, 0x100, R21 ;  /* 0x0000010012027824 */ /* 0x000fe200078e0215 */
[----:B------:R-:W-:-:S06]  /*0480*/  UMOV UR4, URZ ;  /* 0x000000ff00047c82 */ /* 0x000fcc0008000000 */
.L_x_1850:
[----:B0-----:R-:W-:Y:S01]  /*0490*/  ISETP.GE.AND P0, PT, R8, UR5, PT ;  /* 0x0000000508007c0c */ /* 0x001fe2000bf06270 */
        /* <DEDUP_REMOVED lines=18> */
[----:B------:R-:W-:Y:S05]  /*05c0*/  CALL.REL.NOINC `($__internal_40_$__cuda_sm3x_div_rn_noftz_f32_slowpath) ;  /* 0x0000000c00187944 */ /* 0x000fea0003c00000 */
[----:B------:R-:W-:-:S07]  /*05d0*/  IMAD.MOV.U32 R3, RZ, RZ, R0 ;  /* 0x000000ffff037224 */ /* 0x000fce00078e0000 */
.L_x_1831:
[----:B------:R-:W-:Y:S05]  /*05e0*/  BSYNC.RECONVERGENT B1 ;  /* 0x0000000000017941 */ /* 0x000fea0003800200 */
.L_x_1830:
[----:B------:R-:W-:-:S04]  /*05f0*/  FADD R3, R14, R3 ;  /* 0x000000030e037221 */ /* 0x000fc80000000000 */
[----:B------:R-:W-:-:S04]  /*0600*/  FFMA R0, R3, R3, R3 ;  /* 0x0000000303007223 */ /* 0x000fc80000000003 */
[----:B------:R-:W-:-:S04]  /*0610*/  FADD R0, R23, R0 ;  /* 0x0000000017007221 */ /* 0x000fc80000000000 */
[----:B------:R-:W-:-:S07]  /*0620*/  FADD R15, R15, R0 ;  /* 0x000000000f0f7221 */ /* 0x000fce0000000000 */
.L_x_1829:
[----:B------:R-:W-:Y:S05]  /*0630*/  BSYNC.RECONVERGENT B0 ;  /* 0x0000000000007941 */ /* 0x000fea0003800200 */
.L_x_1828:
[----:B------:R-:W-:Y:S01]  /*0640*/  ISETP.GE.AND P2, PT, R5, UR5, PT ;  /* 0x0000000505007c0c */ /* 0x000fe2000bf46270 */
[----:B------:R-:W-:Y:S01]  /*0650*/  BSSY.RECONVERGENT B0, `(.L_x_1832) ;  /* 0x0000007000007945 */ /* 0x000fe20003800200 */
[----:B------:R-:W-:-:S11]  /*0660*/  ISETP.GE.AND P0, PT, R9, UR5, PT ;  /* 0x0000000509007c0c */ /* 0x000fd6000bf06270 */
[----:B------:R-:W-:Y:S05]  /*0670*/  @P2 BRA `(.L_x_1833) ;  /* 0x0000000000102947 */ /* 0x000fea0003800000 */
[----:B------:R-:W0:Y:S02]  /*0680*/  LDC.64 R20, c[0x0][0x380] ;  /* 0x0000e000ff147b82 */ /* 0x000e240000000a00 */
[----:B0-----:R-:W-:-:S05]  /*0690*/  IMAD.WIDE R20, R5, 0x4, R20 ;  /* 0x0000000405147825 */ /* 0x001fca00078e0214 */
[----:B------:R-:W2:Y:S02]  /*06a0*/  LDG.E.CONSTANT R11, desc[UR10][R20.64] ;  /* 0x0000000a140b7981 */ /* 0x000ea4000c1e9900 */
[----:B--2---:R-:W-:-:S07]  /*06b0*/  MOV R14, R11 ;  /* 0x0000000b000e7202 */ /* 0x004fce0000000f00 */
.L_x_1833:
[----:B------:R-:W-:Y:S05]  /*06c0*/  BSYNC.RECONVERGENT B0 ;  /* 0x0000000000007941 */ /* 0x000fea0003800200 */
.L_x_1832:
        /* <DEDUP_REMOVED lines=18> */
[----:B------:R-:W-:Y:S05]  /*07f0*/  CALL.REL.NOINC `($__internal_40_$__cuda_sm3x_div_rn_noftz_f32_slowpath) ;  /* 0x00000008008c7944 */ /* 0x000fea0003c00000 */
[----:B------:R-:W-:-:S07]  /*0800*/  MOV R20, R0 ;  /* 0x0000000000147202 */ /* 0x000fce0000000f00 */
.L_x_1837:
[----:B------:R-:W-:Y:S05]  /*0810*/  BSYNC.RECONVERGENT B1 ;  /* 0x0000000000017941 */ /* 0x000fea0003800200 */
.L_x_1836:
[----:B------:R-:W-:-:S04]  /*0820*/  FADD R20, R13, R20 ;  /* 0x000000140d147221 */ /* 0x000fc80000000000 */
[----:B------:R-:W-:-:S04]  /*0830*/  FFMA R3, R20, R20, R20 ;  /* 0x0000001414037223 */ /* 0x000fc80000000014 */
[----:B------:R-:W-:-:S04]  /*0840*/  FADD R22, R22, R3 ;  /* 0x0000000316167221 */ /* 0x000fc80000000000 */
[----:B------:R-:W-:-:S07]  /*0850*/  FADD R15, R15, R22 ;  /* 0x000000160f0f7221 */ /* 0x000fce0000000000 */
.L_x_1835:
[----:B------:R-:W-:Y:S05]  /*0860*/  BSYNC.RECONVERGENT B0 ;  /* 0x0000000000007941 */ /* 0x000fea0003800200 */
.L_x_1834:
[----:B------:R-:W-:Y:S01]  /*0870*/  ISETP.GE.AND P3, PT, R6, UR5, PT ;  /* 0x0000000506007c0c */ /* 0x000fe2000bf66270 */
[----:B------:R-:W-:-:S12]  /*0880*/  BSSY.RECONVERGENT B0, `(.L_x_1838) ;  /* 0x0000006000007945 */ /* 0x000fd80003800200 */
[----:B------:R-:W-:Y:S05]  /*0890*/  @P3 BRA `(.L_x_1839) ;  /* 0x0000000000103947 */ /* 0x000fea0003800000 */
[----:B------:R-:W0:Y:S02]  /*08a0*/  LDC.64 R20, c[0x0][0x380] ;  /* 0x0000e000ff147b82 */ /* 0x000e240000000a00 */
[----:B0-----:R-:W-:-:S05]  /*08b0*/  IMAD.WIDE R20, R6, 0x4, R20 ;  /* 0x0000000406147825 */ /* 0x001fca00078e0214 */
[----:B------:R-:W2:Y:S02]  /*08c0*/  LDG.E.CONSTANT R10, desc[UR10][R20.64] ;  /* 0x0000000a140a7981 */ /* 0x000ea4000c1e9900 */
[----:B--2---:R-:W-:-:S07]  /*08d0*/  IMAD.MOV.U32 R13, RZ, RZ, R10 ;  /* 0x000000ffff0d7224 */ /* 0x004fce00078e000a */
.L_x_1839:
[----:B------:R-:W-:Y:S05]  /*08e0*/  BSYNC.RECONVERGENT B0 ;  /* 0x0000000000007941 */ /* 0x000fea0003800200 */
.L_x_1838:
        /* <DEDUP_REMOVED lines=20> */
.L_x_1843:
[----:B------:R-:W-:Y:S05]  /*0a30*/  BSYNC.RECONVERGENT B1 ;  /* 0x0000000000017941 */ /* 0x000fea0003800200 */
.L_x_1842:
[----:B------:R-:W-:-:S04]  /*0a40*/  FADD R3, R14, R3 ;  /* 0x000000030e037221 */ /* 0x000fc80000000000 */
[----:B------:R-:W-:-:S04]  /*0a50*/  FFMA R0, R3, R3, R3 ;  /* 0x0000000303007223 */ /* 0x000fc80000000003 */
[----:B------:R-:W-:-:S04]  /*0a60*/  FADD R0, R23, R0 ;  /* 0x0000000017007221 */ /* 0x000fc80000000000 */
[----:B------:R-:W-:-:S07]  /*0a70*/  FADD R15, R15, R0 ;  /* 0x000000000f0f7221 */ /* 0x000fce0000000000 */
.L_x_1841:
[----:B------:R-:W-:Y:S05]  /*0a80*/  BSYNC.RECONVERGENT B0 ;  /* 0x0000000000007941 */ /* 0x000fea0003800200 */
.L_x_1840:
[----:B------:R-:W-:Y:S01]  /*0a90*/  ISETP.GE.AND P0, PT, R2, UR5, PT ;  /* 0x0000000502007c0c */ /* 0x000fe2000bf06270 */
[----:B------:R-:W-:-:S12]  /*0aa0*/  BSSY.RECONVERGENT B0, `(.L_x_1844) ;  /* 0x0000006000007945 */ /* 0x000fd80003800200 */
[----:B------:R-:W-:Y:S05]  /*0ab0*/  @P0 BRA `(.L_x_1845) ;  /* 0x0000000000100947 */ /* 0x000fea0003800000 */
[----:B------:R-:W0:Y:S02]  /*0ac0*/  LDC.64 R20, c[0x0][0x380] ;  /* 0x0000e000ff147b82 */ /* 0x000e240000000a00 */
[----:B0-----:R-:W-:-:S05]  /*0ad0*/  IMAD.WIDE R20, R2, 0x4, R20 ;  /* 0x0000000402147825 */ /* 0x001fca00078e0214 */
[----:B------:R-:W2:Y:S02]  /*0ae0*/  LDG.E.CONSTANT R11, desc[UR10][R20.64] ;  /* 0x0000000a140b7981 */ /* 0x000ea4000c1e9900 */
[----:B--2---:R-:W-:-:S07]  /*0af0*/  MOV R14, R11 ;  /* 0x0000000b000e7202 */ /* 0x004fce0000000f00 */
.L_x_1845:
[----:B------:R-:W-:Y:S05]  /*0b00*/  BSYNC.RECONVERGENT B0 ;  /* 0x0000000000007941 */ /* 0x000fea0003800200 */
.L_x_1844:
        /* <DEDUP_REMOVED lines=20> */
.L_x_1849:
[----:B------:R-:W-:Y:S05]  /*0c50*/  BSYNC.RECONVERGENT B1 ;  /* 0x0000000000017941 */ /* 0x000fea0003800200 */
.L_x_1848:
[----:B------:R-:W-:-:S04]  /*0c60*/  FADD R20, R13, R20 ;  /* 0x000000140d147221 */ /* 0x000fc80000000000 */
[----:B------:R-:W-:-:S04]  /*0c70*/  FFMA R3, R20, R20, R20 ;  /* 0x0000001414037223 */ /* 0x000fc80000000014 */
[----:B------:R-:W-:-:S04]  /*0c80*/  FADD R22, R22, R3 ;  /* 0x0000000316167221 */ /* 0x000fc80000000000 */
[----:B------:R-:W-:-:S07]  /*0c90*/  FADD R15, R15, R22 ;  /* 0x000000160f0f7221 */ /* 0x000fce0000000000 */
.L_x_1847:
[----:B------:R-:W-:Y:S05]  /*0ca0*/  BSYNC.RECONVERGENT B0 ;  /* 0x0000000000007941 */ /* 0x000fea0003800200 */
.L_x_1846:
[----:B------:R-:W-:-:S13]  /*0cb0*/  ISETP.GE.AND P0, PT, R4, UR5, PT ;  /* 0x0000000504007c0c */ /* 0x000fda000bf06270 */
[----:B------:R-:W0:Y:S02]  /*0cc0*/  @!P0 LDC.64 R20, c[0x0][0x380] ;  /* 0x0000e000ff148b82 */ /* 0x000e240000000a00 */
[----:B0-----:R-:W-:-:S05]  /*0cd0*/  @!P0 IMAD.WIDE R20, R4, 0x4, R20 ;  /* 0x0000000404148825 */ /* 0x001fca00078e0214 */
[----:B------:R-:W2:Y:S01]  /*0ce0*/  @!P0 LDG.E.CONSTANT R10, desc[UR10][R20.64] ;  /* 0x0000000a140a8981 */ /* 0x000ea2000c1e9900 */
[----:B------:R-:W-:Y:S01]  /*0cf0*/  VIADD R7, R7, 0x4 ;  /* 0x0000000407077836 */ /* 0x000fe20000000000 */
[----:B------:R-:W-:Y:S01]  /*0d00*/  UIADD3 UR4, UPT, UPT, UR4, 0x4, URZ ;  /* 0x0000000404047890 */ /* 0x000fe2000fffe0ff */
[----:B------:R-:W-:Y:S01]  /*0d10*/  IADD3 R9, PT, PT, R9, UR6, RZ ;  /* 0x0000000609097c10 */ /* 0x000fe2000fffe0ff */
[----:B------:R-:W-:Y:S01]  /*0d20*/  VIADD R5, R5, UR6 ;  /* 0x0000000605057c36 */ /* 0x000fe20008000000 */
[----:B------:R-:W-:Y:S01]  /*0d30*/  IADD3 R6, PT, PT, R6, UR6, RZ ;  /* 0x0000000606067c10 */ /* 0x000fe2000fffe0ff */
[----:B------:R-:W-:Y:S01]  /*0d40*/  VIADD R4, R4, UR6 ;  /* 0x0000000604047c36 */ /* 0x000fe20008000000 */
[----:B------:R-:W-:Y:S02]  /*0d50*/  ISETP.NE.AND P1, PT, R7, RZ, PT ;  /* 0x000000ff0700720c */ /* 0x000fe40003f25270 */
[----:B------:R-:W-:Y:S02]  /*0d60*/  IADD3 R2, PT, PT, R2, UR6, RZ ;  /* 0x0000000602027c10 */ /* 0x000fe4000fffe0ff */
[----:B------:R-:W-:-:S02]  /*0d70*/  IADD3 R8, PT, PT, R8, UR6, RZ ;  /* 0x0000000608087c10 */ /* 0x000fc4000fffe0ff */
[----:B--2---:R-:W-:-:S07]  /*0d80*/  @!P0 MOV R13, R10 ;  /* 0x0000000a000d8202 */ /* 0x004fce0000000f00 */
[----:B------:R-:W-:Y:S05]  /*0d90*/  @P1 BRA `(.L_x_1850) ;  /* 0xfffffff400bc1947 */ /* 0x000fea000383ffff */
[----:B------:R-:W-:-:S12]  /*0da0*/  UIADD3 UR4, UPT, UPT, UR4, 0x2, URZ ;  /* 0x0000000204047890 */ /* 0x000fd8000fffe0ff */
.L_x_1827:
[----:B------:R-:W-:-:S13]  /*0db0*/  ISETP.NE.AND P0, PT, R12, RZ, PT ;  /* 0x000000ff0c00720c */ /* 0x000fda0003f05270 */
[----:B------:R-:W-:Y:S05]  /*0dc0*/  @!P0 BRA `(.L_x_1826) ;  /* 0x0000000400008947 */ /* 0x000fea0003800000 */
[----:B------:R-:W0:Y:S01]  /*0dd0*/  LDC.64 R4, c[0x0][0x380] ;  /* 0x0000e000ff047b82 */ /* 0x000e220000000a00 */
[----:B------:R-:W-:Y:S01]  /*0de0*/  UIADD3 UR5, UPT, UPT, UR4, 0xfffffe, URZ ;  /* 0x00fffffe04057890 */ /* 0x000fe2000fffe0ff */
[----:B------:R-:W-:Y:S01]  /*0df0*/  IADD3 R12, PT, PT, -R12, RZ, RZ ;  /* 0x000000ff0c0c7210 */ /* 0x000fe20007ffe1ff */
[----:B------:R-:W-:Y:S02]  /*0e00*/  UIMAD UR6, UR4, UR9, URZ ;  /* 0x00000009040672a4 */ /* 0x000fe4000f8e02ff */
[----:B------:R-:W-:Y:S01]  /*0e10*/  UIMAD UR5, UR5, UR9, URZ ;  /* 0x00000009050572a4 */ /* 0x000fe2000f8e02ff */
[----:B------:R-:W1:Y:S03]  /*0e20*/  LDCU UR7, c[0x0][0x390] ;  /* 0x00007200ff0777ac */ /* 0x000e660008000800 */
[----:B------:R-:W-:Y:S02]  /*0e30*/  MOV R0, UR6 ;  /* 0x0000000600007c02 */ /* 0x000fe40008000f00 */
[----:B------:R-:W-:-:S02]  /*0e40*/  IMAD.U32 R2, RZ, RZ, UR5 ;  /* 0x00000005ff027e24 */ /* 0x000fc4000f8e00ff */
[----:B------:R-:W-:-:S03]  /*0e50*/  LEA R7, R0, R17, 0x8 ;  /* 0x0000001100077211 */ /* 0x000fc600078e40ff */
[----:B------:R-:W-:Y:S02]  /*0e60*/  LEA R17, R2, R17, 0x8 ;  /* 0x0000001102117211 */ /* 0x000fe400078e40ff */
[C---:B------:R-:W-:Y:S02]  /*0e70*/  IMAD R7, R18.reuse, 0x100, R7 ;  /* 0x0000010012077824 */ /* 0x040fe400078e0207 */
[----:B------:R-:W-:-:S07]  /*0e80*/  LEA R18, R18, R17, 0x8 ;  /* 0x0000001112127211 */ /* 0x000fce00078e40ff */
.L_x_1857:
[----:B-1----:R-:W-:Y:S01]  /*0e90*/  ISETP.GE.AND P0, PT, R18, UR7, PT ;  /* 0x0000000712007c0c */ /* 0x002fe2000bf06270 */
[----:B------:R-:W-:Y:S01]  /*0ea0*/  USHF.L.U32 UR5, UR4, 0x2, URZ ;  /* 0x0000000204057899 */ /* 0x000fe200080006ff */
[----:B------:R-:W-:Y:S01]  /*0eb0*/  VIADD R12, R12, 0x1 ;  /* 0x000000010c0c7836 */ /* 0x000fe20000000000 */
[----:B------:R-:W-:Y:S02]  /*0ec0*/  BSSY.RECONVERGENT B0, `(.L_x_1851) ;  /* 0x0000020000007945 */ /* 0x000fe40003800200 */
[----:B------:R-:W-:Y:S02]  /*0ed0*/  ULOP3.LUT UR6, UR5, 0x4, URZ, 0xc0, !UPT ;  /* 0x0000000405067892 */ /* 0x000fe4000f8ec0ff */
[----:B------:R-:W-:-:S06]  /*0ee0*/  ISETP.NE.AND P2, PT, R12, RZ, PT ;  /* 0x000000ff0c00720c */ /* 0x000fcc0003f45270 */
[----:B------:R-:W-:Y:S07]  /*0ef0*/  @P0 BRA `(.L_x_1852) ;  /* 0x0000000000700947 */ /* 0x000fee0003800000 */
[----:B------:R-:W-:Y:S02]  /*0f00*/  UISETP.EQ.AND UP0, UPT, UR6, 0x4, UPT ;  /* 0x000000040600788c */ /* 0x000fe4000bf02270 */
[----:B------:R-:W-:Y:S01]  /*0f10*/  ISETP.EQ.AND P0, PT, RZ, UR6, PT ;  /* 0x00000006ff007c0c */ /* 0x000fe2000bf02270 */
[----:B------:R-:W-:Y:S03]  /*0f20*/  BSSY.RECONVERGENT B1, `(.L_x_1853) ;  /* 0x0000015000017945 */ /* 0x000fe60003800200 */
[----:B------:R-:W-:-:S09]  /*0f30*/  PLOP3.LUT P1, PT, PT, PT, UP0, 0x80, 0x8 ;  /* 0x000000000008781c */ /* 0x000fd20003f2f008 */
[----:B------:R-:W-:-:S04]  /*0f40*/  @P0 MOV R9, R11 ;  /* 0x0000000b00090202 */ /* 0x000fc80000000f00 */
        /* <DEDUP_REMOVED lines=16> */
[----:B0-----:R-:W-:Y:S05]  /*1050*/  CALL.REL.NOINC `($__internal_40_$__cuda_sm3x_div_rn_noftz_f32_slowpath) ;  /* 0x0000000000747944 */ /* 0x001fea0003c00000 */
[----:B------:R-:W-:-:S07]  /*1060*/  MOV R6, R0 ;  /* 0x0000000000067202 */ /* 0x000fce0000000f00 */
.L_x_1854:
[----:B------:R-:W-:Y:S05]  /*1070*/  BSYNC.RECONVERGENT B1 ;  /* 0x0000000000017941 */ /* 0x000fea0003800200 */
.L_x_1853:
[----:B------:R-:W-:-:S04]  /*1080*/  FADD R6, R9, R6 ;  /* 0x0000000609067221 */ /* 0x000fc80000000000 */
[----:B------:R-:W-:-:S04]  /*1090*/  FFMA R3, R6, R6, R6 ;  /* 0x0000000606037223 */ /* 0x000fc80000000006 */
[----:B------:R-:W-:-:S04]  /*10a0*/  FADD R2, R2, R3 ;  /* 0x0000000302027221 */ /* 0x000fc80000000000 */
[----:B------:R-:W-:-:S07]  /*10b0*/  FADD R15, R15, R2 ;  /* 0x000000020f0f7221 */ /* 0x000fce0000000000 */
.L_x_1852:
[----:B------:R-:W-:Y:S05]  /*10c0*/  BSYNC.RECONVERGENT B0 ;  /* 0x0000000000007941 */ /* 0x000fea0003800200 */
.L_x_1851:
[----:B------:R-:W-:Y:S01]  /*10d0*/  UMOV UR5, UR7 ;  /* 0x0000000700057c82 */ /* 0x000fe20008000000 */
[----:B------:R-:W-:Y:S01]  /*10e0*/  BSSY.RECONVERGENT B0, `(.L_x_1855) ;  /* 0x000000a000007945 */ /* 0x000fe20003800200 */
[----:B------:R-:W-:-:S13]  /*10f0*/  ISETP.GE.AND P0, PT, R7, UR5, PT ;  /* 0x0000000507007c0c */ /* 0x000fda000bf06270 */
[----:B------:R-:W-:Y:S05]  /*1100*/  @P0 BRA `(.L_x_1856) ;  /* 0x00000000001c0947 */ /* 0x000fea0003800000 */
[----:B0-----:R-:W-:-:S06]  /*1110*/  IMAD.WIDE R2, R7, 0x4, R4 ;  /* 0x0000000407027825 */ /* 0x001fcc00078e0204 */
[----:B------:R-:W2:Y:S01]  /*1120*/  LDG.E.CONSTANT R2, desc[UR10][R2.64] ;  /* 0x0000000a02027981 */ /* 0x000ea2000c1e9900 */
[----:B------:R-:W-:Y:S02]  /*1130*/  UISETP.EQ.AND UP0, UPT, UR6, 0x4, UPT ;  /* 0x000000040600788c */ /* 0x000fe4000bf02270 */
[----:B------:R-:W-:-:S04]  /*1140*/  ISETP.EQ.AND P0, PT, RZ, UR6, PT ;  /* 0x00000006ff007c0c */ /* 0x000fc8000bf02270 */
[----:B------:R-:W-:-:S09]  /*1150*/  PLOP3.LUT P1, PT, PT, PT, UP0, 0x80, 0x8 ;  /* 0x000000000008781c */ /* 0x000fd20003f2f008 */
[----:B--2---:R-:W-:-:S04]  /*1160*/  @P0 MOV R11, R2 ;  /* 0x00000002000b0202 */ /* 0x004fc80000000f00 */
[----:B------:R-:W-:-:S07]  /*1170*/  @P1 IMAD.MOV.U32 R10, RZ, RZ, R2 ;  /* 0x000000ffff0a1224 */ /* 0x000fce00078e0002 */
.L_x_1856:
[----:B------:R-:W-:Y:S05]  /*1180*/  BSYNC.RECONVERGENT B0 ;  /* 0x0000000000007941 */ /* 0x000fea0003800200 */
.L_x_1855:
[----:B------:R-:W-:Y:S01]  /*1190*/  UIADD3 UR4, UPT, UPT, UR4, 0x1, URZ ;  /* 0x0000000104047890 */ /* 0x000fe2000fffe0ff */
[----:B------:R-:W-:Y:S02]  /*11a0*/  IADD3 R7, PT, PT, R7, UR8, RZ ;  /* 0x0000000807077c10 */ /* 0x000fe4000fffe0ff */
[----:B------:R-:W-:Y:S01]  /*11b0*/  IADD3 R18, PT, PT, R18, UR8, RZ ;  /* 0x0000000812127c10 */ /* 0x000fe2000fffe0ff */
[----:B------:R-:W-:Y:S08]  /*11c0*/  @P2 BRA `(.L_x_1857) ;  /* 0xfffffffc00302947 */ /* 0x000ff0000383ffff */
.L_x_1826:
[----:B------:R-:W-:-:S13]  /*11d0*/  ISETP.GE.AND P0, PT, R16, UR5, PT ;  /* 0x0000000510007c0c */ /* 0x000fda000bf06270 */
[----:B------:R-:W-:Y:S05]  /*11e0*/  @P0 EXIT ;  /* 0x000000000000094d */ /* 0x000fea0003800000 */
[----:B------:R-:W1:Y:S02]  /*11f0*/  LDC.64 R2, c[0x0][0x388] ;  /* 0x0000e200ff027b82 */ /* 0x000e640000000a00 */
[----:B-1----:R-:W-:-:S05]  /*1200*/  IMAD.WIDE R16, R16, 0x4, R2 ;  /* 0x0000000410107825 */ /* 0x002fca00078e0202 */
[----:B------:R-:W-:Y:S01]  /*1210*/  STG.E desc[UR10][R16.64], R15 ;  /* 0x0000000f10007986 */ /* 0x000fe2000c10190a */
[----:B------:R-:W-:Y:S05]  /*1220*/  EXIT ;  /* 0x000000000000794d */ /* 0x000fea0003800000 */
        .weak           $__internal_40_$__cuda_sm3x_div_rn_noftz_f32_slowpath
        .type           $__internal_40_$__cuda_sm3x_div_rn_noftz_f32_slowpath,@function
        .size           $__internal_40_$__cuda_sm3x_div_rn_noftz_f32_slowpath,(.L_x_2247 - $__internal_40_$__cuda_sm3x_div_rn_noftz_f32_slowpath)
$__internal_40_$__cuda_sm3x_div_rn_noftz_f32_slowpath:
        /* <DEDUP_REMOVED lines=27> */
[----:B------:R-:W-:-:S05]  /*13e0*/  VIADD R21, R24, 0xffffffff ;  /* 0xffffffff18157836 */ /* 0x000fca0000000000 */
[----:B------:R-:W-:Y:S02]  /*13f0*/  ISETP.GE.AND P0, PT, R21, RZ, PT ;  /* 0x000000ff1500720c */ /* 0x000fe40003f06270 */
[----:B------:R-:W-:-:S04]  /*1400*/  IADD3 R21, PT, PT, R19, -0x1, RZ ;  /* 0xffffffff13157810 */ /* 0x000fc80007ffe0ff */
[----:B------:R-:W-:-:S07]  /*1410*/  ISETP.GE.AND P1, PT, R21, RZ, PT ;  /* 0x000000ff1500720c */ /* 0x000fce0003f26270 */
[----:B------:R-:W-:Y:S01]  /*1420*/  @P0 MOV R21, RZ ;  /* 0x000000ff00150202 */ /* 0x000fe20000000f00 */
[----:B------:R-:W-:Y:S02]  /*1430*/  @!P0 IMAD.MOV.U32 R21, RZ, RZ, -0x40 ;  /* 0xffffffc0ff158424 */ /* 0x000fe400078e00ff */
[----:B------:R-:W-:-:S03]  /*1440*/  @!P0 FFMA R0, R0, 1.84467440737095516160e+19, RZ ;  /* 0x5f80000000008823 */ /* 0x000fc600000000ff */
[----:B------:R-:W-:Y:S01]  /*1450*/  @!P1 FFMA R3, R3, 1.84467440737095516160e+19, RZ ;  /* 0x5f80000003039823 */ /* 0x000fe200000000ff */
[----:B------:R-:W-:-:S07]  /*1460*/  @!P1 IADD3 R21, PT, PT, R21, 0x40, RZ ;  /* 0x0000004015159810 */ /* 0x000fce0007ffe0ff */
.L_x_1859:
        /* <DEDUP_REMOVED lines=51> */
.L_x_1866:
[----:B------:R-:W-:-:S04]  /*17a0*/  LOP3.LUT R0, R0, 0x80000000, RZ, 0xc0, !PT ;  /* 0x8000000000007812 */ /* 0x000fc800078ec0ff */
[----:B------:R-:W-:Y:S01]  /*17b0*/  LOP3.LUT R0, R0, 0x7f800000, RZ, 0xfc, !PT ;  /* 0x7f80000000007812 */ /* 0x000fe200078efcff */
[----:B------:R-:W-:Y:S06]  /*17c0*/  BRA `(.L_x_1867) ;  /* 0x0000000000047947 */ /* 0x000fec0003800000 */
.L_x_1865:
[----:B------:R-:W-:-:S07]  /*17d0*/  LEA R0, R21, R0, 0x17 ;  /* 0x0000000015007211 */ /* 0x000fce00078eb8ff */
.L_x_1867:
[----:B------:R-:W-:Y:S05]  /*17e0*/  BSYNC.RECONVERGENT B3 ;  /* 0x0000000000037941 */ /* 0x000fea0003800200 */
.L_x_1864:
[----:B------:R-:W-:Y:S05]  /*17f0*/  BRA `(.L_x_1868) ;  /* 0x0000000000207947 */ /* 0x000fea0003800000 */
.L_x_1863:
[----:B------:R-:W-:-:S04]  /*1800*/  LOP3.LUT R0, R3, 0x80000000, R0, 0x48, !PT ;  /* 0x8000000003007812 */ /* 0x000fc800078e4800 */
[----:B------:R-:W-:Y:S01]  /*1810*/  LOP3.LUT R0, R0, 0x7f800000, RZ, 0xfc, !PT ;  /* 0x7f80000000007812 */ /* 0x000fe200078efcff */
[----:B------:R-:W-:Y:S06]  /*1820*/  BRA `(.L_x_1868) ;  /* 0x0000000000147947 */ /* 0x000fec0003800000 */
.L_x_1862:
[----:B------:R-:W-:Y:S01]  /*1830*/  LOP3.LUT R0, R3, 0x80000000, R0, 0x48, !PT ;  /* 0x8000000003007812 */ /* 0x000fe200078e4800 */
[----:B------:R-:W-:Y:S06]  /*1840*/  BRA `(.L_x_1868) ;  /* 0x00000000000c7947 */ /* 0x000fec0003800000 */
.L_x_1861:
[----:B------:R-:W0:Y:S01]  /*1850*/  MUFU.RSQ R0, -QNAN ;  /* 0xffc0000000007908 */ /* 0x000e220000001400 */
[----:B------:R-:W-:Y:S05]  /*1860*/  BRA `(.L_x_1868) ;  /* 0x0000000000047947 */ /* 0x000fea0003800000 */
.L_x_1860:
[----:B------:R-:W-:-:S07]  /*1870*/  FADD.FTZ R0, R0, R3 ;  /* 0x0000000300007221 */ /* 0x000fce0000010000 */
.L_x_1868:
[----:B------:R-:W-:Y:S05]  /*1880*/  BSYNC.RECONVERGENT B2 ;  /* 0x0000000000027941 */ /* 0x000fea0003800200 */
.L_x_1858:
[----:B------:R-:W-:-:S04]  /*1890*/  HFMA2 R21, -RZ, RZ, 0, 0 ;  /* 0x00000000ff157431 */ /* 0x000fc800000001ff */
[----:B0-----:R-:W-:Y:S05]  /*18a0*/  RET.REL.NODEC R20 `(_Z12reg_pipelineILi2ELi2EEvPfS0_i) ;  /* 0xffffffe414d47950 */ /* 0x001fea0003c3ffff */
.L_x_1869:
        /* <DEDUP_REMOVED lines=13> */
.L_x_2247:


//--------------------- .text._Z8baselineILi2EEvPfS0_i --------------------------
	.section	.text._Z8baselineILi2EEvPfS0_i,"ax",@progbits
	.align	128
        .global         _Z8baselineILi2EEvPfS0_i
        .type           _Z8baselineILi2EEvPfS0_i,@function
        .size           _Z8baselineILi2EEvPfS0_i,(.L_x_2248 - _Z8baselineILi2EEvPfS0_i)
        .other          _Z8baselineILi2EEvPfS0_i,@"STO_CUDA_ENTRY STV_DEFAULT"
_Z8baselineILi2EEvPfS0_i:
.text._Z8baselineILi2EEvPfS0_i:
        /* <DEDUP_REMOVED lines=12> */
[----:B------:R-:W-:Y:S02]  /*00c0*/  IMAD.MOV.U32 R2, RZ, RZ, RZ ;  /* 0x000000ffff027224 */ /* 0x000fe400078e00ff */
[----:B------:R-:W-:-:S05]  /*00d0*/  IMAD.MOV.U32 R7, RZ, RZ, R6 ;  /* 0x000000ffff077224 */ /* 0x000fca00078e0006 */
[----:B------:R-:W1:Y:S02]  /*00e0*/  LDC.64 R4, c[0x0][0x380] ;  /* 0x0000e000ff047b82 */ /* 0x000e640000000a00 */
.L_x_1874:
        /* <DEDUP_REMOVED lines=19> */
[----:B------:R-:W-:Y:S05]  /*0220*/  CALL.REL.NOINC `($__internal_41_$__cuda_sm3x_div_rn_noftz_f32_slowpath) ;  /* 0x00000000003c7944 */ /* 0x000fea0003c00000 */
[----:B------:R-:W-:-:S07]  /*0230*/  IMAD.MOV.U32 R3, RZ, RZ, R0 ;  /* 0x000000ffff037224 */ /* 0x000fce00078e0000 */
.L_x_1873:
[----:B------:R-:W-:Y:S05]  /*0240*/  BSYNC.RECONVERGENT B1 ;  /* 0x0000000000017941 */ /* 0x000fea0003800200 */
.L_x_1872:
[----:B------:R-:W-:-:S04]  /*0250*/  FADD R3, R10, R3 ;  /* 0x000000030a037221 */ /* 0x000fc80000000000 */
[----:B------:R-:W-:-:S04]  /*0260*/  FFMA R0, R3, R3, R3 ;  /* 0x0000000303007223 */ /* 0x000fc80000000003 */
[----:B------:R-:W-:-:S04]  /*0270*/  FADD R9, R9, R0 ;  /* 0x0000000009097221 */ /* 0x000fc80000000000 */
[----:B------:R-:W-:Y:S01]  /*0280*/  FADD R2, R9, R2 ;  /* 0x0000000209027221 */ /* 0x000fe20000000000 */
[----:B------:R-:W-:Y:S06]  /*0290*/  @!P2 BRA `(.L_x_1874) ;  /* 0xfffffffc0094a947 */ /* 0x000fec000383ffff */
.L_x_1871:
[----:B------:R-:W-:Y:S05]  /*02a0*/  BSYNC.RECONVERGENT B0 ;  /* 0x0000000000007941 */ /* 0x000fea0003800200 */
.L_x_1870:
[----:B------:R-:W0:Y:S02]  /*02b0*/  LDCU UR6, c[0x0][0x390] ;  /* 0x00007200ff0677ac */ /* 0x000e240008000800 */
[----:B0-----:R-:W-:-:S13]  /*02c0*/  ISETP.GE.AND P0, PT, R6, UR6, PT ;  /* 0x0000000606007c0c */ /* 0x001fda000bf06270 */
[----:B------:R-:W-:Y:S05]  /*02d0*/  @P0 EXIT ;  /* 0x000000000000094d */ /* 0x000fea0003800000 */
[----:B------:R-:W0:Y:S02]  /*02e0*/  LDC.64 R4, c[0x0][0x388] ;  /* 0x0000e200ff047b82 */ /* 0x000e240000000a00 */
[----:B0-----:R-:W-:-:S05]  /*02f0*/  IMAD.WIDE R6, R6, 0x4, R4 ;  /* 0x0000000406067825 */ /* 0x001fca00078e0204 */
[----:B------:R-:W-:Y:S01]  /*0300*/  STG.E desc[UR4][R6.64], R2 ;  /* 0x0000000206007986 */ /* 0x000fe2000c101904 */
[----:B------:R-:W-:Y:S05]  /*0310*/  EXIT ;  /* 0x000000000000794d */ /* 0x000fea0003800000 */
        .weak           $__internal_41_$__cuda_sm3x_div_rn_noftz_f32_slowpath
        .type           $__internal_41_$__cuda_sm3x_div_rn_noftz_f32_slowpath,@function
        .size           $__internal_41_$__cuda_sm3x_div_rn_noftz_f32_slowpath,(.L_x_2248 - $__internal_41_$__cuda_sm3x_div_rn_noftz_f32_slowpath)
$__internal_41_$__cuda_sm3x_div_rn_noftz_f32_slowpath:
[----:B------:R-:W-:Y:S01]  /*0320*/  SHF.R.U32.HI R13, RZ, 0x17, R15 ;  /* 0x00000017ff0d7819 */ /* 0x000fe2000001160f */
[----:B------:R-:W-:Y:S01]  /*0330*/  BSSY.RECONVERGENT B2, `(.L_x_1875) ;  /* 0x0000064000027945 */ /* 0x000fe20003800200 */
[----:B------:R-:W-:Y:S02]  /*0340*/  SHF.R.U32.HI R3, RZ, 0x17, R0 ;  /* 0x00000017ff037819 */ /* 0x000fe40000011600 */
[----:B------:R-:W-:Y:S02]  /*0350*/  LOP3.LUT R13, R13, 0xff, RZ, 0xc0, !PT ;  /* 0x000000ff0d0d7812 */ /* 0x000fe400078ec0ff */
[----:B------:R-:W-:Y:S02]  /*0360*/  LOP3.LUT R18, R3, 0xff, RZ, 0xc0, !PT ;  /* 0x000000ff03127812 */ /* 0x000fe400078ec0ff */
[----:B------:R-:W-:Y:S01]  /*0370*/  MOV R14, R0 ;  /* 0x00000000000e7202 */ /* 0x000fe20000000f00 */
        /* <DEDUP_REMOVED lines=30> */
.L_x_1876:
        /* <DEDUP_REMOVED lines=30> */
[-CC-:B------:R-:W-:Y:S01]  /*0740*/  FFMA.RM R14, R21, R17.reuse, R16.reuse ;  /* 0x00000011150e7223 */ /* 0x180fe20000004010 */
[C---:B------:R-:W-:Y:S02]  /*0750*/  ISETP.NE.AND P3, PT, R13.reuse, RZ, PT ;  /* 0x000000ff0d00720c */ /* 0x040fe40003f65270 */
[----:B------:R-:W-:Y:S02]  /*0760*/  ISETP.NE.AND P1, PT, R13, RZ, PT ;  /* 0x000000ff0d00720c */ /* 0x000fe40003f25270 */
[----:B------:R-:W-:Y:S01]  /*0770*/  LOP3.LUT R11, R3, 0x7fffff, RZ, 0xc0, !PT ;  /* 0x007fffff030b7812 */ /* 0x000fe200078ec0ff */
[----:B------:R-:W-:Y:S01]  /*0780*/  FFMA.RP R3, R21, R17, R16 ;  /* 0x0000001115037223 */ /* 0x000fe20000008010 */
[C---:B------:R-:W-:Y:S01]  /*0790*/  VIADD R16, R13.reuse, 0x20 ;  /* 0x000000200d107836 */ /* 0x040fe20000000000 */
[----:B------:R-:W-:Y:S02]  /*07a0*/  IADD3 R13, PT, PT, -R13, RZ, RZ ;  /* 0x000000ff0d0d7210 */ /* 0x000fe40007ffe1ff */
        /* <DEDUP_REMOVED lines=14> */
.L_x_1883:
[----:B------:R-:W-:-:S04]  /*0890*/  LOP3.LUT R0, R0, 0x80000000, RZ, 0xc0, !PT ;  /* 0x8000000000007812 */ /* 0x000fc800078ec0ff */
[----:B------:R-:W-:Y:S01]  /*08a0*/  LOP3.LUT R0, R0, 0x7f800000, RZ, 0xfc, !PT ;  /* 0x7f80000000007812 */ /* 0x000fe200078efcff */
[----:B------:R-:W-:Y:S06]  /*08b0*/  BRA `(.L_x_1884) ;  /* 0x0000000000047947 */ /* 0x000fec0003800000 */
.L_x_1882:
[----:B------:R-:W-:-:S07]  /*08c0*/  IMAD R0, R14, 0x800000, R0 ;  /* 0x008000000e007824 */ /* 0x000fce00078e0200 */
.L_x_1884:
[----:B------:R-:W-:Y:S05]  /*08d0*/  BSYNC.RECONVERGENT B3 ;  /* 0x0000000000037941 */ /* 0x000fea0003800200 */
.L_x_1881:
[----:B------:R-:W-:Y:S05]  /*08e0*/  BRA `(.L_x_1885) ;  /* 0x0000000000207947 */ /* 0x000fea0003800000 */
.L_x_1880:
[----:B------:R-:W-:-:S04]  /*08f0*/  LOP3.LUT R0, R15, 0x80000000, R14, 0x48, !PT ;  /* 0x800000000f007812 */ /* 0x000fc800078e480e */
[----:B------:R-:W-:Y:S01]  /*0900*/  LOP3.LUT R0, R0, 0x7f800000, RZ, 0xfc, !PT ;  /* 0x7f80000000007812 */ /* 0x000fe200078efcff */
[----:B------:R-:W-:Y:S06]  /*0910*/  BRA `(.L_x_1885) ;  /* 0x0000000000147947 */ /* 0x000fec0003800000 */
.L_x_1879:
[----:B------:R-:W-:Y:S01]  /*0920*/  LOP3.LUT R0, R15, 0x80000000, R14, 0x48, !PT ;  /* 0x800000000f007812 */ /* 0x000fe200078e480e */
[----:B------:R-:W-:Y:S06]  /*0930*/  BRA `(.L_x_1885) ;  /* 0x00000000000c7947 */ /* 0x000fec0003800000 */
.L_x_1878:
[----:B------:R-:W0:Y:S01]  /*0940*/  MUFU.RSQ R0, -QNAN ;  /* 0xffc0000000007908 */ /* 0x000e220000001400 */
[----:B------:R-:W-:Y:S05]  /*0950*/  BRA `(.L_x_1885) ;  /* 0x0000000000047947 */ /* 0x000fea0003800000 */
.L_x_1877:
[----:B------:R-:W-:-:S07]  /*0960*/  FADD.FTZ R0, R0, R3 ;  /* 0x0000000300007221 */ /* 0x000fce0000010000 */
.L_x_1885:
[----:B------:R-:W-:Y:S05]  /*0970*/  BSYNC.RECONVERGENT B2 ;  /* 0x0000000000027941 */ /* 0x000fea0003800200 */
.L_x_1875:
[----:B------:R-:W-:-:S04]  /*0980*/  IMAD.MOV.U32 R13, RZ, RZ, 0x0 ;  /* 0x00000000ff0d7424 */ /* 0x000fc800078e00ff */
[----:B0-----:R-:W-:Y:S05]  /*0990*/  RET.REL.NODEC R12 `(_Z8baselineILi2EEvPfS0_i) ;  /* 0xfffffff40c987950 */ /* 0x001fea0003c3ffff */
.L_x_1886:
        /* <DEDUP_REMOVED lines=14> */
.L_x_2248:


//--------------------- .text._Z25warp_specialize_shared_v2ILi4ELi1EEvPfS0_i --------------------------
	.section	.text._Z25warp_specialize_shared_v2ILi4ELi1EEvPfS0_i,"ax",@progbits
	.align	128
        .global         _Z25warp_specialize_shared_v2ILi4ELi1EEvPfS0_i
        .type           _Z25warp_specialize_shared_v2ILi4ELi1EEvPfS0_i,@function
        .size           _Z25warp_specialize_shared_v2ILi4ELi1EEvPfS0_i,(.L_x_2291 - _Z25warp_specialize_shared_v2ILi4ELi1EEvPfS0_i)
        .other          _Z25warp_specialize_shared_v2ILi4ELi1EEvPfS0_i,@"STO_CUDA_ENTRY STV_DEFAULT"
_Z25warp_specialize_shared_v2ILi4ELi1EEvPfS0_i:
.text._Z25warp_specialize_shared_v2ILi4ELi1EEvPfS0_i:
        /* <DEDUP_REMOVED lines=43> */
.L_x_1890:
[----:B------:R-:W-:Y:S05]  /*02b0*/  BSYNC.RECONVERGENT B1 ;  /* 0x0000000000017941 */ /* 0x000fea0003800200 */
.L_x_1889:
[----:B------:R-:W-:Y:S01]  /*02c0*/  NOP ;  /* 0x0000000000007918 */ /* 0x000fe20000000000 */
[----:B------:R-:W1:Y:S01]  /*02d0*/  LDC R8, c[0x0][0x370] ;  /* 0x0000dc00ff087b82 */ /* 0x000e620000000800 */
[----:B------:R-:W-:-:S13]  /*02e0*/  PLOP3.LUT P0, PT, PT, PT, PT, 0x80, 0x8 ;  /* 0x000000000008781c */ /* 0x000fda0003f0f070 */
.L_x_1891:
[----:B------:R-:W-:Y:S02]  /*02f0*/  PLOP3.LUT P1, PT, P1, P0, PT, 0xf2, 0x2f ;  /* 0x00000000002f781c */ /* 0x000fe40000f21e72 */
[----:B------:R-:W-:-:S08]  /*0300*/  @P0 R2UR P1, UR4, R2 ;  /* 0x00000000020402ca */ /* 0x000fd00000020000 */
[----:B------:R-:W-:-:S05]  /*0310*/  @P0 PLOP3.LUT P0, PT, P1, PT, PT, 0x80, 0x8 ;  /* 0x000000000008081c */ /* 0x000fca0000f0f070 */
[----:B------:R-:W-:Y:S01]  /*0320*/  @!P1 SYNCS.ARRIVE.TRANS64.RED.A0T1 RZ, [UR4], RZ ;  /* 0x000000ffffff99a7 */ /* 0x000fe20008200404 */
[----:B------:R-:W-:Y:S07]  /*0330*/  @!P1 ARRIVES.LDGSTSBAR.64.TRANSCNT [UR4] ;  /* 0x00000000ff0099b0 */ /* 0x000fee0008002a04 */
[----:B------:R-:W-:Y:S05]  /*0340*/  @P0 BRA.U.ANY `(.L_x_1891) ;  /* 0xfffffffd00e80947 */ /* 0x000fea000393ffff */
[----:B01----:R-:W-:-:S05]  /*0350*/  IMAD.SHL.U32 R6, R8, 0x80, RZ ;  /* 0x0000008008067824 */ /* 0x003fca00078e00ff */
[----:B------:R-:W-:-:S05]  /*0360*/  LOP3.LUT R6, R6, 0x7fffff80, RZ, 0xc0, !PT ;  /* 0x7fffff8006067812 */ /* 0x000fca00078ec0ff */
[----:B------:R-:W-:-:S05]  /*0370*/  IMAD.IADD R13, R9, 0x1, R6 ;  /* 0x00000001090d7824 */ /* 0x000fca00078e0206 */
[----:B------:R-:W-:Y:S01]  /*0380*/  ISETP.GE.AND P0, PT, R13, R10, PT ;  /* 0x0000000a0d00720c */ /* 0x000fe20003f06270 */
[----:B------:R-:W-:Y:S01]  /*0390*/  NOP ;  /* 0x0000000000007918 */ /* 0x000fe20000000000 */
[----:B------:R-:W-:Y:S11]  /*03a0*/  BSSY.RECONVERGENT B1, `(.L_x_1892) ;  /* 0x0000008000017945 */ /* 0x000ff60003800200 */
[----:B------:R-:W-:Y:S05]  /*03b0*/  @P0 BRA `(.L_x_1893) ;  /* 0x0000000000180947 */ /* 0x000fea0003800000 */
[----:B------:R-:W0:Y:S02]  /*03c0*/  LDC.64 R6, c[0x0][0x380] ;  /* 0x0000e000ff067b82 */ /* 0x000e240000000a00 */
[----:B0-----:R-:W-:-:S05]  /*03d0*/  IMAD.WIDE R6, R13, 0x4, R6 ;  /* 0x000000040d067825 */ /* 0x001fca00078e0206 */
[----:B------:R-:W-:Y:S01]  /*03e0*/  @!PT LDS RZ, [RZ] ;  /* 0x00000000fffff984 */ /* 0x000fe20000000800 */
[----:B------:R-:W-:Y:S01]  /*03f0*/  @!PT LDS RZ, [RZ] ;  /* 0x00000000fffff984 */ /* 0x000fe20000000800 */
[----:B------:R-:W-:Y:S01]  /*0400*/  @!PT LDS RZ, [RZ] ;  /* 0x00000000fffff984 */ /* 0x000fe20000000800 */
[----:B------:R0:W-:Y:S02]  /*0410*/  LDGSTS.E [R11+0x200], desc[UR8][R6.64] ;  /* 0x00200000060b7fae */ /* 0x0001e4000b9a1008 */
.L_x_1893:
[----:B------:R-:W-:Y:S05]  /*0420*/  BSYNC.RECONVERGENT B1 ;  /* 0x0000000000017941 */ /* 0x000fea0003800200 */
.L_x_1892:
[----:B------:R-:W-:Y:S01]  /*0430*/  NOP ;  /* 0x0000000000007918 */ /* 0x000fe20000000000 */
[----:B------:R-:W-:-:S13]  /*0440*/  PLOP3.LUT P0, PT, PT, PT, PT, 0x80, 0x8 ;  /* 0x000000000008781c */ /* 0x000fda0003f0f070 */
.L_x_1894:
[----:B------:R-:W-:Y:S02]  /*0450*/  PLOP3.LUT P1, PT, P1, P0, PT, 0xf2, 0x2f ;  /* 0x00000000002f781c */ /* 0x000fe40000f21e72 */
[----:B------:R-:W-:-:S08]  /*0460*/  @P0 R2UR P1, UR4, R2 ;  /* 0x00000000020402ca */ /* 0x000fd00000020000 */
[----:B------:R-:W-:-:S05]  /*0470*/  @P0 PLOP3.LUT P0, PT, P1, PT, PT, 0x80, 0x8 ;  /* 0x000000000008081c */ /* 0x000fca0000f0f070 */
[----:B------:R-:W-:Y:S01]  /*0480*/  @!P1 SYNCS.ARRIVE.TRANS64.RED.A0T1 RZ, [UR4+0x20], RZ ;  /* 0x000020ffffff99a7 */ /* 0x000fe20008200404 */
[----:B------:R-:W-:Y:S07]  /*0490*/  @!P1 ARRIVES.LDGSTSBAR.64.TRANSCNT [UR4+0x20] ;  /* 0x00002000ff0099b0 */ /* 0x000fee0008002a04 */
[----:B------:R-:W-:Y:S05]  /*04a0*/  @P0 BRA.U.ANY `(.L_x_1894) ;  /* 0xfffffffd00e80947 */ /* 0x000fea000393ffff */
[----:B0-----:R-:W-:-:S05]  /*04b0*/  IMAD.SHL.U32 R6, R8, 0x100, RZ ;  /* 0x0000010008067824 */ /* 0x001fca00078e00ff */
        /* <DEDUP_REMOVED lines=12> */
.L_x_1896:
[----:B------:R-:W-:Y:S05]  /*0580*/  BSYNC.RECONVERGENT B1 ;  /* 0x0000000000017941 */ /* 0x000fea0003800200 */
.L_x_1895:
[----:B------:R-:W-:Y:S01]  /*0590*/  NOP ;  /* 0x0000000000007918 */ /* 0x000fe20000000000 */
[----:B------:R-:W-:-:S13]  /*05a0*/  PLOP3.LUT P0, PT, PT, PT, PT, 0x80, 0x8 ;  /* 0x000000000008781c */ /* 0x000fda0003f0f070 */
.L_x_1897:
[----:B------:R-:W-:Y:S02]  /*05b0*/  PLOP3.LUT P1, PT, P1, P0, PT, 0xf2, 0x2f ;  /* 0x00000000002f781c */ /* 0x000fe40000f21e72 */
[----:B------:R-:W-:-:S08]  /*05c0*/  @P0 R2UR P1, UR4, R2 ;  /* 0x00000000020402ca */ /* 0x000fd00000020000 */
[----:B------:R-:W-:-:S05]  /*05d0*/  @P0 PLOP3.LUT P0, PT, P1, PT, PT, 0x80, 0x8 ;  /* 0x000000000008081c */ /* 0x000fca0000f0f070 */
[----:B------:R-:W-:Y:S01]  /*05e0*/  @!P1 SYNCS.ARRIVE.TRANS64.RED.A0T1 RZ, [UR4+0x40], RZ ;  /* 0x000040ffffff99a7 */ /* 0x000fe20008200404 */
[----:B------:R-:W-:Y:S07]  /*05f0*/  @!P1 ARRIVES.LDGSTSBAR.64.TRANSCNT [UR4+0x40] ;  /* 0x00004000ff0099b0 */ /* 0x000fee0008002a04 */
[----:B------:R-:W-:Y:S05]  /*0600*/  @P0 BRA.U.ANY `(.L_x_1897) ;  /* 0xfffffffd00e80947 */ /* 0x000fea000393ffff */
[----:B------:R-:W-:Y:S01]  /*0610*/  NOP ;  /* 0x0000000000007918 */ /* 0x000fe20000000000 */
.L_x_1888:
[----:B------:R-:W-:Y:S05]  /*0620*/  BSYNC.RECONVERGENT B0 ;  /* 0x0000000000007941 */ /* 0x000fea0003800200 */
.L_x_1887:
        /* <DEDUP_REMOVED lines=45> */
.L_x_1911:
[----:B------:R-:W-:Y:S01]  /*0900*/  ISETP.NE.AND P0, PT, R3, RZ, PT ;  /* 0x000000ff0300720c */ /* 0x000fe20003f05270 */
[----:B------:R-:W-:-:S12]  /*0910*/  BSSY B0, `(.L_x_1899) ;  /* 0x0000049000007945 */ /* 0x000fd80003800000 */
        /* <DEDUP_REMOVED lines=12> */
.L_x_1906:
        /* <DEDUP_REMOVED lines=13> */
.L_x_1905:
        /* <DEDUP_REMOVED lines=9> */
.L_x_1904:
[----:B------:R-:W-:Y:S05]  /*0b40*/  BSYNC B3 ;  /* 0x0000000000037941 */ /* 0x000fea0003800000 */
.L_x_1903:
[----:B------:R-:W0:Y:S02]  /*0b50*/  SYNCS.PHASECHK.TRANS64.TRYWAIT P0, [R19+URZ], R13 ;  /* 0x0000000d130075a7 */ /* 0x000e2400080011ff */
[----:B0-----:R-:W-:Y:S05]  /*0b60*/  @!P0 BRA `(.L_x_1906) ;  /* 0xfffffffc009c8947 */ /* 0x001fea000383ffff */
.L_x_1902:
[----:B------:R-:W-:Y:S05]  /*0b70*/  BSYNC B2 ;  /* 0x0000000000027941 */ /* 0x000fea0003800000 */
.L_x_1901:
[----:B------:R-:W-:-:S06]  /*0b80*/  IMAD R11, R18, 0x200, R9 ;  /* 0x00000200120b7824 */ /* 0x000fcc00078e0209 */
[----:B------:R-:W0:Y:S02]  /*0b90*/  LDS R11, [R11] ;  /* 0x000000000b0b7984 */ /* 0x000e240000000800 */
[----:B0-----:R-:W-:-:S04]  /*0ba0*/  FFMA R12, R11, R11, R11 ;  /* 0x0000000b0b0c7223 */ /* 0x001fc8000000000b */
[----:B------:R-:W-:-:S04]  /*0bb0*/  FADD R12, RZ, R12 ;  /* 0x0000000cff0c7221 */ /* 0x000fc80000000000 */
[----:B------:R-:W-:Y:S01]  /*0bc0*/  FADD R7, R7, R12 ;  /* 0x0000000c07077221 */ /* 0x000fe20000000000 */
[----:B------:R-:W-:Y:S06]  /*0bd0*/  BRA `(.L_x_1907) ;  /* 0x0000000000707947 */ /* 0x000fec0003800000 */
.L_x_1900:
[----:B------:R-:W-:-:S13]  /*0be0*/  ISETP.GE.AND P0, PT, R5, R8, PT ;  /* 0x000000080500720c */ /* 0x000fda0003f06270 */
[----:B------:R-:W-:Y:S05]  /*0bf0*/  @P0 BRA `(.L_x_1907) ;  /* 0x0000000000680947 */ /* 0x000fea0003800000 */
[----:B------:R-:W0:Y:S01]  /*0c00*/  LDCU UR4, c[0x0][0x390] ;  /* 0x00007200ff0477ac */ /* 0x000e220008000800 */
[----:B------:R-:W-:Y:S01]  /*0c10*/  IMAD R11, R6, R5, RZ ;  /* 0x00000005060b7224 */ /* 0x000fe200078e02ff */
[----:B------:R-:W-:Y:S04]  /*0c20*/  BSSY.RECONVERGENT B2, `(.L_x_1908) ;  /* 0x000000e000027945 */ /* 0x000fe80003800200 */
[----:B------:R-:W-:-:S05]  /*0c30*/  LOP3.LUT R11, R11, 0x7fffff80, RZ, 0xc0, !PT ;  /* 0x7fffff800b0b7812 */ /* 0x000fca00078ec0ff */
[----:B------:R-:W-:Y:S01]  /*0c40*/  IMAD.IADD R15, R10, 0x1, R11 ;  /* 0x000000010a0f7824 */ /* 0x000fe200078e020b */
[----:B------:R-:W-:-:S05]  /*0c50*/  LOP3.LUT R11, R5, 0x3, RZ, 0xc0, !PT ;  /* 0x00000003050b7812 */ /* 0x000fca00078ec0ff */
        /* <DEDUP_REMOVED lines=10> */
.L_x_1909:
[----:B------:R-:W-:Y:S05]  /*0d00*/  BSYNC.RECONVERGENT B2 ;  /* 0x0000000000027941 */ /* 0x000fea0003800200 */
.L_x_1908:
[----:B------:R-:W-:Y:S01]  /*0d10*/  NOP ;  /* 0x0000000000007918 */ /* 0x000fe20000000000 */
[----:B------:R-:W-:-:S13]  /*0d20*/  PLOP3.LUT P0, PT, PT, PT, PT, 0x80, 0x8 ;  /* 0x000000000008781c */ /* 0x000fda0003f0f070 */
.L_x_1910:
[----:B------:R-:W-:Y:S02]  /*0d30*/  PLOP3.LUT P1, PT, P1, P0, PT, 0xf2, 0x2f ;  /* 0x00000000002f781c */ /* 0x000fe40000f21e72 */
[----:B------:R-:W-:-:S08]  /*0d40*/  @P0 R2UR P1, UR4, R14 ;  /* 0x000000000e0402ca */ /* 0x000fd00000020000 */
[----:B------:R-:W-:-:S05]  /*0d50*/  @P0 PLOP3.LUT P0, PT, P1, PT, PT, 0x80, 0x8 ;  /* 0x000000000008081c */ /* 0x000fca0000f0f070 */
[----:B------:R-:W-:Y:S01]  /*0d60*/  @!P1 SYNCS.ARRIVE.TRANS64.RED.A0T1 RZ, [UR4], RZ ;  /* 0x000000ffffff99a7 */ /* 0x000fe20008200404 */
[----:B------:R-:W-:Y:S07]  /*0d70*/  @!P1 ARRIVES.LDGSTSBAR.64.TRANSCNT [UR4] ;  /* 0x00000000ff0099b0 */ /* 0x000fee0008002a04 */
[----:B------:R-:W-:Y:S05]  /*0d80*/  @P0 BRA.U.ANY `(.L_x_1910) ;  /* 0xfffffffd00e80947 */ /* 0x000fea000393ffff */
[----:B------:R-:W-:Y:S01]  /*0d90*/  NOP ;  /* 0x0000000000007918 */ /* 0x000fe20000000000 */
.L_x_1907:
[----:B------:R-:W-:Y:S05]  /*0da0*/  BSYNC B0 ;  /* 0x0000000000007941 */ /* 0x000fea0003800000 */
.L_x_1899:
[C---:B------:R-:W-:Y:S01]  /*0db0*/  ISETP.NE.AND P0, PT, R5.reuse, R4, PT ;  /* 0x000000040500720c */ /* 0x040fe20003f05270 */
[----:B------:R-:W-:-:S12]  /*0dc0*/  VIADD R5, R5, 0x1 ;  /* 0x0000000105057836 */ /* 0x000fd80000000000 */
[----:B------:R-:W-:Y:S05]  /*0dd0*/  @P0 BRA `(.L_x_1911) ;  /* 0xfffffff800c80947 */ /* 0x000fea000383ffff */
[----:B------:R-:W-:Y:S05]  /*0de0*/  BSYNC B1 ;  /* 0x0000000000017941 */ /* 0x000fea0003800000 */
.L_x_1898:
        /* <DEDUP_REMOVED lines=9> */
.L_x_1912:
        /* <DEDUP_REMOVED lines=16> */
.L_x_2291:


//--------------------- .text._Z25warp_specialize_shared_v2ILi3ELi1EEvPfS0_i --------------------------
	.section	.text._Z25warp_specialize_shared_v2ILi3ELi1EEvPfS0_i,"ax",@progbits
	.align	128
        .global         _Z25warp_specialize_shared_v2ILi3ELi1EEvPfS0_i
        .type           _Z25warp_specialize_shared_v2ILi3ELi1EEvPfS0_i,@function
        .size           _Z25warp_specialize_shared_v2ILi3ELi1EEvPfS0_i,(.L_x_2292 - _Z25warp_specialize_shared_v2ILi3ELi1EEvPfS0_i)
        .other          _Z25warp_specialize_shared_v2ILi3ELi1EEvPfS0_i,@"STO_CUDA_ENTRY STV_DEFAULT"
_Z25warp_specialize_shared_v2ILi3ELi1EEvPfS0_i:
.text._Z25warp_specialize_shared_v2ILi3ELi1EEvPfS0_i:
        /* <DEDUP_REMOVED lines=42> */
.L_x_1916:
[----:B------:R-:W-:Y:S05]  /*02a0*/  BSYNC.RECONVERGENT B1 ;  /* 0x0000000000017941 */ /* 0x000fea0003800200 */
.L_x_1915:
[----:B------:R-:W-:Y:S01]  /*02b0*/  NOP ;  /* 0x0000000000007918 */ /* 0x000fe20000000000 */
[----:B------:R-:W-:-:S13]  /*02c0*/  PLOP3.LUT P0, PT, PT, PT, PT, 0x80, 0x8 ;  /* 0x000000000008781c */ /* 0x000fda0003f0f070 */
.L_x_1917:
        /* <DEDUP_REMOVED lines=20> */
.L_x_1919:
[----:B------:R-:W-:Y:S05]  /*0410*/  BSYNC.RECONVERGENT B1 ;  /* 0x0000000000017941 */ /* 0x000fea0003800200 */
.L_x_1918:
[----:B------:R-:W-:Y:S01]  /*0420*/  NOP ;  /* 0x0000000000007918 */ /* 0x000fe20000000000 */
[----:B------:R-:W-:-:S13]  /*0430*/  PLOP3.LUT P0, PT, PT, PT, PT, 0x80, 0x8 ;  /* 0x000000000008781c */ /* 0x000fda0003f0f070 */
.L_x_1920:
[----:B------:R-:W-:Y:S02]  /*0440*/  PLOP3.LUT P1, PT, P1, P0, PT, 0xf2, 0x2f ;  /* 0x00000000002f781c */ /* 0x000fe40000f21e72 */
[----:B------:R-:W-:-:S08]  /*0450*/  @P0 R2UR P1, UR4, R0 ;  /* 0x00000000000402ca */ /* 0x000fd00000020000 */
[----:B------:R-:W-:-:S05]  /*0460*/  @P0 PLOP3.LUT P0, PT, P1, PT, PT, 0x80, 0x8 ;  /* 0x000000000008081c */ /* 0x000fca0000f0f070 */
[----:B------:R-:W-:Y:S01]  /*0470*/  @!P1 SYNCS.ARRIVE.TRANS64.RED.A0T1 RZ, [UR4+0x20], RZ ;  /* 0x000020ffffff99a7 */ /* 0x000fe20008200404 */
[----:B------:R-:W-:Y:S07]  /*0480*/  @!P1 ARRIVES.LDGSTSBAR.64.TRANSCNT [UR4+0x20] ;  /* 0x00002000ff0099b0 */ /* 0x000fee0008002a04 */
[----:B------:R-:W-:Y:S05]  /*0490*/  @P0 BRA.U.ANY `(.L_x_1920) ;  /* 0xfffffffd00e80947 */ /* 0x000fea000393ffff */
[----:B------:R-:W-:Y:S01]  /*04a0*/  NOP ;  /* 0x0000000000007918 */ /* 0x000fe20000000000 */
.L_x_1914:
[----:B------:R-:W-:Y:S05]  /*04b0*/  BSYNC.RECONVERGENT B0 ;  /* 0x0000000000007941 */ /* 0x000fea0003800200 */
.L_x_1913:
[----:B01----:R-:W0:Y:S08]  /*04c0*/  LDC R5, c[0x0][0x370] ;  /* 0x0000dc00ff057b82 */ /* 0x003e300000000800 */
        /* <DEDUP_REMOVED lines=43> */
.L_x_1934:
[----:B------:R-:W-:Y:S01]  /*0780*/  ISETP.NE.AND P0, PT, R3, RZ, PT ;  /* 0x000000ff0300720c */ /* 0x000fe20003f05270 */
[----:B------:R-:W-:-:S12]  /*0790*/  BSSY B0, `(.L_x_1922) ;  /* 0x000004b000007945 */ /* 0x000fd80003800000 */
        /* <DEDUP_REMOVED lines=12> */
.L_x_1929:
        /* <DEDUP_REMOVED lines=13> */
.L_x_1928:
        /* <DEDUP_REMOVED lines=9> */
.L_x_1927:
[----:B------:R-:W-:Y:S05]  /*09c0*/  BSYNC B3 ;  /* 0x0000000000037941 */ /* 0x000fea0003800000 */
.L_x_1926:
[----:B------:R-:W0:Y:S02]  /*09d0*/  SYNCS.PHASECHK.TRANS64.TRYWAIT P0, [R19+URZ], R13 ;  /* 0x0000000d130075a7 */ /* 0x000e2400080011ff */
[----:B0-----:R-:W-:Y:S05]  /*09e0*/  @!P0 BRA `(.L_x_1929) ;  /* 0xfffffffc009c8947 */ /* 0x001fea000383ffff */
.L_x_1925:
[----:B------:R-:W-:Y:S05]  /*09f0*/  BSYNC B2 ;  /* 0x0000000000027941 */ /* 0x000fea0003800000 */
.L_x_1924:
[----:B------:R-:W-:-:S06]  /*0a00*/  IMAD R11, R18, 0x200, R9 ;  /* 0x00000200120b7824 */ /* 0x000fcc00078e0209 */
[----:B------:R-:W0:Y:S02]  /*0a10*/  LDS R11, [R11] ;  /* 0x000000000b0b7984 */ /* 0x000e240000000800 */
[----:B0-----:R-:W-:-:S04]  /*0a20*/  FFMA R12, R11, R11, R11 ;  /* 0x0000000b0b0c7223 */ /* 0x001fc8000000000b */
[----:B------:R-:W-:-:S04]  /*0a30*/  FADD R13, RZ, R12 ;  /* 0x0000000cff0d7221 */ /* 0x000fc80000000000 */
[----:B------:R-:W-:Y:S01]  /*0a40*/  FADD R6, R6, R13 ;  /* 0x0000000d06067221 */ /* 0x000fe20000000000 */
[----:B------:R-:W-:Y:S06]  /*0a50*/  BRA `(.L_x_1930) ;  /* 0x0000000000787947 */ /* 0x000fec0003800000 */
.L_x_1923:
        /* <DEDUP_REMOVED lines=20> */
.L_x_1932:
[----:B------:R-:W-:Y:S05]  /*0ba0*/  BSYNC.RECONVERGENT B2 ;  /* 0x0000000000027941 */ /* 0x000fea0003800200 */
.L_x_1931:
[----:B------:R-:W-:Y:S01]  /*0bb0*/  NOP ;  /* 0x0000000000007918 */ /* 0x000fe20000000000 */
[----:B------:R-:W-:-:S13]  /*0bc0*/  PLOP3.LUT P0, PT, PT, PT, PT, 0x80, 0x8 ;  /* 0x000000000008781c */ /* 0x000fda0003f0f070 */
.L_x_1933:
[----:B------:R-:W-:Y:S02]  /*0bd0*/  PLOP3.LUT P1, PT, P1, P0, PT, 0xf2, 0x2f ;  /* 0x00000000002f781c */ /* 0x000fe40000f21e72 */
[----:B------:R-:W-:-:S08]  /*0be0*/  @P0 R2UR P1, UR4, R14 ;  /* 0x000000000e0402ca */ /* 0x000fd00000020000 */
[----:B------:R-:W-:-:S05]  /*0bf0*/  @P0 PLOP3.LUT P0, PT, P1, PT, PT, 0x80, 0x8 ;  /* 0x000000000008081c */ /* 0x000fca0000f0f070 */
[----:B------:R-:W-:Y:S01]  /*0c00*/  @!P1 SYNCS.ARRIVE.TRANS64.RED.A0T1 RZ, [UR4], RZ ;  /* 0x000000ffffff99a7 */ /* 0x000fe20008200404 */
[----:B------:R-:W-:Y:S07]  /*0c10*/  @!P1 ARRIVES.LDGSTSBAR.64.TRANSCNT [UR4] ;  /* 0x00000000ff0099b0 */ /* 0x000fee0008002a04 */
[----:B------:R-:W-:Y:S05]  /*0c20*/  @P0 BRA.U.ANY `(.L_x_1933) ;  /* 0xfffffffd00e80947 */ /* 0x000fea000393ffff */
[----:B------:R-:W-:Y:S01]  /*0c30*/  NOP ;  /* 0x0000000000007918 */ /* 0x000fe20000000000 */
.L_x_1930:
[----:B------:R-:W-:Y:S05]  /*0c40*/  BSYNC B0 ;  /* 0x0000000000007941 */ /* 0x000fea0003800000 */
.L_x_1922:
[C---:B------:R-:W-:Y:S01]  /*0c50*/  ISETP.NE.AND P0, PT, R7.reuse, R4, PT ;  /* 0x000000040700720c */ /* 0x040fe20003f05270 */
[----:B------:R-:W-:-:S12]  /*0c60*/  VIADD R7, R7, 0x1 ;  /* 0x0000000107077836 */ /* 0x000fd80000000000 */
[----:B------:R-:W-:Y:S05]  /*0c70*/  @P0 BRA `(.L_x_1934) ;  /* 0xfffffff800c00947 */ /* 0x000fea000383ffff */
[----:B------:R-:W-:Y:S05]  /*0c80*/  BSYNC B1 ;  /* 0x0000000000017941 */ /* 0x000fea0003800000 */
.L_x_1921:
        /* <DEDUP_REMOVED lines=9> */
.L_x_1935:
        /* <DEDUP_REMOVED lines=14> */
.L_x_2292:


//--------------------- .text._Z25warp_specialize_shared_v2ILi2ELi1EEvPfS0_i --------------------------
	.section	.text._Z25warp_specialize_shared_v2ILi2ELi1EEvPfS0_i,"ax",@progbits
	.align	128
        .global         _Z25warp_specialize_shared_v2ILi2ELi1EEvPfS0_i
        .type           _Z25warp_specialize_shared_v2ILi2ELi1EEvPfS0_i,@function
        .size           _Z25warp_specialize_shared_v2ILi2ELi1EEvPfS0_i,(.L_x_2293 - _Z25warp_specialize_shared_v2ILi2ELi1EEvPfS0_i)
        .other          _Z25warp_specialize_shared_v2ILi2ELi1EEvPfS0_i,@"STO_CUDA_ENTRY STV_DEFAULT"
_Z25warp_specialize_shared_v2ILi2ELi1EEvPfS0_i:
.text._Z25warp_specialize_shared_v2ILi2ELi1EEvPfS0_i:
        /* <DEDUP_REMOVED lines=41> */
.L_x_1939:
[----:B------:R-:W-:Y:S05]  /*0290*/  BSYNC.RECONVERGENT B1 ;  /* 0x0000000000017941 */ /* 0x000fea0003800200 */
.L_x_1938:
[----:B------:R-:W-:Y:S01]  /*02a0*/  NOP ;  /* 0x0000000000007918 */ /* 0x000fe20000000000 */
[----:B------:R-:W-:-:S13]  /*02b0*/  PLOP3.LUT P0, PT, PT, PT, PT, 0x80, 0x8 ;  /* 0x000000000008781c */ /* 0x000fda0003f0f070 */
.L_x_1940:
[----:B------:R-:W-:Y:S02]  /*02c0*/  PLOP3.LUT P1, PT, P1, P0, PT, 0xf2, 0x2f ;  /* 0x00000000002f781c */ /* 0x000fe40000f21e72 */
[----:B------:R-:W-:-:S08]  /*02d0*/  @P0 R2UR P1, UR4, R0 ;  /* 0x00000000000402ca */ /* 0x000fd00000020000 */
[----:B------:R-:W-:-:S05]  /*02e0*/  @P0 PLOP3.LUT P0, PT, P1, PT, PT, 0x80, 0x8 ;  /* 0x000000000008081c */ /* 0x000fca0000f0f070 */
[----:B------:R-:W-:Y:S01]  /*02f0*/  @!P1 SYNCS.ARRIVE.TRANS64.RED.A0T1 RZ, [UR4], RZ ;  /* 0x000000ffffff99a7 */ /* 0x000fe20008200404 */
[----:B------:R-:W-:Y:S07]  /*0300*/  @!P1 ARRIVES.LDGSTSBAR.64.TRANSCNT [UR4] ;  /* 0x00000000ff0099b0 */ /* 0x000fee0008002a04 */
[----:B------:R-:W-:Y:S05]  /*0310*/  @P0 BRA.U.ANY `(.L_x_1940) ;  /* 0xfffffffd00e80947 */ /* 0x000fea000393ffff */
[----:B------:R-:W-:Y:S01]  /*0320*/  NOP ;  /* 0x0000000000007918 */ /* 0x000fe20000000000 */
.L_x_1937:
[----:B------:R-:W-:Y:S05]  /*0330*/  BSYNC.RECONVERGENT B0 ;  /* 0x0000000000007941 */ /* 0x000fea0003800200 */
.L_x_1936:
[----:B0-----:R-:W0:Y:S08]  /*0340*/  LDC R4, c[0x0][0x370] ;  /* 0x0000dc00ff047b82 */ /* 0x001e300000000800 */
        /* <DEDUP_REMOVED lines=8> */
[----:B------:R-:W-:Y:S01]  /*03d0*/  LOP3.LUT R9, R9, 0x7fffff80, R4, 0x78, !PT ;  /* 0x7fffff8009097812 */ /* 0x000fe200078e7804 */
[----:B------:R-:W-:-:S03]  /*03e0*/  IMAD.MOV R16, RZ, RZ, -R16 ;  /* 0x000000ffff107224 */ /* 0x000fc600078e0a10 */
[----:B------:R-:W-:Y:S01]  /*03f0*/  ISETP.GE.AND P1, PT, R9, RZ, PT ;  /* 0x000000ff0900720c */ /* 0x000fe20003f26270 */
[----:B0-----:R-:W0:Y:S02]  /*0400*/  MUFU.RCP R6, R6 ;  /* 0x0000000600067308 */ /* 0x001e240000001000 */
[----:B0-----:R-:W-:-:S06]  /*0410*/  VIADD R10, R6, 0xffffffe ;  /* 0x0ffffffe060a7836 */ /* 0x001fcc0000000000 */
[----:B------:R0:W1:Y:S02]  /*0420*/  F2I.FTZ.U32.TRUNC.NTZ R11, R10 ;  /* 0x0000000a000b7305 */ /* 0x000064000021f000 */
        /* <DEDUP_REMOVED lines=28> */
.L_x_1954:
[----:B------:R-:W-:Y:S01]  /*05f0*/  ISETP.NE.AND P0, PT, R3, RZ, PT ;  /* 0x000000ff0300720c */ /* 0x000fe20003f05270 */
[----:B------:R-:W-:-:S12]  /*0600*/  BSSY B0, `(.L_x_1942) ;  /* 0x0000048000007945 */ /* 0x000fd80003800000 */
        /* <DEDUP_REMOVED lines=11> */
.L_x_1949:
        /* <DEDUP_REMOVED lines=13> */
.L_x_1948:
        /* <DEDUP_REMOVED lines=9> */
.L_x_1947:
[----:B------:R-:W-:Y:S05]  /*0820*/  BSYNC B3 ;  /* 0x0000000000037941 */ /* 0x000fea0003800000 */
.L_x_1946:
[----:B------:R-:W0:Y:S02]  /*0830*/  SYNCS.PHASECHK.TRANS64.TRYWAIT P0, [R19+URZ], R11 ;  /* 0x0000000b130075a7 */ /* 0x000e2400080011ff */
[----:B0-----:R-:W-:Y:S05]  /*0840*/  @!P0 BRA `(.L_x_1949) ;  /* 0xfffffffc009c8947 */ /* 0x001fea000383ffff */
.L_x_1945:
[----:B------:R-:W-:Y:S05]  /*0850*/  BSYNC B2 ;  /* 0x0000000000027941 */ /* 0x000fea0003800000 */
.L_x_1944:
[----:B------:R-:W-:-:S06]  /*0860*/  IMAD R10, R16, 0x200, R7 ;  /* 0x00000200100a7824 */ /* 0x000fcc00078e0207 */
[----:B------:R-:W0:Y:S02]  /*0870*/  LDS R10, [R10] ;  /* 0x000000000a0a7984 */ /* 0x000e240000000800 */
[----:B0-----:R-:W-:-:S04]  /*0880*/  FFMA R11, R10, R10, R10 ;  /* 0x0000000a0a0b7223 */ /* 0x001fc8000000000a */
[----:B------:R-:W-:-:S04]  /*0890*/  FADD R12, RZ, R11 ;  /* 0x0000000bff0c7221 */ /* 0x000fc80000000000 */
[----:B------:R-:W-:Y:S01]  /*08a0*/  FADD R5, R5, R12 ;  /* 0x0000000c05057221 */ /* 0x000fe20000000000 */
[----:B------:R-:W-:Y:S06]  /*08b0*/  BRA `(.L_x_1950) ;  /* 0x0000000000707947 */ /* 0x000fec0003800000 */
.L_x_1943:
        /* <DEDUP_REMOVED lines=18> */
.L_x_1952:
[----:B------:R-:W-:Y:S05]  /*09e0*/  BSYNC.RECONVERGENT B2 ;  /* 0x0000000000027941 */ /* 0x000fea0003800200 */
.L_x_1951:
[----:B------:R-:W-:Y:S01]  /*09f0*/  NOP ;  /* 0x0000000000007918 */ /* 0x000fe20000000000 */
[----:B------:R-:W-:-:S13]  /*0a00*/  PLOP3.LUT P0, PT, PT, PT, PT, 0x80, 0x8 ;  /* 0x000000000008781c */ /* 0x000fda0003f0f070 */
.L_x_1953:
[----:B------:R-:W-:Y:S02]  /*0a10*/  PLOP3.LUT P1, PT, P1, P0, PT, 0xf2, 0x2f ;  /* 0x00000000002f781c */ /* 0x000fe40000f21e72 */
[----:B------:R-:W-:-:S08]  /*0a20*/  @P0 R2UR P1, UR4, R12 ;  /* 0x000000000c0402ca */ /* 0x000fd00000020000 */
[----:B------:R-:W-:-:S05]  /*0a30*/  @P0 PLOP3.LUT P0, PT, P1, PT, PT, 0x80, 0x8 ;  /* 0x000000000008081c */ /* 0x000fca0000f0f070 */
[----:B------:R-:W-:Y:S01]  /*0a40*/  @!P1 SYNCS.ARRIVE.TRANS64.RED.A0T1 RZ, [UR4], RZ ;  /* 0x000000ffffff99a7 */ /* 0x000fe20008200404 */
[----:B------:R-:W-:Y:S07]  /*0a50*/  @!P1 ARRIVES.LDGSTSBAR.64.TRANSCNT [UR4] ;  /* 0x00000000ff0099b0 */ /* 0x000fee0008002a04 */
[----:B------:R-:W-:Y:S05]  /*0a60*/  @P0 BRA.U.ANY `(.L_x_1953) ;  /* 0xfffffffd00e80947 */ /* 0x000fea000393ffff */
[----:B------:R-:W-:Y:S01]  /*0a70*/  NOP ;  /* 0x0000000000007918 */ /* 0x000fe20000000000 */
.L_x_1950:
[----:B------:R-:W-:Y:S05]  /*0a80*/  BSYNC B0 ;  /* 0x0000000000007941 */ /* 0x000fea0003800000 */
.L_x_1942:
[C---:B------:R-:W-:Y:S01]  /*0a90*/  ISETP.NE.AND P0, PT, R9.reuse, R6, PT ;  /* 0x000000060900720c */ /* 0x040fe20003f05270 */
[----:B------:R-:W-:-:S12]  /*0aa0*/  VIADD R9, R9, 0x1 ;  /* 0x0000000109097836 */ /* 0x000fd80000000000 */
[----:B------:R-:W-:Y:S05]  /*0ab0*/  @P0 BRA `(.L_x_1954) ;  /* 0xfffffff800cc0947 */ /* 0x000fea000383ffff */
[----:B------:R-:W-:Y:S05]  /*0ac0*/  BSYNC B1 ;  /* 0x0000000000017941 */ /* 0x000fea0003800000 */
.L_x_1941:
        /* <DEDUP_REMOVED lines=9> */
.L_x_1955:
        /* <DEDUP_REMOVED lines=10> */
.L_x_2293:


//--------------------- .text._Z22warp_specialize_sharedILi4ELi1EEvPfS0_i --------------------------
	.section	.text._Z22warp_specialize_sharedILi4ELi1EEvPfS0_i,"ax",@progbits
	.align	128
        .global         _Z22warp_specialize_sharedILi4ELi1EEvPfS0_i
        .type           _Z22warp_specialize_sharedILi4ELi1EEvPfS0_i,@function
        .size           _Z22warp_specialize_sharedILi4ELi1EEvPfS0_i,(.L_x_2294 - _Z22warp_specialize_sharedILi4ELi1EEvPfS0_i)
        .other          _Z22warp_specialize_sharedILi4ELi1EEvPfS0_i,@"STO_CUDA_ENTRY STV_DEFAULT"
_Z22warp_specialize_sharedILi4ELi1EEvPfS0_i:
.text._Z22warp_specialize_sharedILi4ELi1EEvPfS0_i:
        /* <DEDUP_REMOVED lines=46> */
.L_x_1960:
[----:B------:R-:W-:Y:S02]  /*02e0*/  PLOP3.LUT P1, PT, P1, P0, PT, 0xf2, 0x2f ;  /* 0x00000000002f781c */ /* 0x000fe40000f21e72 */
[----:B------:R-:W-:-:S08]  /*02f0*/  @P0 R2UR P1, UR4, R2 ;  /* 0x00000000020402ca */ /* 0x000fd00000020000 */
[----:B------:R-:W-:-:S05]  /*0300*/  @P0 PLOP3.LUT P0, PT, P1, PT, PT, 0x80, 0x8 ;  /* 0x000000000008081c */ /* 0x000fca0000f0f070 */
[----:B------:R-:W-:Y:S01]  /*0310*/  @!P1 SYNCS.ARRIVE.TRANS64.RED.A0T1 RZ, [UR4], RZ ;  /* 0x000000ffffff99a7 */ /* 0x000fe20008200404 */
[----:B------:R-:W-:Y:S07]  /*0320*/  @!P1 ARRIVES.LDGSTSBAR.64.TRANSCNT [UR4] ;  /* 0x00000000ff0099b0 */ /* 0x000fee0008002a04 */
[----:B------:R-:W-:Y:S05]  /*0330*/  @P0 BRA.U.ANY `(.L_x_1960) ;  /* 0xfffffffd00e80947 */ /* 0x000fea000393ffff */
[----:B------:R-:W-:Y:S01]  /*0340*/  NOP ;  /* 0x0000000000007918 */ /* 0x000fe20000000000 */
.L_x_1959:
[----:B------:R-:W-:Y:S05]  /*0350*/  BSYNC.RECONVERGENT B1 ;  /* 0x0000000000017941 */ /* 0x000fea0003800200 */
.L_x_1958:
[----:B0-----:R-:W-:Y:S01]  /*0360*/  IMAD.SHL.U32 R4, R6, 0x80, RZ ;  /* 0x0000008006047824 */ /* 0x001fe200078e00ff */
[----:B------:R-:W-:Y:S04]  /*0370*/  BSSY.RECONVERGENT B1, `(.L_x_1961) ;  /* 0x0000014000017945 */ /* 0x000fe80003800200 */
[----:B------:R-:W-:-:S05]  /*0380*/  LOP3.LUT R4, R4, 0x7fffff80, RZ, 0xc0, !PT ;  /* 0x7fffff8004047812 */ /* 0x000fca00078ec0ff */
[----:B------:R-:W-:-:S05]  /*0390*/  IMAD.IADD R13, R7, 0x1, R4 ;  /* 0x00000001070d7824 */ /* 0x000fca00078e0204 */
[----:B------:R-:W-:-:S13]  /*03a0*/  ISETP.GE.AND P0, PT, R13, R10, PT ;  /* 0x0000000a0d00720c */ /* 0x000fda0003f06270 */
        /* <DEDUP_REMOVED lines=9> */
.L_x_1963:
[----:B------:R-:W-:Y:S02]  /*0440*/  PLOP3.LUT P1, PT, P1, P0, PT, 0xf2, 0x2f ;  /* 0x00000000002f781c */ /* 0x000fe40000f21e72 */
[----:B------:R-:W-:-:S08]  /*0450*/  @P0 R2UR P1, UR4, R2 ;  /* 0x00000000020402ca */ /* 0x000fd00000020000 */
[----:B------:R-:W-:-:S05]  /*0460*/  @P0 PLOP3.LUT P0, PT, P1, PT, PT, 0x80, 0x8 ;  /* 0x000000000008081c */ /* 0x000fca0000f0f070 */
[----:B------:R-:W-:Y:S01]  /*0470*/  @!P1 SYNCS.ARRIVE.TRANS64.RED.A0T1 RZ, [UR4+0x20], RZ ;  /* 0x000020ffffff99a7 */ /* 0x000fe20008200404 */
[----:B------:R-:W-:Y:S07]  /*0480*/  @!P1 ARRIVES.LDGSTSBAR.64.TRANSCNT [UR4+0x20] ;  /* 0x00002000ff0099b0 */ /* 0x000fee0008002a04 */
[----:B------:R-:W-:Y:S05]  /*0490*/  @P0 BRA.U.ANY `(.L_x_1963) ;  /* 0xfffffffd00e80947 */ /* 0x000fea000393ffff */
[----:B------:R-:W-:Y:S01]  /*04a0*/  NOP ;  /* 0x0000000000007918 */ /* 0x000fe20000000000 */
.L_x_1962:
[----:B------:R-:W-:Y:S05]  /*04b0*/  BSYNC.RECONVERGENT B1 ;  /* 0x0000000000017941 */ /* 0x000fea0003800200 */
.L_x_1961:
[----:B0-----:R-:W-:-:S05]  /*04c0*/  IMAD.SHL.U32 R4, R6, 0x100, RZ ;  /* 0x0000010006047824 */ /* 0x001fca00078e00ff */
        /* <DEDUP_REMOVED lines=12> */
.L_x_1964:
[----:B------:R-:W-:Y:S02]  /*0590*/  PLOP3.LUT P1, PT, P1, P0, PT, 0xf2, 0x2f ;  /* 0x00000000002f781c */ /* 0x000fe40000f21e72 */
[----:B------:R-:W-:-:S08]  /*05a0*/  @P0 R2UR P1, UR4, R2 ;  /* 0x00000000020402ca */ /* 0x000fd00000020000 */
[----:B------:R-:W-:-:S05]  /*05b0*/  @P0 PLOP3.LUT P0, PT, P1, PT, PT, 0x80, 0x8 ;  /* 0x000000000008081c */ /* 0x000fca0000f0f070 */
[----:B------:R-:W-:Y:S01]  /*05c0*/  @!P1 SYNCS.ARRIVE.TRANS64.RED.A0T1 RZ, [UR4+0x40], RZ ;  /* 0x000040ffffff99a7 */ /* 0x000fe20008200404 */
[----:B------:R-:W-:Y:S07]  /*05d0*/  @!P1 ARRIVES.LDGSTSBAR.64.TRANSCNT [UR4+0x40] ;  /* 0x00004000ff0099b0 */ /* 0x000fee0008002a04 */
[----:B------:R-:W-:Y:S05]  /*05e0*/  @P0 BRA.U.ANY `(.L_x_1964) ;  /* 0xfffffffd00e80947 */ /* 0x000fea000393ffff */
[----:B------:R-:W-:Y:S01]  /*05f0*/  NOP ;  /* 0x0000000000007918 */ /* 0x000fe20000000000 */
.L_x_1957:
[----:B------:R-:W-:Y:S05]  /*0600*/  BSYNC.RECONVERGENT B0 ;  /* 0x0000000000007941 */ /* 0x000fea0003800200 */
.L_x_1956:
        /* <DEDUP_REMOVED lines=34> */
[----:B------:R-:W-:Y:S01]  /*0830*/  VIADD R7, R6, 0x2 ;  /* 0x0000000206077836 */ /* 0x000fe20000000000 */
[----:B------:R-:W-:Y:S01]  /*0840*/  ULEA UR9, UR8, UR5, 0x18 ;  /* 0x0000000508097291 */ /* 0x000fe2000f8ec0ff */
[----:B------:R-:W-:Y:S02]  /*0850*/  IMAD R9, R8, 0x20, R9 ;  /* 0x0000002008097824 */ /* 0x000fe400078e0209 */
[----:B------:R-:W-:Y:S01]  /*0860*/  IMAD.MOV.U32 R19, RZ, RZ, 0x3 ;  /* 0x00000003ff137424 */ /* 0x000fe200078e00ff */
[C---:B------:R-:W-:Y:S02]  /*0870*/  ISETP.GE.AND P0, PT, R7.reuse, 0x6, PT ;  /* 0x000000060700780c */ /* 0x040fe40003f06270 */
[----:B------:R-:W-:Y:S01]  /*0880*/  VIMNMX R8, PT, PT, R7, 0x3, !PT ;  /* 0x0000000307087848 */ /* 0x000fe20007fe0100 */
[----:B------:R-:W-:-:S04]  /*0890*/  IMAD.MOV.U32 R7, RZ, RZ, RZ ;  /* 0x000000ffff077224 */ /* 0x000fc800078e00ff */
[----:B------:R-:W-:Y:S01]  /*08a0*/  VIADD R16, R8, 0xfffffffe ;  /* 0xfffffffe08107836 */ /* 0x000fe20000000000 */
[----:B------:R-:W-:-:S04]  /*08b0*/  LEA R8, R9, UR9, 0x2 ;  /* 0x0000000909087c11 */ /* 0x000fc8000f8e10ff */
[----:B------:R-:W-:Y:S01]  /*08c0*/  LOP3.LUT R10, R16, 0x3, RZ, 0xc0, !PT ;  /* 0x00000003100a7812 */ /* 0x000fe200078ec0ff */
[----:B0-----:R-:W-:-:S04]  /*08d0*/  USHF.L.U32 UR4, UR4, 0x7, URZ ;  /* 0x0000000704047899 */ /* 0x001fc800080006ff */
[----:B------:R-:W-:-:S06]  /*08e0*/  ULOP3.LUT UR4, UR4, 0x7fffff80, URZ, 0xc0, !UPT ;  /* 0x7fffff8004047892 */ /* 0x000fcc000f8ec0ff */
[----:B------:R-:W-:Y:S01]  /*08f0*/  VIADD R9, R9, UR4 ;  /* 0x0000000409097c36 */ /* 0x000fe20008000000 */
[----:B------:R-:W-:Y:S06]  /*0900*/  @!P0 BRA `(.L_x_1966) ;  /* 0x0000000800f48947 */ /* 0x000fec0003800000 */
[----:B------:R-:W-:Y:S01]  /*0910*/  LOP3.LUT R16, R16, 0xfffffffc, RZ, 0xc0, !PT ;  /* 0xfffffffc10107812 */ /* 0x000fe200078ec0ff */
[----:B------:R-:W-:Y:S01]  /*0920*/  BSSY B0, `(.L_x_1967) ;  /* 0x00000ba000007945 */ /* 0x000fe20003800000 */
[C---:B------:R-:W-:Y:S01]  /*0930*/  SHF.L.U32 R12, R4.reuse, 0x9, RZ ;  /* 0x00000009040c7819 */ /* 0x040fe200000006ff */
[C---:B------:R-:W-:Y:S02]  /*0940*/  IMAD R11, R4.reuse, 0x300, RZ ;  /* 0x00000300040b7824 */ /* 0x040fe400078e02ff */
[C---:B------:R-:W-:Y:S02]  /*0950*/  IMAD R13, R4.reuse, 0x280, RZ ;  /* 0x00000280040d7824 */ /* 0x040fe400078e02ff */
[----:B------:R-:W-:Y:S02]  /*0960*/  IMAD R17, R4, 0x180, RZ ;  /* 0x0000018004117824 */ /* 0x000fe400078e02ff */
[----:B------:R-:W-:Y:S02]  /*0970*/  IMAD.MOV.U32 R7, RZ, RZ, RZ ;  /* 0x000000ffff077224 */ /* 0x000fe400078e00ff */
[----:B------:R-:W-:-:S02]  /*0980*/  IMAD.MOV.U32 R19, RZ, RZ, 0x6 ;  /* 0x00000006ff137424 */ /* 0x000fc400078e00ff */
[----:B------:R-:W-:Y:S02]  /*0990*/  IMAD.MOV R16, RZ, RZ, -R16 ;  /* 0x000000ffff107224 */ /* 0x000fe400078e0a10 */
[----:B------:R-:W-:-:S07]  /*09a0*/  IMAD.MOV.U32 R21, RZ, RZ, R12 ;  /* 0x000000ffff157224 */ /* 0x000fce00078e000c */
.L_x_2000:
[----:B------:R-:W-:Y:S01]  /*09b0*/  ISETP.NE.AND P1, PT, R3, RZ, PT ;  /* 0x000000ff0300720c */ /* 0x000fe20003f25270 */
[----:B------:R-:W-:Y:S01]  /*09c0*/  BSSY B1, `(.L_x_1968) ;  /* 0x0000029000017945 */ /* 0x000fe20003800000 */
[----:B0-----:R-:W-:-:S11]  /*09d0*/  VIADD R15, R19, 0xfffffffd ;  /* 0xfffffffd130f7836 */ /* 0x001fd60000000000 */
[----:B------:R-:W-:Y:S05]  /*09e0*/  @!P1 BRA `(.L_x_1969) ;  /* 0x0000000000409947 */ /* 0x000fea0003800000 */
[----:B------:R0:W1:Y:S01]  /*09f0*/  SYNCS.ARRIVE.TRANS64.A1T0 R14, [R2+URZ], RZ ;  /* 0x000000ff020e79a7 */ /* 0x00006200081000ff */
[----:B------:R-:W-:Y:S01]  /*0a00*/  BSSY B2, `(.L_x_1970) ;  /* 0x0000009000027945 */ /* 0x000fe20003800000 */
.L_x_1973:
[----:B------:R-:W-:Y:S05]  /*0a10*/  YIELD ;  /* 0x0000000000007946 */ /* 0x000fea0003800000 */
[----:B-1----:R-:W1:Y:S01]  /*0a20*/  SYNCS.PHASECHK.TRANS64 P0, [R2+URZ], R15 ;  /* 0x0000000f020075a7 */ /* 0x002e6200080010ff */
[----:B------:R-:W-:Y:S04]  /*0a30*/  BSSY B3, `(.L_x_1971) ;  /* 0x0000004000037945 */ /* 0x000fe80003800000 */
[----:B-1----:R-:W-:Y:S05]  /*0a40*/  @P0 BRA `(.L_x_1972) ;  /* 0x0000000000080947 */ /* 0x002fea0003800000 */
[----:B------:R-:W-:Y:S05]  /*0a50*/  NANOSLEEP 0x32 ;  /* 0x000000320000795d */ /* 0x000fea0003800000 */
[----:B------:R-:W-:Y:S01]  /*0a60*/  NOP ;  /* 0x0000000000007918 */ /* 0x000fe20000000000 */
.L_x_1972:
[----:B------:R-:W-:Y:S05]  /*0a70*/  BSYNC B3 ;  /* 0x0000000000037941 */ /* 0x000fea0003800000 */
.L_x_1971:
[----:B------:R-:W-:Y:S05]  /*0a80*/  @!P0 BRA `(.L_x_1973) ;  /* 0xfffffffc00e08947 */ /* 0x000fea000383ffff */
[----:B------:R-:W-:Y:S05]  /*0a90*/  BSYNC B2 ;  /* 0x0000000000027941 */ /* 0x000fea0003800000 */
.L_x_1970:
[----:B------:R-:W1:Y:S02]  /*0aa0*/  LDS R14, [R8] ;  /* 0x00000000080e7984 */ /* 0x000e640000000800 */
[----:B-1----:R-:W-:-:S04]  /*0ab0*/  FFMA R14, R14, R14, R14 ;  /* 0x0000000e0e0e7223 */ /* 0x002fc8000000000e */
[----:B------:R-:W-:-:S04]  /*0ac0*/  FADD R14, RZ, R14 ;  /* 0x0000000eff0e7221 */ /* 0x000fc80000000000 */
[----:B------:R-:W-:Y:S01]  /*0ad0*/  FADD R7, R7, R14 ;  /* 0x0000000e07077221 */ /* 0x000fe20000000000 */
[----:B------:R-:W-:Y:S06]  /*0ae0*/  BRA `(.L_x_1974) ;  /* 0x0000000000587947 */ /* 0x000fec0003800000 */
.L_x_1969:
        /* <DEDUP_REMOVED lines=15> */
.L_x_1975:
[----:B------:R-:W-:Y:S02]  /*0be0*/  PLOP3.LUT P2, PT, P2, P0, PT, 0xf2, 0x2f ;  /* 0x00000000002f781c */ /* 0x000fe40001741e72 */
[----:B------:R-:W-:-:S08]  /*0bf0*/  @P0 R2UR P2, UR4, R2 ;  /* 0x00000000020402ca */ /* 0x000fd00000040000 */
[----:B------:R-:W-:-:S05]  /*0c00*/  @P0 PLOP3.LUT P0, PT, P2, PT, PT, 0x80, 0x8 ;  /* 0x000000000008081c */ /* 0x000fca000170f070 */
[----:B------:R-:W-:Y:S01]  /*0c10*/  @!P2 SYNCS.ARRIVE.TRANS64.RED.A0T1 RZ, [UR4+0x60], RZ ;  /* 0x000060ffffffa9a7 */ /* 0x000fe20008200404 */
[----:B------:R-:W-:Y:S07]  /*0c20*/  @!P2 ARRIVES.LDGSTSBAR.64.TRANSCNT [UR4+0x60] ;  /* 0x00006000ff00a9b0 */ /* 0x000fee0008002a04 */
[----:B------:R-:W-:Y:S05]  /*0c30*/  @P0 BRA.U.ANY `(.L_x_1975) ;  /* 0xfffffffd00e80947 */ /* 0x000fea000393ffff */
[----:B------:R-:W-:Y:S01]  /*0c40*/  NOP ;  /* 0x0000000000007918 */ /* 0x000fe20000000000 */
.L_x_1974:
[----:B------:R-:W-:Y:S05]  /*0c50*/  BSYNC B1 ;  /* 0x0000000000017941 */ /* 0x000fea0003800000 */
.L_x_1968:
[----:B------:R-:W-:Y:S04]  /*0c60*/  BSSY B1, `(.L_x_1976) ;  /* 0x0000029000017945 */ /* 0x000fe80003800000 */
[----:B------:R-:W-:Y:S05]  /*0c70*/  @!P1 BRA `(.L_x_1977) ;  /* 0x0000000000409947 */ /* 0x000fea0003800000 */
[----:B0-----:R0:W1:Y:S01]  /*0c80*/  SYNCS.ARRIVE.TRANS64.A1T0 R14, [R2+URZ+0x20], RZ ;  /* 0x000020ff020e79a7 */ /* 0x00106200081000ff */
[----:B------:R-:W-:Y:S01]  /*0c90*/  BSSY B2, `(.L_x_1978) ;  /* 0x0000009000027945 */ /* 0x000fe20003800000 */
.L_x_1981:
[----:B------:R-:W-:Y:S05]  /*0ca0*/  YIELD ;  /* 0x0000000000007946 */ /* 0x000fea0003800000 */
[----:B-1----:R-:W1:Y:S01]  /*0cb0*/  SYNCS.PHASECHK.TRANS64 P0, [R2+URZ+0x20], R15 ;  /* 0x0000200f020075a7 */ /* 0x002e6200080010ff */
[----:B------:R-:W-:Y:S04]  /*0cc0*/  BSSY B3, `(.L_x_1979) ;  /* 0x0000004000037945 */ /* 0x000fe80003800000 */
[----:B-1----:R-:W-:Y:S05]  /*0cd0*/  @P0 BRA `(.L_x_1980) ;  /* 0x0000000000080947 */ /* 0x002fea0003800000 */
[----:B------:R-:W-:Y:S05]  /*0ce0*/  NANOSLEEP 0x32 ;  /* 0x000000320000795d */ /* 0x000fea0003800000 */
[----:B------:R-:W-:Y:S01]  /*0cf0*/  NOP ;  /* 0x0000000000007918 */ /* 0x000fe20000000000 */
.L_x_1980:
[----:B------:R-:W-:Y:S05]  /*0d00*/  BSYNC B3 ;  /* 0x0000000000037941 */ /* 0x000fea0003800000 */
.L_x_1979:
[----:B------:R-:W-:Y:S05]  /*0d10*/  @!P0 BRA `(.L_x_1981) ;  /* 0xfffffffc00e08947 */ /* 0x000fea000383ffff */
[----:B------:R-:W-:Y:S05]  /*0d20*/  BSYNC B2 ;  /* 0x0000000000027941 */ /* 0x000fea0003800000 */
.L_x_1978:
[----:B------:R-:W1:Y:S02]  /*0d30*/  LDS R14, [R8+0x200] ;  /* 0x00020000080e7984 */ /* 0x000e640000000800 */
[----:B-1----:R-:W-:-:S04]  /*0d40*/  FFMA R14, R14, R14, R14 ;  /* 0x0000000e0e0e7223 */ /* 0x002fc8000000000e */
[----:B------:R-:W-:-:S04]  /*0d50*/  FADD R14, RZ, R14 ;  /* 0x0000000eff0e7221 */ /* 0x000fc80000000000 */
[----:B------:R-:W-:Y:S01]  /*0d60*/  FADD R7, R7, R14 ;  /* 0x0000000e07077221 */ /* 0x000fe20000000000 */
[----:B------:R-:W-:Y:S06]  /*0d70*/  BRA `(.L_x_1982) ;  /* 0x00000000005c7947 */ /* 0x000fec0003800000 */
.L_x_1977:
[----:B0-----:R-:W-:-:S05]  /*0d80*/  VIADD R15, R19, 0xfffffffe ;  /* 0xfffffffe130f7836 */ /* 0x001fca0000000000 */
        /* <DEDUP_REMOVED lines=15> */
.L_x_1983:
[----:B------:R-:W-:Y:S02]  /*0e80*/  PLOP3.LUT P2, PT, P2, P0, PT, 0xf2, 0x2f ;  /* 0x00000000002f781c */ /* 0x000fe40001741e72 */
[----:B------:R-:W-:-:S08]  /*0e90*/  @P0 R2UR P2, UR4, R2 ;  /* 0x00000000020402ca */ /* 0x000fd00000040000 */
[----:B------:R-:W-:-:S05]  /*0ea0*/  @P0 PLOP3.LUT P0, PT, P2, PT, PT, 0x80, 0x8 ;  /* 0x000000000008081c */ /* 0x000fca000170f070 */
[----:B------:R-:W-:Y:S01]  /*0eb0*/  @!P2 SYNCS.ARRIVE.TRANS64.RED.A0T1 RZ, [UR4], RZ ;  /* 0x000000ffffffa9a7 */ /* 0x000fe20008200404 */
[----:B------:R-:W-:Y:S07]  /*0ec0*/  @!P2 ARRIVES.LDGSTSBAR.64.TRANSCNT [UR4] ;  /* 0x00000000ff00a9b0 */ /* 0x000fee0008002a04 */
[----:B------:R-:W-:Y:S05]  /*0ed0*/  @P0 BRA.U.ANY `(.L_x_1983) ;  /* 0xfffffffd00e80947 */ /* 0x000fea000393ffff */
[----:B------:R-:W-:Y:S01]  /*0ee0*/  NOP ;  /* 0x0000000000007918 */ /* 0x000fe20000000000 */
.L_x_1982:
[----:B------:R-:W-:Y:S05]  /*0ef0*/  BSYNC B1 ;  /* 0x0000000000017941 */ /* 0x000fea0003800000 */
.L_x_1976:
[----:B------:R-:W-:Y:S04]  /*0f00*/  BSSY B1, `(.L_x_1984) ;  /* 0x0000029000017945 */ /* 0x000fe80003800000 */
[----:B------:R-:W-:Y:S05]  /*0f10*/  @!P1 BRA `(.L_x_1985) ;  /* 0x0000000000409947 */ /* 0x000fea0003800000 */
[----:B0-----:R0:W1:Y:S01]  /*0f20*/  SYNCS.ARRIVE.TRANS64.A1T0 R14, [R2+URZ+0x40], RZ ;  /* 0x000040ff020e79a7 */ /* 0x00106200081000ff */
[----:B------:R-:W-:Y:S01]  /*0f30*/  BSSY B2, `(.L_x_1986) ;  /* 0x0000009000027945 */ /* 0x000fe20003800000 */
.L_x_1989:
[----:B------:R-:W-:Y:S05]  /*0f40*/  YIELD ;  /* 0x0000000000007946 */ /* 0x000fea0003800000 */
[----:B-1----:R-:W1:Y:S01]  /*0f50*/  SYNCS.PHASECHK.TRANS64 P0, [R2+URZ+0x40], R15 ;  /* 0x0000400f020075a7 */ /* 0x002e6200080010ff */
[----:B------:R-:W-:Y:S04]  /*0f60*/  BSSY B3, `(.L_x_1987) ;  /* 0x0000004000037945 */ /* 0x000fe80003800000 */
[----:B-1----:R-:W-:Y:S05]  /*0f70*/  @P0 BRA `(.L_x_1988) ;  /* 0x0000000000080947 */ /* 0x002fea0003800000 */
[----:B------:R-:W-:Y:S05]  /*0f80*/  NANOSLEEP 0x32 ;  /* 0x000000320000795d */ /* 0x000fea0003800000 */
[----:B------:R-:W-:Y:S01]  /*0f90*/  NOP ;  /* 0x0000000000007918 */ /* 0x000fe20000000000 */
.L_x_1988:
[----:B------:R-:W-:Y:S05]  /*0fa0*/  BSYNC B3 ;  /* 0x0000000000037941 */ /* 0x000fea0003800000 */
.L_x_1987:
[----:B------:R-:W-:Y:S05]  /*0fb0*/  @!P0 BRA `(.L_x_1989) ;  /* 0xfffffffc00e08947 */ /* 0x000fea000383ffff */
[----:B------:R-:W-:Y:S05]  /*0fc0*/  BSYNC B2 ;  /* 0x0000000000027941 */ /* 0x000fea0003800000 */
.L_x_1986:
[----:B------:R-:W1:Y:S02]  /*0fd0*/  LDS R14, [R8+0x400] ;  /* 0x00040000080e7984 */ /* 0x000e640000000800 */
[----:B-1----:R-:W-:-:S04]  /*0fe0*/  FFMA R14, R14, R14, R14 ;  /* 0x0000000e0e0e7223 */ /* 0x002fc8000000000e */
[----:B------:R-:W-:-:S04]  /*0ff0*/  FADD R14, RZ, R14 ;  /* 0x0000000eff0e7221 */ /* 0x000fc80000000000 */
[----:B------:R-:W-:Y:S01]  /*1000*/  FADD R7, R7, R14 ;  /* 0x0000000e07077221 */ /* 0x000fe20000000000 */
[----:B------:R-:W-:Y:S06]  /*1010*/  BRA `(.L_x_1990) ;  /* 0x00000000005c7947 */ /* 0x000fec0003800000 */
.L_x_1985:
[----:B0-----:R-:W-:-:S05]  /*1020*/  VIADD R15, R19, 0xffffffff ;  /* 0xffffffff130f7836 */ /* 0x001fca0000000000 */
        /* <DEDUP_REMOVED lines=15> */
.L_x_1991:
[----:B------:R-:W-:Y:S02]  /*1120*/  PLOP3.LUT P1, PT, P1, P0, PT, 0xf2, 0x2f ;  /* 0x00000000002f781c */ /* 0x000fe40000f21e72 */
[----:B------:R-:W-:-:S08]  /*1130*/  @P0 R2UR P1, UR4, R2 ;  /* 0x00000000020402ca */ /* 0x000fd00000020000 */
[----:B------:R-:W-:-:S05]  /*1140*/  @P0 PLOP3.LUT P0, PT, P1, PT, PT, 0x80, 0x8 ;  /* 0x000000000008081c */ /* 0x000fca0000f0f070 */
[----:B------:R-:W-:Y:S01]  /*1150*/  @!P1 SYNCS.ARRIVE.TRANS64.RED.A0T1 RZ, [UR4+0x20], RZ ;  /* 0x000020ffffff99a7 */ /* 0x000fe20008200404 */
[----:B------:R-:W-:Y:S07]  /*1160*/  @!P1 ARRIVES.LDGSTSBAR.64.TRANSCNT [UR4+0x20] ;  /* 0x00002000ff0099b0 */ /* 0x000fee0008002a04 */
[----:B------:R-:W-:Y:S05]  /*1170*/  @P0 BRA.U.ANY `(.L_x_1991) ;  /* 0xfffffffd00e80947 */ /* 0x000fea000393ffff */
[----:B------:R-:W-:Y:S01]  /*1180*/  NOP ;  /* 0x0000000000007918 */ /* 0x000fe20000000000 */
.L_x_1990:
[----:B------:R-:W-:Y:S05]  /*1190*/  BSYNC B1 ;  /* 0x0000000000017941 */ /* 0x000fea0003800000 */
.L_x_1984:
[----:B------:R-:W-:Y:S01]  /*11a0*/  ISETP.NE.AND P0, PT, R3, RZ, PT ;  /* 0x000000ff0300720c */ /* 0x000fe20003f05270 */
[----:B------:R-:W-:-:S12]  /*11b0*/  BSSY B1, `(.L_x_1992) ;  /* 0x0000028000017945 */ /* 0x000fd80003800000 */
[----:B------:R-:W-:Y:S05]  /*11c0*/  @!P0 BRA `(.L_x_1993) ;  /* 0x0000000000408947 */ /* 0x000fea0003800000 */
[----:B0-----:R0:W1:Y:S01]  /*11d0*/  SYNCS.ARRIVE.TRANS64.A1T0 R14, [R2+URZ+0x60], RZ ;  /* 0x000060ff020e79a7 */ /* 0x00106200081000ff */
[----:B------:R-:W-:Y:S01]  /*11e0*/  BSSY B2, `(.L_x_1994) ;  /* 0x0000009000027945 */ /* 0x000fe20003800000 */
.L_x_1997:
[----:B------:R-:W-:Y:S05]  /*11f0*/  YIELD ;  /* 0x0000000000007946 */ /* 0x000fea0003800000 */
[----:B-1----:R-:W1:Y:S01]  /*1200*/  SYNCS.PHASECHK.TRANS64 P0, [R2+URZ+0x60], R15 ;  /* 0x0000600f020075a7 */ /* 0x002e6200080010ff */
[----:B------:R-:W-:Y:S04]  /*1210*/  BSSY B3, `(.L_x_1995) ;  /* 0x0000004000037945 */ /* 0x000fe80003800000 */
[----:B-1----:R-:W-:Y:S05]  /*1220*/  @P0 BRA `(.L_x_1996) ;  /* 0x0000000000080947 */ /* 0x002fea0003800000 */
[----:B------:R-:W-:Y:S05]  /*1230*/  NANOSLEEP 0x32 ;  /* 0x000000320000795d */ /* 0x000fea0003800000 */
[----:B------:R-:W-:Y:S01]  /*1240*/  NOP ;  /* 0x0000000000007918 */ /* 0x000fe20000000000 */
.L_x_1996:
[----:B------:R-:W-:Y:S05]  /*1250*/  BSYNC B3 ;  /* 0x0000000000037941 */ /* 0x000fea0003800000 */
.L_x_1995:
[----:B------:R-:W-:Y:S05]  /*1260*/  @!P0 BRA `(.L_x_1997) ;  /* 0xfffffffc00e08947 */ /* 0x000fea000383ffff */
[----:B------:R-:W-:Y:S05]  /*1270*/  BSYNC B2 ;  /* 0x0000000000027941 */ /* 0x000fea0003800000 */
.L_x_1994:
[----:B------:R-:W1:Y:S02]  /*1280*/  LDS R14, [R8+0x600] ;  /* 0x00060000080e7984 */ /* 0x000e640000000800 */
[----:B-1----:R-:W-:-:S04]  /*1290*/  FFMA R14, R14, R14, R14 ;  /* 0x0000000e0e0e7223 */ /* 0x002fc8000000000e */
[----:B------:R-:W-:-:S04]  /*12a0*/  FADD R14, RZ, R14 ;  /* 0x0000000eff0e7221 */ /* 0x000fc80000000000 */
[----:B------:R-:W-:Y:S01]  /*12b0*/  FADD R7, R7, R14 ;  /* 0x0000000e07077221 */ /* 0x000fe20000000000 */
[----:B------:R-:W-:Y:S06]  /*12c0*/  BRA `(.L_x_1998) ;  /* 0x0000000000587947 */ /* 0x000fec0003800000 */
.L_x_1993:
[----:B------:R-:W-:-:S13]  /*12d0*/  ISETP.GE.AND P0, PT, R19, R6, PT ;  /* 0x000000061300720c */ /* 0x000fda0003f06270 */
[----:B------:R-:W-:Y:S05]  /*12e0*/  @P0 BRA `(.L_x_1998) ;  /* 0x0000000000500947 */ /* 0x000fea0003800000 */
[----:B------:R-:W1:Y:S01]  /*12f0*/  LDCU UR4, c[0x0][0x390] ;  /* 0x00007200ff0477ac */ /* 0x000e620008000800 */
[----:B0-----:R-:W-:-:S05]  /*1300*/  LOP3.LUT R14, R11, 0x7fffff80, RZ, 0xc0, !PT ;  /* 0x7fffff800b0e7812 */ /* 0x001fca00078ec0ff */
[----:B------:R-:W-:-:S05]  /*1310*/  IMAD.IADD R23, R9, 0x1, R14 ;  /* 0x0000000109177824 */ /* 0x000fca00078e020e */
[----:B-1----:R-:W-:-:S13]  /*1320*/  ISETP.GE.AND P0, PT, R23, UR4, PT ;  /* 0x0000000417007c0c */ /* 0x002fda000bf06270 */
        /* <DEDUP_REMOVED lines=9> */
.L_x_1999:
[----:B------:R-:W-:Y:S02]  /*13c0*/  PLOP3.LUT P1, PT, P1, P0, PT, 0xf2, 0x2f ;  /* 0x00000000002f781c */ /* 0x000fe40000f21e72 */
[----:B------:R-:W-:-:S08]  /*13d0*/  @P0 R2UR P1, UR4, R2 ;  /* 0x00000000020402ca */ /* 0x000fd00000020000 */
[----:B------:R-:W-:-:S05]  /*13e0*/  @P0 PLOP3.LUT P0, PT, P1, PT, PT, 0x80, 0x8 ;  /* 0x000000000008081c */ /* 0x000fca0000f0f070 */
[----:B------:R-:W-:Y:S01]  /*13f0*/  @!P1 SYNCS.ARRIVE.TRANS64.RED.A0T1 RZ, [UR4+0x40], RZ ;  /* 0x000040ffffff99a7 */ /* 0x000fe20008200404 */
[----:B------:R-:W-:Y:S07]  /*1400*/  @!P1 ARRIVES.LDGSTSBAR.64.TRANSCNT [UR4+0x40] ;  /* 0x00004000ff0099b0 */ /* 0x000fee0008002a04 */
[----:B------:R-:W-:Y:S05]  /*1410*/  @P0 BRA.U.ANY `(.L_x_1999) ;  /* 0xfffffffd00e80947 */ /* 0x000fea000393ffff */
[----:B------:R-:W-:Y:S01]  /*1420*/  NOP ;  /* 0x0000000000007918 */ /* 0x000fe20000000000 */
.L_x_1998:
[----:B------:R-:W-:Y:S05]  /*1430*/  BSYNC B1 ;  /* 0x0000000000017941 */ /* 0x000fea0003800000 */
.L_x_1992:
[----:B------:R-:W-:Y:S01]  /*1440*/  VIADD R16, R16, 0x4 ;  /* 0x0000000410107836 */ /* 0x000fe20000000000 */
[C---:B------:R-:W-:Y:S01]  /*1450*/  IADD3 R21, PT, PT, R12.reuse, R21, RZ ;  /* 0x000000150c157210 */ /* 0x040fe20007ffe0ff */
[----:B------:R-:W-:Y:S02]  /*1460*/  VIADD R19, R19, 0x4 ;  /* 0x0000000413137836 */ /* 0x000fe40000000000 */
[----:B------:R-:W-:Y:S01]  /*1470*/  IMAD.IADD R11, R12, 0x1, R11 ;  /* 0x000000010c0b7824 */ /* 0x000fe200078e020b */
[----:B------:R-:W-:Y:S01]  /*1480*/  ISETP.NE.AND P0, PT, R16, RZ, PT ;  /* 0x000000ff1000720c */ /* 0x000fe20003f05270 */
[C---:B------:R-:W-:Y:S02]  /*1490*/  IMAD.IADD R13, R12.reuse, 0x1, R13 ;  /* 0x000000010c0d7824 */ /* 0x040fe400078e020d */
[----:B------:R-:W-:-:S10]  /*14a0*/  IMAD.IADD R17, R12, 0x1, R17 ;  /* 0x000000010c117824 */ /* 0x000fd400078e0211 */
[----:B------:R-:W-:Y:S05]  /*14b0*/  @P0 BRA `(.L_x_2000) ;  /* 0xfffffff4003c0947 */ /* 0x000fea000383ffff */
[----:B------:R-:W-:Y:S05]  /*14c0*/  BSYNC B0 ;  /* 0x0000000000007941 */ /* 0x000fea0003800000 */
.L_x_1967:
[----:B------:R-:W-:-:S07]  /*14d0*/  VIADD R19, R19, 0xfffffffd ;  /* 0xfffffffd13137836 */ /* 0x000fce0000000000 */
.L_x_1966:
[----:B------:R-:W-:Y:S01]  /*14e0*/  ISETP.NE.AND P0, PT, R10, RZ, PT ;  /* 0x000000ff0a00720c */ /* 0x000fe20003f05270 */
[----:B------:R-:W-:-:S12]  /*14f0*/  BSSY B0, `(.L_x_1965) ;  /* 0x0000042000007945 */ /* 0x000fd80003800000 */
[----:B------:R-:W-:Y:S05]  /*1500*/  @!P0 BRA `(.L_x_2001) ;  /* 0x0000000400008947 */ /* 0x000fea0003800000 */
[----:B------:R-:W-:Y:S02]  /*1510*/  IMAD R12, R4, R19, RZ ;  /* 0x00000013040c7224 */ /* 0x000fe400078e02ff */
[----:B------:R-:W-:Y:S02]  /*1520*/  IMAD.MOV R10, RZ, RZ, -R10 ;  /* 0x000000ffff0a7224 */ /* 0x000fe400078e0a0a */
[----:B------:R-:W-:Y:S02]  /*1530*/  VIADD R4, R19, 0x1 ;  /* 0x0000000113047836 */ /* 0x000fe40000000000 */
[----:B------:R-:W-:-:S07]  /*1540*/  IMAD.SHL.U32 R12, R12, 0x80, RZ ;  /* 0x000000800c0c7824 */ /* 0x000fce00078e00ff */
.L_x_2010:
[----:B------:R-:W-:Y:S01]  /*1550*/  ISETP.NE.AND P0, PT, R3, RZ, PT ;  /* 0x000000ff0300720c */ /* 0x000fe20003f05270 */
[----:B------:R-:W-:Y:S01]  /*1560*/  VIADD R10, R10, 0x1 ;  /* 0x000000010a0a7836 */ /* 0x000fe20000000000 */
[----:B------:R-:W-:Y:S01]  /*1570*/  BSSY B1, `(.L_x_2002) ;  /* 0x0000036000017945 */ /* 0x000fe20003800000 */
[----:B------:R-:W-:-:S03]  /*1580*/  IADD3 R13, PT, PT, R4, -0x1, RZ ;  /* 0xffffffff040d7810 */ /* 0x000fc60007ffe0ff */
[----:B------:R-:W-:-:S07]  /*1590*/  ISETP.NE.AND P1, PT, R10, RZ, PT ;  /* 0x000000ff0a00720c */ /* 0x000fce0003f25270 */
[----:B0-----:R-:W-:Y:S06]  /*15a0*/  @!P0 BRA `(.L_x_2003) ;  /* 0x0000000000588947 */ /* 0x001fec0003800000 */
[----:B------:R-:W-:Y:S01]  /*15b0*/  IMAD.SHL.U32 R11, R4, 0x20, RZ ;  /* 0x00000020040b7824 */ /* 0x000fe200078e00ff */
[----:B------:R-:W-:Y:S04]  /*15c0*/  BSSY B2, `(.L_x_2004) ;  /* 0x000000c000027945 */ /* 0x000fe80003800000 */
[----:B------:R-:W-:-:S05]  /*15d0*/  LOP3.LUT R11, R11, 0x60, RZ, 0xc0, !PT ;  /* 0x000000600b0b7812 */ /* 0x000fca00078ec0ff */
[----:B------:R-:W-:-:S04]  /*15e0*/  IMAD.IADD R11, R2, 0x1, R11 ;  /* 0x00000001020b7824 */ /* 0x000fc800078e020b */
[----:B0-----:R0:W1:Y:S03]  /*15f0*/  SYNCS.ARRIVE.TRANS64.A1T0 R14, [R11+URZ], RZ ;  /* 0x000000ff0b0e79a7 */ /* 0x00106600081000ff */
.L_x_2007:
[----:B------:R-:W-:Y:S05]  /*1600*/  YIELD ;  /* 0x0000000000007946 */ /* 0x000fea0003800000 */
[----:B-1----:R-:W1:Y:S01]  /*1610*/  SYNCS.PHASECHK.TRANS64 P0, [R11+URZ], R15 ;  /* 0x0000000f0b0075a7 */ /* 0x002e6200080010ff */
[----:B------:R-:W-:Y:S04]  /*1620*/  BSSY B3, `(.L_x_2005) ;  /* 0x0000004000037945 */ /* 0x000fe80003800000 */
[----:B-1----:R-:W-:Y:S05]  /*1630*/  @P0 BRA `(.L_x_2006) ;  /* 0x0000000000080947 */ /* 0x002fea0003800000 */
[----:B------:R-:W-:Y:S05]  /*1640*/  NANOSLEEP 0x32 ;  /* 0x000000320000795d */ /* 0x000fea0003800000 */
[----:B------:R-:W-:Y:S01]  /*1650*/  NOP ;  /* 0x0000000000007918 */ /* 0x000fe20000000000 */
.L_x_2006:
[----:B------:R-:W-:Y:S05]  /*1660*/  BSYNC B3 ;  /* 0x0000000000037941 */ /* 0x000fea0003800000 */
.L_x_2005:
[----:B------:R-:W-:Y:S05]  /*1670*/  @!P0 BRA `(.L_x_2007) ;  /* 0xfffffffc00e08947 */ /* 0x000fea000383ffff */
[----:B------:R-:W-:Y:S05]  /*1680*/  BSYNC B2 ;  /* 0x0000000000027941 */ /* 0x000fea0003800000 */
.L_x_2004:
[----:B0-----:R-:W-:-:S05]  /*1690*/  IMAD.SHL.U32 R11, R4, 0x200, RZ ;  /* 0x00000200040b7824 */ /* 0x001fca00078e00ff */
[----:B------:R-:W-:-:S05]  /*16a0*/  LOP3.LUT R11, R11, 0x600, RZ, 0xc0, !PT ;  /* 0x000006000b0b7812 */ /* 0x000fca00078ec0ff */
[----:B------:R-:W-:-:S06]  /*16b0*/  IMAD.IADD R11, R8, 0x1, R11 ;  /* 0x00000001080b7824 */ /* 0x000fcc00078e020b */
[----:B------:R-:W0:Y:S02]  /*16c0*/  LDS R11, [R11] ;  /* 0x000000000b0b7984 */ /* 0x000e240000000800 */
[----:B0-----:R-:W-:-:S04]  /*16d0*/  FFMA R13, R11, R11, R11 ;  /* 0x0000000b0b0d7223 */ /* 0x001fc8000000000b */
[----:B------:R-:W-:-:S04]  /*16e0*/  FADD R14, RZ, R13 ;  /* 0x0000000dff0e7221 */ /* 0x000fc80000000000 */
[----:B------:R-:W-:Y:S01]  /*16f0*/  FADD R7, R7, R14 ;  /* 0x0000000e07077221 */ /* 0x000fe20000000000 */
[----:B------:R-:W-:Y:S06]  /*1700*/  BRA `(.L_x_2008) ;  /* 0x0000000000707947 */ /* 0x000fec0003800000 */
.L_x_2003:
        /* <DEDUP_REMOVED lines=8> */
[C---:B------:R-:W-:Y:S01]  /*1790*/  IMAD.SHL.U32 R11, R13.reuse, 0x200, RZ ;  /* 0x000002000d0b7824 */ /* 0x040fe200078e00ff */
[----:B------:R-:W-:Y:S02]  /*17a0*/  SHF.L.U32 R13, R13, 0x5, RZ ;  /* 0x000000050d0d7819 */ /* 0x000fe400000006ff */
[----:B------:R-:W-:Y:S02]  /*17b0*/  PLOP3.LUT P0, PT, PT, PT, PT, 0x80, 0x8 ;  /* 0x000000000008781c */ /* 0x000fe40003f0f070 */
[----:B------:R-:W-:Y:S02]  /*17c0*/  LOP3.LUT R11, R11, 0x600, RZ, 0xc0, !PT ;  /* 0x000006000b0b7812 */ /* 0x000fe400078ec0ff */
[----:B------:R-:W-:-:S03]  /*17d0*/  LOP3.LUT R13, R13, 0x60, RZ, 0xc0, !PT ;  /* 0x000000600d0d7812 */ /* 0x000fc600078ec0ff */
[----:B------:R-:W-:Y:S02]  /*17e0*/  IMAD.IADD R11, R8, 0x1, R11 ;  /* 0x00000001080b7824 */ /* 0x000fe400078e020b */
[----:B------:R-:W-:Y:S02]  /*17f0*/  IMAD.IADD R13, R2, 0x1, R13 ;  /* 0x00000001020d7824 */ /* 0x000fe400078e020d */
[----:B0-----:R-:W-:-:S05]  /*1800*/  IMAD.WIDE R14, R17, 0x4, R14 ;  /* 0x00000004110e7825 */ /* 0x001fca00078e020e */
[----:B------:R-:W-:Y:S01]  /*1810*/  @!PT LDS RZ, [RZ] ;  /* 0x00000000fffff984 */ /* 0x000fe20000000800 */
[----:B------:R-:W-:Y:S01]  /*1820*/  @!PT LDS RZ, [RZ] ;  /* 0x00000000fffff984 */ /* 0x000fe20000000800 */
[----:B------:R-:W-:Y:S01]  /*1830*/  @!PT LDS RZ, [RZ] ;  /* 0x00000000fffff984 */ /* 0x000fe20000000800 */
[----:B------:R0:W-:Y:S01]  /*1840*/  LDGSTS.E [R11], desc[UR6][R14.64] ;  /* 0x000000000e0b7fae */ /* 0x0001e2000b9a1006 */
[----:B------:R-:W-:Y:S01]  /*1850*/  NOP ;  /* 0x0000000000007918 */ /* 0x000fe20000000000 */
.L_x_2009:
[----:B------:R-:W-:Y:S02]  /*1860*/  PLOP3.LUT P2, PT, P2, P0, PT, 0xf2, 0x2f ;  /* 0x00000000002f781c */ /* 0x000fe40001741e72 */
[----:B------:R-:W-:-:S08]  /*1870*/  @P0 R2UR P2, UR4, R13 ;  /* 0x000000000d0402ca */ /* 0x000fd00000040000 */
[----:B------:R-:W-:-:S05]  /*1880*/  @P0 PLOP3.LUT P0, PT, P2, PT, PT, 0x80, 0x8 ;  /* 0x000000000008081c */ /* 0x000fca000170f070 */
[----:B------:R-:W-:Y:S01]  /*1890*/  @!P2 SYNCS.ARRIVE.TRANS64.RED.A0T1 RZ, [UR4], RZ ;  /* 0x000000ffffffa9a7 */ /* 0x000fe20008200404 */
[----:B------:R-:W-:Y:S07]  /*18a0*/  @!P2 ARRIVES.LDGSTSBAR.64.TRANSCNT [UR4] ;  /* 0x00000000ff00a9b0 */ /* 0x000fee0008002a04 */
[----:B------:R-:W-:Y:S05]  /*18b0*/  @P0 BRA.U.ANY `(.L_x_2009) ;  /* 0xfffffffd00e80947 */ /* 0x000fea000393ffff */
[----:B------:R-:W-:Y:S01]  /*18c0*/  NOP ;  /* 0x0000000000007918 */ /* 0x000fe20000000000 */
.L_x_2008:
[----:B------:R-:W-:Y:S05]  /*18d0*/  BSYNC B1 ;  /* 0x0000000000017941 */ /* 0x000fea0003800000 */
.L_x_2002:
[----:B------:R-:W-:Y:S02]  /*18e0*/  VIADD R4, R4, 0x1 ;  /* 0x0000000104047836 */ /* 0x000fe40000000000 */
[----:B------:R-:W-:Y:S01]  /*18f0*/  IMAD.IADD R12, R5, 0x1, R12 ;  /* 0x00000001050c7824 */ /* 0x000fe200078e020c */
[----:B------:R-:W-:Y:S06]  /*1900*/  @P1 BRA `(.L_x_2010) ;  /* 0xfffffffc00101947 */ /* 0x000fec000383ffff */
.L_x_2001:
[----:B------:R-:W-:Y:S05]  /*1910*/  BSYNC B0 ;  /* 0x0000000000007941 */ /* 0x000fea0003800000 */
.L_x_1965:
        /* <DEDUP_REMOVED lines=9> */
.L_x_2011:
        /* <DEDUP_REMOVED lines=13> */
.L_x_2294:


//--------------------- .text._Z22warp_specialize_sharedILi3ELi1EEvPfS0_i --------------------------
	.section	.text._Z22warp_specialize_sharedILi3ELi1EEvPfS0_i,"ax",@progbits
	.align	128
        .global         _Z22warp_specialize_sharedILi3ELi1EEvPfS0_i
        .type           _Z22warp_specialize_sharedILi3ELi1EEvPfS0_i,@function
        .size           _Z22warp_specialize_sharedILi3ELi1EEvPfS0_i,(.L_x_2295 - _Z22warp_specialize_sharedILi3ELi1EEvPfS0_i)
        .other          _Z22warp_specialize_sharedILi3ELi1EEvPfS0_i,@"STO_CUDA_ENTRY STV_DEFAULT"
_Z22warp_specialize_sharedILi3ELi1EEvPfS0_i:
.text._Z22warp_specialize_sharedILi3ELi1EEvPfS0_i:
        /* <DEDUP_REMOVED lines=44> */
.L_x_2016:
[----:B------:R-:W-:Y:S02]  /*02c0*/  PLOP3.LUT P1, PT, P1, P0, PT, 0xf2, 0x2f ;  /* 0x00000000002f781c */ /* 0x000fe40000f21e72 */
[----:B------:R-:W-:-:S08]  /*02d0*/  @P0 R2UR P1, UR5, R12 ;  /* 0x000000000c0502ca */ /* 0x000fd00000020000 */
[----:B------:R-:W-:-:S05]  /*02e0*/  @P0 PLOP3.LUT P0, PT, P1, PT, PT, 0x80, 0x8 ;  /* 0x000000000008081c */ /* 0x000fca0000f0f070 */
[----:B------:R-:W-:Y:S01]  /*02f0*/  @!P1 SYNCS.ARRIVE.TRANS64.RED.A0T1 RZ, [UR5], RZ ;  /* 0x000000ffffff99a7 */ /* 0x000fe20008200405 */
[----:B------:R-:W-:Y:S07]  /*0300*/  @!P1 ARRIVES.LDGSTSBAR.64.TRANSCNT [UR5] ;  /* 0x00000000ff0099b0 */ /* 0x000fee0008002a05 */
[----:B------:R-:W-:Y:S05]  /*0310*/  @P0 BRA.U.ANY `(.L_x_2016) ;  /* 0xfffffffd00e80947 */ /* 0x000fea000393ffff */
[----:B------:R-:W-:Y:S01]  /*0320*/  NOP ;  /* 0x0000000000007918 */ /* 0x000fe20000000000 */
.L_x_2015:
[----:B------:R-:W-:Y:S05]  /*0330*/  BSYNC.RECONVERGENT B1 ;  /* 0x0000000000017941 */ /* 0x000fea0003800200 */
.L_x_2014:
        /* <DEDUP_REMOVED lines=14> */
.L_x_2017:
[----:B------:R-:W-:Y:S02]  /*0420*/  PLOP3.LUT P1, PT, P1, P0, PT, 0xf2, 0x2f ;  /* 0x00000000002f781c */ /* 0x000fe40000f21e72 */
[----:B------:R-:W-:-:S08]  /*0430*/  @P0 R2UR P1, UR5, R12 ;  /* 0x000000000c0502ca */ /* 0x000fd00000020000 */
[----:B------:R-:W-:-:S05]  /*0440*/  @P0 PLOP3.LUT P0, PT, P1, PT, PT, 0x80, 0x8 ;  /* 0x000000000008081c */ /* 0x000fca0000f0f070 */
[----:B------:R-:W-:Y:S01]  /*0450*/  @!P1 SYNCS.ARRIVE.TRANS64.RED.A0T1 RZ, [UR5+0x20], RZ ;  /* 0x000020ffffff99a7 */ /* 0x000fe20008200405 */
[----:B------:R-:W-:Y:S07]  /*0460*/  @!P1 ARRIVES.LDGSTSBAR.64.TRANSCNT [UR5+0x20] ;  /* 0x00002000ff0099b0 */ /* 0x000fee0008002a05 */
[----:B------:R-:W-:Y:S05]  /*0470*/  @P0 BRA.U.ANY `(.L_x_2017) ;  /* 0xfffffffd00e80947 */ /* 0x000fea000393ffff */
[----:B------:R-:W-:Y:S01]  /*0480*/  NOP ;  /* 0x0000000000007918 */ /* 0x000fe20000000000 */
.L_x_2013:
[----:B------:R-:W-:Y:S05]  /*0490*/  BSYNC.RECONVERGENT B0 ;  /* 0x0000000000007941 */ /* 0x000fea0003800200 */
.L_x_2012:
        /* <DEDUP_REMOVED lines=21> */
[----:B------:R-:W-:Y:S02]  /*05f0*/  IMAD R2, R7, R2, R6 ;  /* 0x0000000207027224 */ /* 0x000fe400078e0206 */
[----:B------:R-:W-:-:S03]  /*0600*/  IMAD.MOV.U32 R6, RZ, RZ, RZ ;  /* 0x000000ffff067224 */ /* 0x000fc600078e00ff */
[----:B------:R-:W-:-:S13]  /*0610*/  ISETP.GT.U32.AND P2, PT, R15, R2, PT ;  /* 0x000000020f00720c */ /* 0x000fda0003f44070 */
[----:B------:R-:W-:Y:S01]  /*0620*/  @!P2 IMAD.IADD R2, R2, 0x1, -R15 ;  /* 0x000000010202a824 */ /* 0x000fe200078e0a0f */
[----:B------:R-:W-:Y:S02]  /*0630*/  @!P2 IADD3 R7, PT, PT, R7, 0x1, RZ ;  /* 0x000000010707a810 */ /* 0x000fe40007ffe0ff */
        /* <DEDUP_REMOVED lines=8> */
[----:B------:R-:W-:Y:S01]  /*06c0*/  ISETP.GE.U32.AND P0, PT, R7, 0x4, PT ;  /* 0x000000040700780c */ /* 0x000fe20003f06070 */
[----:B------:R-:W-:Y:S01]  /*06d0*/  IMAD.MOV.U32 R6, RZ, RZ, RZ ;  /* 0x000000ffff067224 */ /* 0x000fe200078e00ff */
[----:B------:R-:W-:Y:S01]  /*06e0*/  LEA R0, R13, R8, 0x5 ;  /* 0x000000080d007211 */ /* 0x000fe200078e28ff */
[----:B------:R-:W-:Y:S01]  /*06f0*/  IMAD.MOV.U32 R4, RZ, RZ, 0x2 ;  /* 0x00000002ff047424 */ /* 0x000fe200078e00ff */
[----:B------:R-:W-:Y:S01]  /*0700*/  LOP3.LUT R5, R7, 0x3, RZ, 0xc0, !PT ;  /* 0x0000000307057812 */ /* 0x000fe200078ec0ff */
[----:B0-----:R-:W-:-:S04]  /*0710*/  USHF.L.U32 UR5, UR5, 0x7, URZ ;  /* 0x0000000705057899 */ /* 0x001fc800080006ff */
[----:B------:R-:W-:-:S06]  /*0720*/  ULOP3.LUT UR5, UR5, 0x7fffff80, URZ, 0xc0, !UPT ;  /* 0x7fffff8005057892 */ /* 0x000fcc000f8ec0ff */
[----:B------:R-:W-:Y:S01]  /*0730*/  VIADD R3, R0, UR5 ;  /* 0x0000000500037c36 */ /* 0x000fe20008000000 */
[----:B------:R-:W-:Y:S06]  /*0740*/  @!P0 BRA `(.L_x_2019) ;  /* 0x0000000c008c8947 */ /* 0x000fec0003800000 */
[----:B------:R-:W-:Y:S01]  /*0750*/  ULEA UR5, UR7, UR6, 0x18 ;  /* 0x0000000607057291 */ /* 0x000fe2000f8ec0ff */
[----:B------:R-:W-:Y:S01]  /*0760*/  HFMA2 R6, -RZ, RZ, 0, 0 ;  /* 0x00000000ff067431 */ /* 0x000fe200000001ff */
[----:B------:R-:W-:Y:S01]  /*0770*/  BSSY B0, `(.L_x_2019) ;  /* 0x00000e0000007945 */ /* 0x000fe20003800000 */
[----:B------:R-:W-:Y:S01]  /*0780*/  LOP3.LUT R2, R7, 0x7ffffffc, RZ, 0xc0, !PT ;  /* 0x7ffffffc07027812 */ /* 0x000fe200078ec0ff */
[----:B------:R-:W-:Y:S02]  /*0790*/  IMAD.MOV.U32 R4, RZ, RZ, 0x2 ;  /* 0x00000002ff047424 */ /* 0x000fe400078e00ff */
[----:B------:R-:W-:-:S07]  /*07a0*/  LEA R0, R0, UR5, 0x2 ;  /* 0x0000000500007c11 */ /* 0x000fce000f8e10ff */
.L_x_2052:
[----:B------:R-:W-:Y:S01]  /*07b0*/  ISETP.NE.AND P0, PT, R10, RZ, PT ;  /* 0x000000ff0a00720c */ /* 0x000fe20003f05270 */
[----:B------:R-:W-:-:S12]  /*07c0*/  BSSY B1, `(.L_x_2020) ;  /* 0x0000034000017945 */ /* 0x000fd80003800000 */
[----:B0-----:R-:W-:Y:S05]  /*07d0*/  @!P0 BRA `(.L_x_2021) ;  /* 0x0000000000588947 */ /* 0x001fea0003800000 */
[----:B------:R-:W-:Y:S01]  /*07e0*/  VIADD R14, R4, 0xfffffffe ;  /* 0xfffffffe040e7836 */ /* 0x000fe20000000000 */
[----:B------:R-:W-:Y:S03]  /*07f0*/  BSSY B2, `(.L_x_2022) ;  /* 0x000000e000027945 */ /* 0x000fe60003800000 */
[----:B------:R-:W-:-:S05]  /*0800*/  IMAD.HI.U32 R15, R14, -0x55555555, RZ ;  /* 0xaaaaaaab0e0f7827 */ /* 0x000fca00078e00ff */
[----:B------:R-:W-:-:S05]  /*0810*/  SHF.R.U32.HI R15, RZ, 0x1, R15 ;  /* 0x00000001ff0f7819 */ /* 0x000fca000001160f */
[----:B------:R-:W-:-:S04]  /*0820*/  IMAD R17, R15, -0x3, R14 ;  /* 0xfffffffd0f117824 */ /* 0x000fc800078e020e */
[----:B------:R-:W-:-:S04]  /*0830*/  IMAD R19, R17, 0x20, R12 ;  /* 0x0000002011137824 */ /* 0x000fc800078e020c */
[----:B------:R0:W1:Y:S03]  /*0840*/  SYNCS.ARRIVE.TRANS64.A1T0 R14, [R19+URZ], RZ ;  /* 0x000000ff130e79a7 */ /* 0x00006600081000ff */
.L_x_2025:
[----:B------:R-:W-:Y:S05]  /*0850*/  YIELD ;  /* 0x0000000000007946 */ /* 0x000fea0003800000 */
[----:B-1----:R-:W1:Y:S01]  /*0860*/  SYNCS.PHASECHK.TRANS64 P0, [R19+URZ], R15 ;  /* 0x0000000f130075a7 */ /* 0x002e6200080010ff */
[----:B------:R-:W-:Y:S04]  /*0870*/  BSSY B3, `(.L_x_2023) ;  /* 0x0000004000037945 */ /* 0x000fe80003800000 */
[----:B-1----:R-:W-:Y:S05]  /*0880*/  @P0 BRA `(.L_x_2024) ;  /* 0x0000000000080947 */ /* 0x002fea0003800000 */
[----:B------:R-:W-:Y:S05]  /*0890*/  NANOSLEEP 0x32 ;  /* 0x000000320000795d */ /* 0x000fea0003800000 */
[----:B------:R-:W-:Y:S01]  /*08a0*/  NOP ;  /* 0x0000000000007918 */ /* 0x000fe20000000000 */
.L_x_2024:
[----:B------:R-:W-:Y:S05]  /*08b0*/  BSYNC B3 ;  /* 0x0000000000037941 */ /* 0x000fea0003800000 */
.L_x_2023:
[----:B------:R-:W-:Y:S05]  /*08c0*/  @!P0 BRA `(.L_x_2025) ;  /* 0xfffffffc00e08947 */ /* 0x000fea000383ffff */
[----:B------:R-:W-:Y:S05]  /*08d0*/  BSYNC B2 ;  /* 0x0000000000027941 */ /* 0x000fea0003800000 */
.L_x_2022:
[----:B------:R-:W-:-:S06]  /*08e0*/  LEA R14, R17, R0, 0x9 ;  /* 0x00000000110e7211 */ /* 0x000fcc00078e48ff */
[----:B------:R-:W1:Y:S02]  /*08f0*/  LDS R14, [R14] ;  /* 0x000000000e0e7984 */ /* 0x000e640000000800 */
[----:B-1----:R-:W-:-:S04]  /*0900*/  FFMA R15, R14, R14, R14 ;  /* 0x0000000e0e0f7223 */ /* 0x002fc8000000000e */
[----:B------:R-:W-:-:S04]  /*0910*/  FADD R15, RZ, R15 ;  /* 0x0000000fff0f7221 */ /* 0x000fc80000000000 */
[----:B------:R-:W-:Y:S01]  /*0920*/  FADD R6, R6, R15 ;  /* 0x0000000f06067221 */ /* 0x000fe20000000000 */
[----:B------:R-:W-:Y:S06]  /*0930*/  BRA `(.L_x_2026) ;  /* 0x0000000000707947 */ /* 0x000fec0003800000 */
.L_x_2021:
        /* <DEDUP_REMOVED lines=14> */
[C---:B------:R-:W-:Y:S02]  /*0a20*/  IMAD R19, R17.reuse, 0x200, R0 ;  /* 0x0000020011137824 */ /* 0x040fe400078e0200 */
[----:B------:R-:W-:-:S03]  /*0a30*/  IMAD R17, R17, 0x20, R12 ;  /* 0x0000002011117824 */ /* 0x000fc600078e020c */
[----:B------:R-:W-:Y:S01]  /*0a40*/  @!PT LDS RZ, [RZ] ;  /* 0x00000000fffff984 */ /* 0x000fe20000000800 */
[----:B------:R-:W-:Y:S01]  /*0a50*/  @!PT LDS RZ, [RZ] ;  /* 0x00000000fffff984 */ /* 0x000fe20000000800 */
[----:B------:R-:W-:Y:S01]  /*0a60*/  @!PT LDS RZ, [RZ] ;  /* 0x00000000fffff984 */ /* 0x000fe20000000800 */
[----:B------:R0:W-:Y:S01]  /*0a70*/  LDGSTS.E [R19], desc[UR8][R14.64] ;  /* 0x000000000e137fae */ /* 0x0001e2000b9a1008 */
[----:B------:R-:W-:-:S03]  /*0a80*/  NOP ;  /* 0x0000000000007918 */ /* 0x000fc60000000000 */
.L_x_2027:
[----:B------:R-:W-:Y:S02]  /*0a90*/  PLOP3.LUT P1, PT, P1, P0, PT, 0xf2, 0x2f ;  /* 0x00000000002f781c */ /* 0x000fe40000f21e72 */
[----:B------:R-:W-:-:S08]  /*0aa0*/  @P0 R2UR P1, UR5, R17 ;  /* 0x00000000110502ca */ /* 0x000fd00000020000 */
[----:B------:R-:W-:-:S05]  /*0ab0*/  @P0 PLOP3.LUT P0, PT, P1, PT, PT, 0x80, 0x8 ;  /* 0x000000000008081c */ /* 0x000fca0000f0f070 */
[----:B------:R-:W-:Y:S01]  /*0ac0*/  @!P1 SYNCS.ARRIVE.TRANS64.RED.A0T1 RZ, [UR5], RZ ;  /* 0x000000ffffff99a7 */ /* 0x000fe20008200405 */
[----:B------:R-:W-:Y:S07]  /*0ad0*/  @!P1 ARRIVES.LDGSTSBAR.64.TRANSCNT [UR5] ;  /* 0x00000000ff0099b0 */ /* 0x000fee0008002a05 */
[----:B------:R-:W-:Y:S05]  /*0ae0*/  @P0 BRA.U.ANY `(.L_x_2027) ;  /* 0xfffffffd00e80947 */ /* 0x000fea000393ffff */
[----:B------:R-:W-:Y:S01]  /*0af0*/  NOP ;  /* 0x0000000000007918 */ /* 0x000fe20000000000 */
.L_x_2026:
[----:B------:R-:W-:Y:S05]  /*0b00*/  BSYNC B1 ;  /* 0x0000000000017941 */ /* 0x000fea0003800000 */
.L_x_2020:
[----:B------:R-:W-:Y:S01]  /*0b10*/  ISETP.NE.AND P0, PT, R10, RZ, PT ;  /* 0x000000ff0a00720c */ /* 0x000fe20003f05270 */
[----:B------:R-:W-:Y:S01]  /*0b20*/  BSSY B1, `(.L_x_2028) ;  /* 0x0000035000017945 */ /* 0x000fe20003800000 */
[----:B------:R-:W-:-:S11]  /*0b30*/  IADD3 R18, PT, PT, R4, 0x1, RZ ;  /* 0x0000000104127810 */ /* 0x000fd60007ffe0ff */
[----:B------:R-:W-:Y:S05]  /*0b40*/  @!P0 BRA `(.L_x_2029) ;  /* 0x0000000000588947 */ /* 0x000fea0003800000 */
[----:B0-----:R-:W-:Y:S01]  /*0b50*/  VIADD R14, R4, 0xffffffff ;  /* 0xffffffff040e7836 */ /* 0x001fe20000000000 */
[----:B------:R-:W-:Y:S03]  /*0b60*/  BSSY B2, `(.L_x_2030) ;  /* 0x000000e000027945 */ /* 0x000fe60003800000 */
[----:B------:R-:W-:-:S05]  /*0b70*/  IMAD.HI.U32 R15, R14, -0x55555555, RZ ;  /* 0xaaaaaaab0e0f7827 */ /* 0x000fca00078e00ff */
[----:B------:R-:W-:-:S05]  /*0b80*/  SHF.R.U32.HI R15, RZ, 0x1, R15 ;  /* 0x00000001ff0f7819 */ /* 0x000fca000001160f */
[----:B------:R-:W-:-:S04]  /*0b90*/  IMAD R17, R15, -0x3, R14 ;  /* 0xfffffffd0f117824 */ /* 0x000fc800078e020e */
[----:B------:R-:W-:-:S04]  /*0ba0*/  IMAD R19, R17, 0x20, R12 ;  /* 0x0000002011137824 */ /* 0x000fc800078e020c */
[----:B------:R0:W1:Y:S03]  /*0bb0*/  SYNCS.ARRIVE.TRANS64.A1T0 R14, [R19+URZ], RZ ;  /* 0x000000ff130e79a7 */ /* 0x00006600081000ff */
.L_x_2033:
[----:B------:R-:W-:Y:S05]  /*0bc0*/  YIELD ;  /* 0x0000000000007946 */ /* 0x000fea0003800000 */
[----:B-1----:R-:W1:Y:S01]  /*0bd0*/  SYNCS.PHASECHK.TRANS64 P0, [R19+URZ], R15 ;  /* 0x0000000f130075a7 */ /* 0x002e6200080010ff */
[----:B------:R-:W-:Y:S04]  /*0be0*/  BSSY B3, `(.L_x_2031) ;  /* 0x0000004000037945 */ /* 0x000fe80003800000 */
[----:B-1----:R-:W-:Y:S05]  /*0bf0*/  @P0 BRA `(.L_x_2032) ;  /* 0x0000000000080947 */ /* 0x002fea0003800000 */
[----:B------:R-:W-:Y:S05]  /*0c00*/  NANOSLEEP 0x32 ;  /* 0x000000320000795d */ /* 0x000fea0003800000 */
[----:B------:R-:W-:Y:S01]  /*0c10*/  NOP ;  /* 0x0000000000007918 */ /* 0x000fe20000000000 */
.L_x_2032:
[----:B------:R-:W-:Y:S05]  /*0c20*/  BSYNC B3 ;  /* 0x0000000000037941 */ /* 0x000fea0003800000 */
.L_x_2031:
[----:B------:R-:W-:Y:S05]  /*0c30*/  @!P0 BRA `(.L_x_2033) ;  /* 0xfffffffc00e08947 */ /* 0x000fea000383ffff */
[----:B------:R-:W-:Y:S05]  /*0c40*/  BSYNC B2 ;  /* 0x0000000000027941 */ /* 0x000fea0003800000 */
.L_x_2030:
[----:B------:R-:W-:-:S06]  /*0c50*/  IMAD R14, R17, 0x200, R0 ;  /* 0x00000200110e7824 */ /* 0x000fcc00078e0200 */
[----:B------:R-:W1:Y:S02]  /*0c60*/  LDS R14, [R14] ;  /* 0x000000000e0e7984 */ /* 0x000e640000000800 */
[----:B-1----:R-:W-:-:S04]  /*0c70*/  FFMA R15, R14, R14, R14 ;  /* 0x0000000e0e0f7223 */ /* 0x002fc8000000000e */
[----:B------:R-:W-:-:S04]  /*0c80*/  FADD R15, RZ, R15 ;  /* 0x0000000fff0f7221 */ /* 0x000fc80000000000 */
[----:B------:R-:W-:Y:S01]  /*0c90*/  FADD R6, R6, R15 ;  /* 0x0000000f06067221 */ /* 0x000fe20000000000 */
[----:B------:R-:W-:Y:S06]  /*0ca0*/  BRA `(.L_x_2034) ;  /* 0x0000000000707947 */ /* 0x000fec0003800000 */
.L_x_2029:
[----:B------:R-:W-:-:S13]  /*0cb0*/  ISETP.GE.AND P0, PT, R18, R7, PT ;  /* 0x000000071200720c */ /* 0x000fda0003f06270 */
[----:B------:R-:W-:Y:S05]  /*0cc0*/  @P0 BRA `(.L_x_2034) ;  /* 0x0000000000680947 */ /* 0x000fea0003800000 */
[----:B------:R-:W1:Y:S01]  /*0cd0*/  LDCU UR5, c[0x0][0x390] ;  /* 0x00007200ff0577ac */ /* 0x000e620008000800 */
[----:B0-----:R-:W-:-:S05]  /*0ce0*/  IMAD R14, R9, R18, RZ ;  /* 0x00000012090e7224 */ /* 0x001fca00078e02ff */
[----:B------:R-:W-:-:S04]  /*0cf0*/  LOP3.LUT R14, R14, 0x7fffff80, RZ, 0xc0, !PT ;  /* 0x7fffff800e0e7812 */ /* 0x000fc800078ec0ff */
        /* <DEDUP_REMOVED lines=16> */
.L_x_2035:
[----:B------:R-:W-:Y:S02]  /*0e00*/  PLOP3.LUT P1, PT, P1, P0, PT, 0xf2, 0x2f ;  /* 0x00000000002f781c */ /* 0x000fe40000f21e72 */
[----:B------:R-:W-:-:S08]  /*0e10*/  @P0 R2UR P1, UR5, R17 ;  /* 0x00000000110502ca */ /* 0x000fd00000020000 */
[----:B------:R-:W-:-:S05]  /*0e20*/  @P0 PLOP3.LUT P0, PT, P1, PT, PT, 0x80, 0x8 ;  /* 0x000000000008081c */ /* 0x000fca0000f0f070 */
[----:B------:R-:W-:Y:S01]  /*0e30*/  @!P1 SYNCS.ARRIVE.TRANS64.RED.A0T1 RZ, [UR5], RZ ;  /* 0x000000ffffff99a7 */ /* 0x000fe20008200405 */
[----:B------:R-:W-:Y:S07]  /*0e40*/  @!P1 ARRIVES.LDGSTSBAR.64.TRANSCNT [UR5] ;  /* 0x00000000ff0099b0 */ /* 0x000fee0008002a05 */
[----:B------:R-:W-:Y:S05]  /*0e50*/  @P0 BRA.U.ANY `(.L_x_2035) ;  /* 0xfffffffd00e80947 */ /* 0x000fea000393ffff */
[----:B------:R-:W-:Y:S01]  /*0e60*/  NOP ;  /* 0x0000000000007918 */ /* 0x000fe20000000000 */
.L_x_2034:
[----:B------:R-:W-:Y:S05]  /*0e70*/  BSYNC B1 ;  /* 0x0000000000017941 */ /* 0x000fea0003800000 */
.L_x_2028:
[----:B------:R-:W-:Y:S01]  /*0e80*/  ISETP.NE.AND P0, PT, R10, RZ, PT ;  /* 0x000000ff0a00720c */ /* 0x000fe20003f05270 */
[----:B------:R-:W-:Y:S01]  /*0e90*/  BSSY B1, `(.L_x_2036) ;  /* 0x0000034000017945 */ /* 0x000fe20003800000 */
[----:B------:R-:W-:-:S11]  /*0ea0*/  VIADD R20, R4, 0x2 ;  /* 0x0000000204147836 */ /* 0x000fd60000000000 */
[----:B------:R-:W-:Y:S05]  /*0eb0*/  @!P0 BRA `(.L_x_2037) ;  /* 0x0000000000548947 */ /* 0x000fea0003800000 */
[----:B0-----:R-:W-:Y:S01]  /*0ec0*/  IMAD.HI.U32 R14, R4, -0x55555555, RZ ;  /* 0xaaaaaaab040e7827 */ /* 0x001fe200078e00ff */
[----:B------:R-:W-:Y:S04]  /*0ed0*/  BSSY B2, `(.L_x_2038) ;  /* 0x000000d000027945 */ /* 0x000fe80003800000 */
[----:B------:R-:W-:-:S05]  /*0ee0*/  SHF.R.U32.HI R15, RZ, 0x1, R14 ;  /* 0x00000001ff0f7819 */ /* 0x000fca000001160e */
[----:B------:R-:W-:-:S05]  /*0ef0*/  IMAD R19, R15, -0x3, R4 ;  /* 0xfffffffd0f137824 */ /* 0x000fca00078e0204 */
[----:B------:R-:W-:-:S04]  /*0f00*/  LEA R17, R19, R12, 0x5 ;  /* 0x0000000c13117211 */ /* 0x000fc800078e28ff */
[----:B------:R0:W1:Y:S03]  /*0f10*/  SYNCS.ARRIVE.TRANS64.A1T0 R14, [R17+URZ], RZ ;  /* 0x000000ff110e79a7 */ /* 0x00006600081000ff */
.L_x_2041:
[----:B------:R-:W-:Y:S05]  /*0f20*/  YIELD ;  /* 0x0000000000007946 */ /* 0x000fea0003800000 */
[----:B-1----:R-:W1:Y:S01]  /*0f30*/  SYNCS.PHASECHK.TRANS64 P0, [R17+URZ], R15 ;  /* 0x0000000f110075a7 */ /* 0x002e6200080010ff */
[----:B------:R-:W-:Y:S04]  /*0f40*/  BSSY B3, `(.L_x_2039) ;  /* 0x0000004000037945 */ /* 0x000fe80003800000 */
[----:B-1----:R-:W-:Y:S05]  /*0f50*/  @P0 BRA `(.L_x_2040) ;  /* 0x0000000000080947 */ /* 0x002fea0003800000 */
[----:B------:R-:W-:Y:S05]  /*0f60*/  NANOSLEEP 0x32 ;  /* 0x000000320000795d */ /* 0x000fea0003800000 */
[----:B------:R-:W-:Y:S01]  /*0f70*/  NOP ;  /* 0x0000000000007918 */ /* 0x000fe20000000000 */
.L_x_2040:
[----:B------:R-:W-:Y:S05]  /*0f80*/  BSYNC B3 ;  /* 0x0000000000037941 */ /* 0x000fea0003800000 */
.L_x_2039:
[----:B------:R-:W-:Y:S05]  /*0f90*/  @!P0 BRA `(.L_x_2041) ;  /* 0xfffffffc00e08947 */ /* 0x000fea000383ffff */
[----:B------:R-:W-:Y:S05]  /*0fa0*/  BSYNC B2 ;  /* 0x0000000000027941 */ /* 0x000fea0003800000 */
.L_x_2038:
[----:B------:R-:W-:-:S06]  /*0fb0*/  IMAD R14, R19, 0x200, R0 ;  /* 0x00000200130e7824 */ /* 0x000fcc00078e0200 */
[----:B------:R-:W1:Y:S02]  /*0fc0*/  LDS R14, [R14] ;  /* 0x000000000e0e7984 */ /* 0x000e640000000800 */
[----:B-1----:R-:W-:-:S04]  /*0fd0*/  FFMA R15, R14, R14, R14 ;  /* 0x0000000e0e0f7223 */ /* 0x002fc8000000000e */
[----:B------:R-:W-:-:S04]  /*0fe0*/  FADD R15, RZ, R15 ;  /* 0x0000000fff0f7221 */ /* 0x000fc80000000000 */
[----:B------:R-:W-:Y:S01]  /*0ff0*/  FADD R6, R6, R15 ;  /* 0x0000000f06067221 */ /* 0x000fe20000000000 */
[----:B------:R-:W-:Y:S06]  /*1000*/  BRA `(.L_x_2042) ;  /* 0x0000000000707947 */ /* 0x000fec0003800000 */
.L_x_2037:
[----:B------:R-:W-:-:S13]  /*1010*/  ISETP.GE.AND P0, PT, R20, R7, PT ;  /* 0x000000071400720c */ /* 0x000fda0003f06270 */
[----:B------:R-:W-:Y:S05]  /*1020*/  @P0 BRA `(.L_x_2042) ;  /* 0x0000000000680947 */ /* 0x000fea0003800000 */
[----:B------:R-:W1:Y:S01]  /*1030*/  LDCU UR5, c[0x0][0x390] ;  /* 0x00007200ff0577ac */ /* 0x000e620008000800 */
[----:B0-----:R-:W-:-:S05]  /*1040*/  IMAD R14, R9, R20, RZ ;  /* 0x00000014090e7224 */ /* 0x001fca00078e02ff */
[----:B------:R-:W-:-:S05]  /*1050*/  LOP3.LUT R14, R14, 0x7fffff00, RZ, 0xc0, !PT ;  /* 0x7fffff000e0e7812 */ /* 0x000fca00078ec0ff */
[----:B------:R-:W-:-:S05]  /*1060*/  IMAD.IADD R19, R3, 0x1, R14 ;  /* 0x0000000103137824 */ /* 0x000fca00078e020e */
        /* <DEDUP_REMOVED lines=15> */
.L_x_2043:
[----:B------:R-:W-:Y:S02]  /*1160*/  PLOP3.LUT P1, PT, P1, P0, PT, 0xf2, 0x2f ;  /* 0x00000000002f781c */ /* 0x000fe40000f21e72 */
[----:B------:R-:W-:-:S08]  /*1170*/  @P0 R2UR P1, UR5, R17 ;  /* 0x00000000110502ca */ /* 0x000fd00000020000 */
[----:B------:R-:W-:-:S05]  /*1180*/  @P0 PLOP3.LUT P0, PT, P1, PT, PT, 0x80, 0x8 ;  /* 0x000000000008081c */ /* 0x000fca0000f0f070 */
[----:B------:R-:W-:Y:S01]  /*1190*/  @!P1 SYNCS.ARRIVE.TRANS64.RED.A0T1 RZ, [UR5], RZ ;  /* 0x000000ffffff99a7 */ /* 0x000fe20008200405 */
[----:B------:R-:W-:Y:S07]  /*11a0*/  @!P1 ARRIVES.LDGSTSBAR.64.TRANSCNT [UR5] ;  /* 0x00000000ff0099b0 */ /* 0x000fee0008002a05 */
[----:B------:R-:W-:Y:S05]  /*11b0*/  @P0 BRA.U.ANY `(.L_x_2043) ;  /* 0xfffffffd00e80947 */ /* 0x000fea000393ffff */
[----:B------:R-:W-:Y:S01]  /*11c0*/  NOP ;  /* 0x0000000000007918 */ /* 0x000fe20000000000 */
.L_x_2042:
[----:B------:R-:W-:Y:S05]  /*11d0*/  BSYNC B1 ;  /* 0x0000000000017941 */ /* 0x000fea0003800000 */
.L_x_2036:
[----:B------:R-:W-:Y:S01]  /*11e0*/  ISETP.NE.AND P0, PT, R10, RZ, PT ;  /* 0x000000ff0a00720c */ /* 0x000fe20003f05270 */
[----:B------:R-:W-:Y:S01]  /*11f0*/  BSSY B1, `(.L_x_2044) ;  /* 0x0000034000017945 */ /* 0x000fe20003800000 */
[----:B------:R-:W-:-:S11]  /*1200*/  VIADD R22, R4, 0x3 ;  /* 0x0000000304167836 */ /* 0x000fd60000000000 */
[----:B------:R-:W-:Y:S05]  /*1210*/  @!P0 BRA `(.L_x_2045) ;  /* 0x0000000000548947 */ /* 0x000fea0003800000 */
[----:B0-----:R-:W-:Y:S01]  /*1220*/  IMAD.HI.U32 R14, R18, -0x55555555, RZ ;  /* 0xaaaaaaab120e7827 */ /* 0x001fe200078e00ff */
[----:B------:R-:W-:Y:S04]  /*1230*/  BSSY B2, `(.L_x_2046) ;  /* 0x000000d000027945 */ /* 0x000fe80003800000 */
[----:B------:R-:W-:-:S05]  /*1240*/  SHF.R.U32.HI R15, RZ, 0x1, R14 ;  /* 0x00000001ff0f7819 */ /* 0x000fca000001160e */
[----:B------:R-:W-:-:S04]  /*1250*/  IMAD R19, R15, -0x3, R18 ;  /* 0xfffffffd0f137824 */ /* 0x000fc800078e0212 */
[----:B------:R-:W-:-:S04]  /*1260*/  IMAD R17, R19, 0x20, R12 ;  /* 0x0000002013117824 */ /* 0x000fc800078e020c */
[----:B------:R0:W1:Y:S03]  /*1270*/  SYNCS.ARRIVE.TRANS64.A1T0 R14, [R17+URZ], RZ ;  /* 0x000000ff110e79a7 */ /* 0x00006600081000ff */
.L_x_2049:
[----:B------:R-:W-:Y:S05]  /*1280*/  YIELD ;  /* 0x0000000000007946 */ /* 0x000fea0003800000 */
[----:B-1----:R-:W1:Y:S01]  /*1290*/  SYNCS.PHASECHK.TRANS64 P0, [R17+URZ], R15 ;  /* 0x0000000f110075a7 */ /* 0x002e6200080010ff */
[----:B------:R-:W-:Y:S04]  /*12a0*/  BSSY B3, `(.L_x_2047) ;  /* 0x0000004000037945 */ /* 0x000fe80003800000 */
[----:B-1----:R-:W-:Y:S05]  /*12b0*/  @P0 BRA `(.L_x_2048) ;  /* 0x0000000000080947 */ /* 0x002fea0003800000 */
[----:B------:R-:W-:Y:S05]  /*12c0*/  NANOSLEEP 0x32 ;  /* 0x000000320000795d */ /* 0x000fea0003800000 */
[----:B------:R-:W-:Y:S01]  /*12d0*/  NOP ;  /* 0x0000000000007918 */ /* 0x000fe20000000000 */
.L_x_2048:
[----:B------:R-:W-:Y:S05]  /*12e0*/  BSYNC B3 ;  /* 0x0000000000037941 */ /* 0x000fea0003800000 */
.L_x_2047:
[----:B------:R-:W-:Y:S05]  /*12f0*/  @!P0 BRA `(.L_x_2049) ;  /* 0xfffffffc00e08947 */ /* 0x000fea000383ffff */
[----:B------:R-:W-:Y:S05]  /*1300*/  BSYNC B2 ;  /* 0x0000000000027941 */ /* 0x000fea0003800000 */
.L_x_2046:
[----:B------:R-:W-:-:S06]  /*1310*/  LEA R14, R19, R0, 0x9 ;  /* 0x00000000130e7211 */ /* 0x000fcc00078e48ff */
[----:B------:R-:W1:Y:S02]  /*1320*/  LDS R14, [R14] ;  /* 0x000000000e0e7984 */ /* 0x000e640000000800 */
[----:B-1----:R-:W-:-:S04]  /*1330*/  FFMA R15, R14, R14, R14 ;  /* 0x0000000e0e0f7223 */ /* 0x002fc8000000000e */
[----:B------:R-:W-:-:S04]  /*1340*/  FADD R15, RZ, R15 ;  /* 0x0000000fff0f7221 */ /* 0x000fc80000000000 */
[----:B------:R-:W-:Y:S01]  /*1350*/  FADD R6, R6, R15 ;  /* 0x0000000f06067221 */ /* 0x000fe20000000000 */
[----:B------:R-:W-:Y:S06]  /*1360*/  BRA `(.L_x_2050) ;  /* 0x0000000000707947 */ /* 0x000fec0003800000 */
.L_x_2045:
        /* <DEDUP_REMOVED lines=21> */
.L_x_2051:
[----:B------:R-:W-:Y:S02]  /*14c0*/  PLOP3.LUT P1, PT, P1, P0, PT, 0xf2, 0x2f ;  /* 0x00000000002f781c */ /* 0x000fe40000f21e72 */
[----:B------:R-:W-:-:S08]  /*14d0*/  @P0 R2UR P1, UR5, R17 ;  /* 0x00000000110502ca */ /* 0x000fd00000020000 */
[----:B------:R-:W-:-:S05]  /*14e0*/  @P0 PLOP3.LUT P0, PT, P1, PT, PT, 0x80, 0x8 ;  /* 0x000000000008081c */ /* 0x000fca0000f0f070 */
[----:B------:R-:W-:Y:S01]  /*14f0*/  @!P1 SYNCS.ARRIVE.TRANS64.RED.A0T1 RZ, [UR5], RZ ;  /* 0x000000ffffff99a7 */ /* 0x000fe20008200405 */
[----:B------:R-:W-:Y:S07]  /*1500*/  @!P1 ARRIVES.LDGSTSBAR.64.TRANSCNT [UR5] ;  /* 0x00000000ff0099b0 */ /* 0x000fee0008002a05 */
[----:B------:R-:W-:Y:S05]  /*1510*/  @P0 BRA.U.ANY `(.L_x_2051) ;  /* 0xfffffffd00e80947 */ /* 0x000fea000393ffff */
[----:B------:R-:W-:Y:S01]  /*1520*/  NOP ;  /* 0x0000000000007918 */ /* 0x000fe20000000000 */
.L_x_2050:
[----:B------:R-:W-:Y:S05]  /*1530*/  BSYNC B1 ;  /* 0x0000000000017941 */ /* 0x000fea0003800000 */
.L_x_2044:
[----:B------:R-:W-:Y:S01]  /*1540*/  ISETP.NE.AND P0, PT, R20, R2, PT ;  /* 0x000000021400720c */ /* 0x000fe20003f05270 */
[----:B------:R-:W-:-:S12]  /*1550*/  VIADD R4, R4, 0x4 ;  /* 0x0000000404047836 */ /* 0x000fd80000000000 */
[----:B------:R-:W-:Y:S05]  /*1560*/  @P0 BRA `(.L_x_2052) ;  /* 0xfffffff000900947 */ /* 0x000fea000383ffff */
[----:B------:R-:W-:Y:S05]  /*1570*/  BSYNC B0 ;  /* 0x0000000000007941 */ /* 0x000fea0003800000 */
.L_x_2019:
[----:B------:R-:W-:Y:S01]  /*1580*/  ISETP.NE.AND P0, PT, R5, RZ, PT ;  /* 0x000000ff0500720c */ /* 0x000fe20003f05270 */
[----:B------:R-:W-:-:S12]  /*1590*/  BSSY B0, `(.L_x_2018) ;  /* 0x000004c000007945 */ /* 0x000fd80003800000 */
[----:B------:R-:W-:Y:S05]  /*15a0*/  @!P0 BRA `(.L_x_2053) ;  /* 0x0000000400288947 */ /* 0x000fea0003800000 */
[----:B0-----:R-:W0:Y:S01]  /*15b0*/  S2R R17, SR_CgaCtaId ;  /* 0x0000000000117919 */ /* 0x001e220000008800 */
[C---:B------:R-:W-:Y:S01]  /*15c0*/  IMAD R15, R4.reuse, 0x4, R13 ;  /* 0x00000004040f7824 */ /* 0x040fe200078e020d */
[----:B------:R-:W-:Y:S01]  /*15d0*/  MOV R0, 0x400 ;  /* 0x0000040000007802 */ /* 0x000fe20000000f00 */
[C---:B------:R-:W-:Y:S01]  /*15e0*/  IMAD R2, R4.reuse, R11, RZ ;  /* 0x0000000b04027224 */ /* 0x040fe200078e02ff */
[----:B------:R-:W-:Y:S01]  /*15f0*/  IADD3 R18, PT, PT, R4, -0x2, RZ ;  /* 0xfffffffe04127810 */ /* 0x000fe20007ffe0ff */
[----:B------:R-:W-:Y:S01]  /*1600*/  IMAD.MOV R5, RZ, RZ, -R5 ;  /* 0x000000ffff057224 */ /* 0x000fe200078e0a05 */
[----:B------:R-:W-:Y:S01]  /*1610*/  SHF.L.U32 R15, R15, 0x7, RZ ;  /* 0x000000070f0f7819 */ /* 0x000fe200000006ff */
[----:B------:R-:W-:Y:S01]  /*1620*/  IMAD.SHL.U32 R2, R2, 0x80, RZ ;  /* 0x0000008002027824 */ /* 0x000fe200078e00ff */
[----:B0-----:R-:W-:Y:S02]  /*1630*/  LEA R12, R17, R0, 0x18 ;  /* 0x00000000110c7211 */ /* 0x001fe400078ec0ff */
[----:B------:R-:W-:-:S03]  /*1640*/  LEA R0, R4, UR4, 0x5 ;  /* 0x0000000404007c11 */ /* 0x000fc6000f8e28ff */
[--C-:B------:R-:W-:Y:S01]  /*1650*/  IMAD.IADD R17, R12, 0x1, R15.reuse ;  /* 0x000000010c117824 */ /* 0x100fe200078e020f */
[----:B------:R-:W-:Y:S01]  /*1660*/  LEA R13, R13, R0, 0x3 ;  /* 0x000000000d0d7211 */ /* 0x000fe200078e18ff */
[C---:B------:R-:W-:Y:S02]  /*1670*/  IMAD R15, R8.reuse, 0x4, R15 ;  /* 0x00000004080f7824 */ /* 0x040fe400078e020f */
[----:B------:R-:W-:-:S03]  /*1680*/  IMAD R8, R8, 0x4, R17 ;  /* 0x0000000408087824 */ /* 0x000fc600078e0211 */
[----:B------:R-:W-:-:S07]  /*1690*/  IADD3 R0, PT, PT, R15, -0x400, R12 ;  /* 0xfffffc000f007810 */ /* 0x000fce0007ffe00c */
.L_x_2062:
[----:B------:R-:W-:Y:S01]  /*16a0*/  ISETP.NE.AND P0, PT, R10, RZ, PT ;  /* 0x000000ff0a00720c */ /* 0x000fe20003f05270 */
[----:B------:R-:W-:-:S12]  /*16b0*/  BSSY B1, `(.L_x_2054) ;  /* 0x0000030000017945 */ /* 0x000fd80003800000 */
[----:B0-----:R-:W-:Y:S05]  /*16c0*/  @!P0 BRA `(.L_x_2055) ;  /* 0x0000000000508947 */ /* 0x001fea0003800000 */
[----:B------:R-:W-:Y:S01]  /*16d0*/  IMAD.HI.U32 R11, R18, -0x55555555, RZ ;  /* 0xaaaaaaab120b7827 */ /* 0x000fe200078e00ff */
[----:B------:R-:W-:Y:S04]  /*16e0*/  BSSY B2, `(.L_x_2056) ;  /* 0x000000c000027945 */ /* 0x000fe80003800000 */
[----:B------:R-:W-:-:S05]  /*16f0*/  SHF.R.U32.HI R11, RZ, 0x1, R11 ;  /* 0x00000001ff0b7819 */ /* 0x000fca000001160b */
[----:B------:R-:W-:-:S04]  /*1700*/  IMAD R17, R11, -0x60, R13 ;  /* 0xffffffa00b117824 */ /* 0x000fc800078e020d */
[----:B------:R0:W1:Y:S03]  /*1710*/  SYNCS.ARRIVE.TRANS64.A1T0 R14, [R17+URZ+-0x40], RZ ;  /* 0xffffc0ff110e79a7 */ /* 0x00006600081000ff */
.L_x_2059:
[----:B------:R-:W-:Y:S05]  /*1720*/  YIELD ;  /* 0x0000000000007946 */ /* 0x000fea0003800000 */
[----:B-1----:R-:W1:Y:S01]  /*1730*/  SYNCS.PHASECHK.TRANS64 P0, [R17+URZ+-0x40], R15 ;  /* 0xffffc00f110075a7 */ /* 0x002e6200080010ff */
[----:B------:R-:W-:Y:S04]  /*1740*/  BSSY B3, `(.L_x_2057) ;  /* 0x0000004000037945 */ /* 0x000fe80003800000 */
[----:B-1----:R-:W-:Y:S05]  /*1750*/  @P0 BRA `(.L_x_2058) ;  /* 0x0000000000080947 */ /* 0x002fea0003800000 */
[----:B------:R-:W-:Y:S05]  /*1760*/  NANOSLEEP 0x32 ;  /* 0x000000320000795d */ /* 0x000fea0003800000 */
[----:B------:R-:W-:Y:S01]  /*1770*/  NOP ;  /* 0x0000000000007918 */ /* 0x000fe20000000000 */
.L_x_2058:
[----:B------:R-:W-:Y:S05]  /*1780*/  BSYNC B3 ;  /* 0x0000000000037941 */ /* 0x000fea0003800000 */
.L_x_2057:
[----:B------:R-:W-:Y:S05]  /*1790*/  @!P0 BRA `(.L_x_2059) ;  /* 0xfffffffc00e08947 */ /* 0x000fea000383ffff */
[----:B------:R-:W-:Y:S05]  /*17a0*/  BSYNC B2 ;  /* 0x0000000000027941 */ /* 0x000fea0003800000 */
.L_x_2056:
[----:B------:R-:W-:-:S06]  /*17b0*/  IMAD R11, R11, -0x600, R0 ;  /* 0xfffffa000b0b7824 */ /* 0x000fcc00078e0200 */
[----:B------:R-:W1:Y:S02]  /*17c0*/  LDS R11, [R11] ;  /* 0x000000000b0b7984 */ /* 0x000e640000000800 */
[----:B-1----:R-:W-:-:S04]  /*17d0*/  FFMA R12, R11, R11, R11 ;  /* 0x0000000b0b0c7223 */ /* 0x002fc8000000000b */
[----:B------:R-:W-:-:S04]  /*17e0*/  FADD R15, RZ, R12 ;  /* 0x0000000cff0f7221 */ /* 0x000fc80000000000 */
[----:B------:R-:W-:Y:S01]  /*17f0*/  FADD R6, R6, R15 ;  /* 0x0000000f06067221 */ /* 0x000fe20000000000 */
[----:B------:R-:W-:Y:S06]  /*1800*/  BRA `(.L_x_2060) ;  /* 0x0000000000687947 */ /* 0x000fec0003800000 */
.L_x_2055:
        /* <DEDUP_REMOVED lines=19> */
.L_x_2061:
[----:B------:R-:W-:Y:S02]  /*1940*/  PLOP3.LUT P1, PT, P1, P0, PT, 0xf2, 0x2f ;  /* 0x00000000002f781c */ /* 0x000fe40000f21e72 */
[----:B------:R-:W-:-:S08]  /*1950*/  @P0 R2UR P1, UR5, R11 ;  /* 0x000000000b0502ca */ /* 0x000fd00000020000 */
[----:B------:R-:W-:-:S05]  /*1960*/  @P0 PLOP3.LUT P0, PT, P1, PT, PT, 0x80, 0x8 ;  /* 0x000000000008081c */ /* 0x000fca0000f0f070 */
[----:B------:R-:W-:Y:S01]  /*1970*/  @!P1 SYNCS.ARRIVE.TRANS64.RED.A0T1 RZ, [UR5], RZ ;  /* 0x000000ffffff99a7 */ /* 0x000fe20008200405 */
[----:B------:R-:W-:Y:S07]  /*1980*/  @!P1 ARRIVES.LDGSTSBAR.64.TRANSCNT [UR5] ;  /* 0x00000000ff0099b0 */ /* 0x000fee0008002a05 */
[----:B------:R-:W-:Y:S05]  /*1990*/  @P0 BRA.U.ANY `(.L_x_2061) ;  /* 0xfffffffd00e80947 */ /* 0x000fea000393ffff */
[----:B------:R-:W-:Y:S01]  /*19a0*/  NOP ;  /* 0x0000000000007918 */ /* 0x000fe20000000000 */
.L_x_2060:
[----:B------:R-:W-:Y:S05]  /*19b0*/  BSYNC B1 ;  /* 0x0000000000017941 */ /* 0x000fea0003800000 */
.L_x_2054:
[----:B------:R-:W-:Y:S01]  /*19c0*/  IADD3 R5, PT, PT, R5, 0x1, RZ ;  /* 0x0000000105057810 */ /* 0x000fe20007ffe0ff */
[----:B------:R-:W-:Y:S01]  /*19d0*/  VIADD R4, R4, 0x1 ;  /* 0x0000000104047836 */ /* 0x000fe20000000000 */
[----:B------:R-:W-:Y:S01]  /*19e0*/  IADD3 R8, PT, PT, R8, 0x200, RZ ;  /* 0x0000020008087810 */ /* 0x000fe20007ffe0ff */
[----:B------:R-:W-:Y:S01]  /*19f0*/  VIADD R13, R13, 0x20 ;  /* 0x000000200d0d7836 */ /* 0x000fe20000000000 */
[----:B------:R-:W-:Y:S01]  /*1a00*/  ISETP.NE.AND P0, PT, R5, RZ, PT ;  /* 0x000000ff0500720c */ /* 0x000fe20003f05270 */
[----:B------:R-:W-:Y:S01]  /*1a10*/  IMAD.IADD R2, R9, 0x1, R2 ;  /* 0x0000000109027824 */ /* 0x000fe200078e0202 */
[----:B------:R-:W-:Y:S01]  /*1a20*/  IADD3 R18, PT, PT, R18, 0x1, RZ ;  /* 0x0000000112127810 */ /* 0x000fe20007ffe0ff */
[----:B------:R-:W-:-:S10]  /*1a30*/  VIADD R0, R0, 0x200 ;  /* 0x0000020000007836 */ /* 0x000fd40000000000 */
[----:B------:R-:W-:Y:S05]  /*1a40*/  @P0 BRA `(.L_x_2062) ;  /* 0xfffffffc00140947 */ /* 0x000fea000383ffff */
.L_x_2053:
[----:B------:R-:W-:Y:S05]  /*1a50*/  BSYNC B0 ;  /* 0x0000000000007941 */ /* 0x000fea0003800000 */
.L_x_2018:
        /* <DEDUP_REMOVED lines=9> */
.L_x_2063:
        /* <DEDUP_REMOVED lines=9> */
.L_x_2295:


//--------------------- .text._Z22warp_specialize_sharedILi2ELi1EEvPfS0_i --------------------------
	.section	.text._Z22warp_specialize_sharedILi2ELi1EEvPfS0_i,"ax",@progbits
	.align	128
        .global         _Z22warp_specialize_sharedILi2ELi1EEvPfS0_i
        .type           _Z22warp_specialize_sharedILi2ELi1EEvPfS0_i,@function
        .size           _Z22warp_specialize_sharedILi2ELi1EEvPfS0_i,(.L_x_2296 - _Z22warp_specialize_sharedILi2ELi1EEvPfS0_i)
        .other          _Z22warp_specialize_sharedILi2ELi1EEvPfS0_i,@"STO_CUDA_ENTRY STV_DEFAULT"
_Z22warp_specialize_sharedILi2ELi1EEvPfS0_i:
.text._Z22warp_specialize_sharedILi2ELi1EEvPfS0_i:
        /* <DEDUP_REMOVED lines=29> */
[----:B------:R-:W-:-:S05]  /*01d0*/  VIADD R7, R6, UR4 ;  /* 0x0000000406077c36 */ /* 0x000fca0008000000 */
        /* <DEDUP_REMOVED lines=12> */
.L_x_2066:
[----:B------:R-:W-:Y:S02]  /*02a0*/  PLOP3.LUT P1, PT, P1, P0, PT, 0xf2, 0x2f ;  /* 0x00000000002f781c */ /* 0x000fe40000f21e72 */
[----:B------:R-:W-:-:S08]  /*02b0*/  @P0 R2UR P1, UR4, R2 ;  /* 0x00000000020402ca */ /* 0x000fd00000020000 */
[----:B------:R-:W-:-:S05]  /*02c0*/  @P0 PLOP3.LUT P0, PT, P1, PT, PT, 0x80, 0x8 ;  /* 0x000000000008081c */ /* 0x000fca0000f0f070 */
[----:B------:R-:W-:Y:S01]  /*02d0*/  @!P1 SYNCS.ARRIVE.TRANS64.RED.A0T1 RZ, [UR4], RZ ;  /* 0x000000ffffff99a7 */ /* 0x000fe20008200404 */
[----:B------:R-:W-:Y:S07]  /*02e0*/  @!P1 ARRIVES.LDGSTSBAR.64.TRANSCNT [UR4] ;  /* 0x00000000ff0099b0 */ /* 0x000fee0008002a04 */
[----:B------:R-:W-:Y:S05]  /*02f0*/  @P0 BRA.U.ANY `(.L_x_2066) ;  /* 0xfffffffd00e80947 */ /* 0x000fea000393ffff */
[----:B------:R-:W-:Y:S01]  /*0300*/  NOP ;  /* 0x0000000000007918 */ /* 0x000fe20000000000 */
.L_x_2065:
[----:B------:R-:W-:Y:S05]  /*0310*/  BSYNC.RECONVERGENT B0 ;  /* 0x0000000000007941 */ /* 0x000fea0003800200 */
.L_x_2064:
        /* <DEDUP_REMOVED lines=34> */
[----:B------:R-:W-:Y:S01]  /*0540*/  ISETP.GE.U32.AND P0, PT, R6, 0x4, PT ;  /* 0x000000040600780c */ /* 0x000fe20003f06070 */
[----:B------:R-:W-:Y:S01]  /*0550*/  ULEA UR9, UR8, UR5, 0x18 ;  /* 0x0000000508097291 */ /* 0x000fe2000f8ec0ff */
[----:B------:R-:W-:Y:S01]  /*0560*/  LEA R10, R8, R9, 0x5 ;  /* 0x00000009080a7211 */ /* 0x000fe200078e28ff */
[----:B------:R-:W-:Y:S01]  /*0570*/  IMAD.MOV.U32 R7, RZ, RZ, RZ ;  /* 0x000000ffff077224 */ /* 0x000fe200078e00ff */
[----:B------:R-:W-:Y:S01]  /*0580*/  LOP3.LUT R8, R6, 0x3, RZ, 0xc0, !PT ;  /* 0x0000000306087812 */ /* 0x000fe200078ec0ff */
[----:B------:R-:W-:Y:S02]  /*0590*/  IMAD.MOV.U32 R13, RZ, RZ, 0x1 ;  /* 0x00000001ff0d7424 */ /* 0x000fe400078e00ff */
[----:B------:R-:W-:Y:S01]  /*05a0*/  LEA R9, R10, UR9, 0x2 ;  /* 0x000000090a097c11 */ /* 0x000fe2000f8e10ff */
[----:B0-----:R-:W-:-:S04]  /*05b0*/  USHF.L.U32 UR4, UR4, 0x7, URZ ;  /* 0x0000000704047899 */ /* 0x001fc800080006ff */
[----:B------:R-:W-:-:S06]  /*05c0*/  ULOP3.LUT UR4, UR4, 0x7fffff80, URZ, 0xc0, !UPT ;  /* 0x7fffff8004047892 */ /* 0x000fcc000f8ec0ff */
[----:B------:R-:W-:Y:S01]  /*05d0*/  VIADD R10, R10, UR4 ;  /* 0x000000040a0a7c36 */ /* 0x000fe20008000000 */
[----:B------:R-:W-:Y:S06]  /*05e0*/  @!P0 BRA `(.L_x_2068) ;  /* 0x0000000800fc8947 */ /* 0x000fec0003800000 */
[----:B------:R-:W-:Y:S01]  /*05f0*/  LOP3.LUT R15, R6, 0x7ffffffc, RZ, 0xc0, !PT ;  /* 0x7ffffffc060f7812 */ /* 0x000fe200078ec0ff */
[C---:B------:R-:W-:Y:S01]  /*0600*/  IMAD.SHL.U32 R11, R4.reuse, 0x200, RZ ;  /* 0x00000200040b7824 */ /* 0x040fe200078e00ff */
[----:B------:R-:W-:Y:S01]  /*0610*/  BSSY B0, `(.L_x_2069) ;  /* 0x00000bb000007945 */ /* 0x000fe20003800000 */
[C---:B------:R-:W-:Y:S01]  /*0620*/  IMAD R12, R4.reuse, 0x180, RZ ;  /* 0x00000180040c7824 */ /* 0x040fe200078e02ff */
[----:B------:R-:W-:Y:S01]  /*0630*/  MOV R13, 0x2 ;  /* 0x00000002000d7802 */ /* 0x000fe20000000f00 */
[----:B------:R-:W-:Y:S02]  /*0640*/  IMAD.SHL.U32 R14, R4, 0x100, RZ ;  /* 0x00000100040e7824 */ /* 0x000fe400078e00ff */
[----:B------:R-:W-:Y:S02]  /*0650*/  IMAD.MOV.U32 R7, RZ, RZ, RZ ;  /* 0x000000ffff077224 */ /* 0x000fe400078e00ff */
[----:B------:R-:W-:Y:S02]  /*0660*/  IMAD.MOV.U32 R18, RZ, RZ, R5 ;  /* 0x000000ffff127224 */ /* 0x000fe400078e0005 */
[----:B------:R-:W-:-:S02]  /*0670*/  IMAD.MOV R15, RZ, RZ, -R15 ;  /* 0x000000ffff0f7224 */ /* 0x000fc400078e0a0f */
[----:B------:R-:W-:-:S07]  /*0680*/  IMAD.MOV.U32 R20, RZ, RZ, R11 ;  /* 0x000000ffff147224 */ /* 0x000fce00078e000b */
.L_x_2102:
[----:B------:R-:W-:Y:S01]  /*0690*/  ISETP.NE.AND P0, PT, R3, RZ, PT ;  /* 0x000000ff0300720c */ /* 0x000fe20003f05270 */
[----:B------:R-:W-:-:S12]  /*06a0*/  BSSY B1, `(.L_x_2070) ;  /* 0x0000029000017945 */ /* 0x000fd80003800000 */
[----:B0-----:R-:W-:Y:S05]  /*06b0*/  @!P0 BRA `(.L_x_2071) ;  /* 0x0000000000408947 */ /* 0x001fea0003800000 */
[----:B------:R0:W1:Y:S01]  /*06c0*/  SYNCS.ARRIVE.TRANS64.A1T0 R16, [R2+URZ], RZ ;  /* 0x000000ff021079a7 */ /* 0x00006200081000ff */
[----:B------:R-:W-:Y:S01]  /*06d0*/  BSSY B2, `(.L_x_2072) ;  /* 0x0000009000027945 */ /* 0x000fe20003800000 */
.L_x_2075:
[----:B------:R-:W-:Y:S05]  /*06e0*/  YIELD ;  /* 0x0000000000007946 */ /* 0x000fea0003800000 */
[----:B-1----:R-:W1:Y:S01]  /*06f0*/  SYNCS.PHASECHK.TRANS64 P0, [R2+URZ], R17 ;  /* 0x00000011020075a7 */ /* 0x002e6200080010ff */
[----:B------:R-:W-:Y:S04]  /*0700*/  BSSY B3, `(.L_x_2073) ;  /* 0x0000004000037945 */ /* 0x000fe80003800000 */
[----:B-1----:R-:W-:Y:S05]  /*0710*/  @P0 BRA `(.L_x_2074) ;  /* 0x0000000000080947 */ /* 0x002fea0003800000 */
[----:B------:R-:W-:Y:S05]  /*0720*/  NANOSLEEP 0x32 ;  /* 0x000000320000795d */ /* 0x000fea0003800000 */
[----:B------:R-:W-:Y:S01]  /*0730*/  NOP ;  /* 0x0000000000007918 */ /* 0x000fe20000000000 */
.L_x_2074:
[----:B------:R-:W-:Y:S05]  /*0740*/  BSYNC B3 ;  /* 0x0000000000037941 */ /* 0x000fea0003800000 */
.L_x_2073:
[----:B------:R-:W-:Y:S05]  /*0750*/  @!P0 BRA `(.L_x_2075) ;  /* 0xfffffffc00e08947 */ /* 0x000fea000383ffff */
[----:B------:R-:W-:Y:S05]  /*0760*/  BSYNC B2 ;  /* 0x0000000000027941 */ /* 0x000fea0003800000 */
.L_x_2072:
[----:B------:R-:W1:Y:S02]  /*0770*/  LDS R16, [R9] ;  /* 0x0000000009107984 */ /* 0x000e640000000800 */
[----:B-1----:R-:W-:-:S04]  /*0780*/  FFMA R16, R16, R16, R16 ;  /* 0x0000001010107223 */ /* 0x002fc80000000010 */
[----:B------:R-:W-:-:S04]  /*0790*/  FADD R16, RZ, R16 ;  /* 0x00000010ff107221 */ /* 0x000fc80000000000 */
[----:B------:R-:W-:Y:S01]  /*07a0*/  FADD R7, R7, R16 ;  /* 0x0000001007077221 */ /* 0x000fe20000000000 */
[----:B------:R-:W-:Y:S06]  /*07b0*/  BRA `(.L_x_2076) ;  /* 0x00000000005c7947 */ /* 0x000fec0003800000 */
.L_x_2071:
[----:B------:R-:W-:-:S05]  /*07c0*/  VIADD R17, R13, 0xffffffff ;  /* 0xffffffff0d117836 */ /* 0x000fca0000000000 */
        /* <DEDUP_REMOVED lines=15> */
.L_x_2077:
[----:B------:R-:W-:Y:S02]  /*08c0*/  PLOP3.LUT P1, PT, P1, P0, PT, 0xf2, 0x2f ;  /* 0x00000000002f781c */ /* 0x000fe40000f21e72 */
[----:B------:R-:W-:-:S08]  /*08d0*/  @P0 R2UR P1, UR4, R2 ;  /* 0x00000000020402ca */ /* 0x000fd00000020000 */
[----:B------:R-:W-:-:S05]  /*08e0*/  @P0 PLOP3.LUT P0, PT, P1, PT, PT, 0x80, 0x8 ;  /* 0x000000000008081c */ /* 0x000fca0000f0f070 */
[----:B------:R-:W-:Y:S01]  /*08f0*/  @!P1 SYNCS.ARRIVE.TRANS64.RED.A0T1 RZ, [UR4+0x20], RZ ;  /* 0x000020ffffff99a7 */ /* 0x000fe20008200404 */
[----:B------:R-:W-:Y:S07]  /*0900*/  @!P1 ARRIVES.LDGSTSBAR.64.TRANSCNT [UR4+0x20] ;  /* 0x00002000ff0099b0 */ /* 0x000fee0008002a04 */
[----:B------:R-:W-:Y:S05]  /*0910*/  @P0 BRA.U.ANY `(.L_x_2077) ;  /* 0xfffffffd00e80947 */ /* 0x000fea000393ffff */
[----:B------:R-:W-:Y:S01]  /*0920*/  NOP ;  /* 0x0000000000007918 */ /* 0x000fe20000000000 */
.L_x_2076:
[----:B------:R-:W-:Y:S05]  /*0930*/  BSYNC B1 ;  /* 0x0000000000017941 */ /* 0x000fea0003800000 */
.L_x_2070:
[----:B------:R-:W-:Y:S01]  /*0940*/  ISETP.NE.AND P0, PT, R3, RZ, PT ;  /* 0x000000ff0300720c */ /* 0x000fe20003f05270 */
[----:B------:R-:W-:-:S12]  /*0950*/  BSSY B1, `(.L_x_2078) ;  /* 0x0000028000017945 */ /* 0x000fd80003800000 */
[----:B------:R-:W-:Y:S05]  /*0960*/  @!P0 BRA `(.L_x_2079) ;  /* 0x0000000000408947 */ /* 0x000fea0003800000 */
[----:B0-----:R0:W1:Y:S01]  /*0970*/  SYNCS.ARRIVE.TRANS64.A1T0 R16, [R2+URZ+0x20], RZ ;  /* 0x000020ff021079a7 */ /* 0x00106200081000ff */
[----:B------:R-:W-:Y:S01]  /*0980*/  BSSY B2, `(.L_x_2080) ;  /* 0x0000009000027945 */ /* 0x000fe20003800000 */
.L_x_2083:
[----:B------:R-:W-:Y:S05]  /*0990*/  YIELD ;  /* 0x0000000000007946 */ /* 0x000fea0003800000 */
[----:B-1----:R-:W1:Y:S01]  /*09a0*/  SYNCS.PHASECHK.TRANS64 P0, [R2+URZ+0x20], R17 ;  /* 0x00002011020075a7 */ /* 0x002e6200080010ff */
[----:B------:R-:W-:Y:S04]  /*09b0*/  BSSY B3, `(.L_x_2081) ;  /* 0x0000004000037945 */ /* 0x000fe80003800000 */
[----:B-1----:R-:W-:Y:S05]  /*09c0*/  @P0 BRA `(.L_x_2082) ;  /* 0x0000000000080947 */ /* 0x002fea0003800000 */
[----:B------:R-:W-:Y:S05]  /*09d0*/  NANOSLEEP 0x32 ;  /* 0x000000320000795d */ /* 0x000fea0003800000 */
[----:B------:R-:W-:Y:S01]  /*09e0*/  NOP ;  /* 0x0000000000007918 */ /* 0x000fe20000000000 */
.L_x_2082:
[----:B------:R-:W-:Y:S05]  /*09f0*/  BSYNC B3 ;  /* 0x0000000000037941 */ /* 0x000fea0003800000 */
.L_x_2081:
[----:B------:R-:W-:Y:S05]  /*0a00*/  @!P0 BRA `(.L_x_2083) ;  /* 0xfffffffc00e08947 */ /* 0x000fea000383ffff */
[----:B------:R-:W-:Y:S05]  /*0a10*/  BSYNC B2 ;  /* 0x0000000000027941 */ /* 0x000fea0003800000 */
.L_x_2080:
[----:B------:R-:W1:Y:S02]  /*0a20*/  LDS R16, [R9+0x200] ;  /* 0x0002000009107984 */ /* 0x000e640000000800 */
[----:B-1----:R-:W-:-:S04]  /*0a30*/  FFMA R16, R16, R16, R16 ;  /* 0x0000001010107223 */ /* 0x002fc80000000010 */
[----:B------:R-:W-:-:S04]  /*0a40*/  FADD R16, RZ, R16 ;  /* 0x00000010ff107221 */ /* 0x000fc80000000000 */
[----:B------:R-:W-:Y:S01]  /*0a50*/  FADD R7, R7, R16 ;  /* 0x0000001007077221 */ /* 0x000fe20000000000 */
[----:B------:R-:W-:Y:S06]  /*0a60*/  BRA `(.L_x_2084) ;  /* 0x0000000000587947 */ /* 0x000fec0003800000 */
.L_x_2079:
        /* <DEDUP_REMOVED lines=15> */
.L_x_2085:
[----:B------:R-:W-:Y:S02]  /*0b60*/  PLOP3.LUT P1, PT, P1, P0, PT, 0xf2, 0x2f ;  /* 0x00000000002f781c */ /* 0x000fe40000f21e72 */
[----:B------:R-:W-:-:S08]  /*0b70*/  @P0 R2UR P1, UR4, R2 ;  /* 0x00000000020402ca */ /* 0x000fd00000020000 */
[----:B------:R-:W-:-:S05]  /*0b80*/  @P0 PLOP3.LUT P0, PT, P1, PT, PT, 0x80, 0x8 ;  /* 0x000000000008081c */ /* 0x000fca0000f0f070 */
[----:B------:R-:W-:Y:S01]  /*0b90*/  @!P1 SYNCS.ARRIVE.TRANS64.RED.A0T1 RZ, [UR4], RZ ;  /* 0x000000ffffff99a7 */ /* 0x000fe20008200404 */
[----:B------:R-:W-:Y:S07]  /*0ba0*/  @!P1 ARRIVES.LDGSTSBAR.64.TRANSCNT [UR4] ;  /* 0x00000000ff0099b0 */ /* 0x000fee0008002a04 */
[----:B------:R-:W-:Y:S05]  /*0bb0*/  @P0 BRA.U.ANY `(.L_x_2085) ;  /* 0xfffffffd00e80947 */ /* 0x000fea000393ffff */
[----:B------:R-:W-:Y:S01]  /*0bc0*/  NOP ;  /* 0x0000000000007918 */ /* 0x000fe20000000000 */
.L_x_2084:
[----:B------:R-:W-:Y:S05]  /*0bd0*/  BSYNC B1 ;  /* 0x0000000000017941 */ /* 0x000fea0003800000 */
.L_x_2078:
[----:B------:R-:W-:Y:S01]  /*0be0*/  ISETP.NE.AND P0, PT, R3, RZ, PT ;  /* 0x000000ff0300720c */ /* 0x000fe20003f05270 */
[----:B------:R-:W-:-:S12]  /*0bf0*/  BSSY B1, `(.L_x_2086) ;  /* 0x0000029000017945 */ /* 0x000fd80003800000 */
[----:B------:R-:W-:Y:S05]  /*0c00*/  @!P0 BRA `(.L_x_2087) ;  /* 0x0000000000408947 */ /* 0x000fea0003800000 */
[----:B0-----:R0:W1:Y:S01]  /*0c10*/  SYNCS.ARRIVE.TRANS64.A1T0 R16, [R2+URZ], RZ ;  /* 0x000000ff021079a7 */ /* 0x00106200081000ff */
[----:B------:R-:W-:Y:S01]  /*0c20*/  BSSY B2, `(.L_x_2088) ;  /* 0x0000009000027945 */ /* 0x000fe20003800000 */
.L_x_2091:
[----:B------:R-:W-:Y:S05]  /*0c30*/  YIELD ;  /* 0x0000000000007946 */ /* 0x000fea0003800000 */
[----:B-1----:R-:W1:Y:S01]  /*0c40*/  SYNCS.PHASECHK.TRANS64 P0, [R2+URZ], R17 ;  /* 0x00000011020075a7 */ /* 0x002e6200080010ff */
[----:B------:R-:W-:Y:S04]  /*0c50*/  BSSY B3, `(.L_x_2089) ;  /* 0x0000004000037945 */ /* 0x000fe80003800000 */
[----:B-1----:R-:W-:Y:S05]  /*0c60*/  @P0 BRA `(.L_x_2090) ;  /* 0x0000000000080947 */ /* 0x002fea0003800000 */
[----:B------:R-:W-:Y:S05]  /*0c70*/  NANOSLEEP 0x32 ;  /* 0x000000320000795d */ /* 0x000fea0003800000 */
[----:B------:R-:W-:Y:S01]  /*0c80*/  NOP ;  /* 0x0000000000007918 */ /* 0x000fe20000000000 */
.L_x_2090:
[----:B------:R-:W-:Y:S05]  /*0c90*/  BSYNC B3 ;  /* 0x0000000000037941 */ /* 0x000fea0003800000 */
.L_x_2089:
[----:B------:R-:W-:Y:S05]  /*0ca0*/  @!P0 BRA `(.L_x_2091) ;  /* 0xfffffffc00e08947 */ /* 0x000fea000383ffff */
[----:B------:R-:W-:Y:S05]  /*0cb0*/  BSYNC B2 ;  /* 0x0000000000027941 */ /* 0x000fea0003800000 */
.L_x_2088:
[----:B------:R-:W1:Y:S02]  /*0cc0*/  LDS R16, [R9] ;  /* 0x0000000009107984 */ /* 0x000e640000000800 */
[----:B-1----:R-:W-:-:S04]  /*0cd0*/  FFMA R16, R16, R16, R16 ;  /* 0x0000001010107223 */ /* 0x002fc80000000010 */
[----:B------:R-:W-:-:S04]  /*0ce0*/  FADD R16, RZ, R16 ;  /* 0x00000010ff107221 */ /* 0x000fc80000000000 */
[----:B------:R-:W-:Y:S01]  /*0cf0*/  FADD R7, R7, R16 ;  /* 0x0000001007077221 */ /* 0x000fe20000000000 */
[----:B------:R-:W-:Y:S06]  /*0d00*/  BRA `(.L_x_2092) ;  /* 0x00000000005c7947 */ /* 0x000fec0003800000 */
.L_x_2087:
[----:B0-----:R-:W-:-:S04]  /*0d10*/  IADD3 R17, PT, PT, R13, 0x1, RZ ;  /* 0x000000010d117810 */ /* 0x001fc80007ffe0ff */
        /* <DEDUP_REMOVED lines=15> */
.L_x_2093:
[----:B------:R-:W-:Y:S02]  /*0e10*/  PLOP3.LUT P1, PT, P1, P0, PT, 0xf2, 0x2f ;  /* 0x00000000002f781c */ /* 0x000fe40000f21e72 */
[----:B------:R-:W-:-:S08]  /*0e20*/  @P0 R2UR P1, UR4, R2 ;  /* 0x00000000020402ca */ /* 0x000fd00000020000 */
[----:B------:R-:W-:-:S05]  /*0e30*/  @P0 PLOP3.LUT P0, PT, P1, PT, PT, 0x80, 0x8 ;  /* 0x000000000008081c */ /* 0x000fca0000f0f070 */
[----:B------:R-:W-:Y:S01]  /*0e40*/  @!P1 SYNCS.ARRIVE.TRANS64.RED.A0T1 RZ, [UR4+0x20], RZ ;  /* 0x000020ffffff99a7 */ /* 0x000fe20008200404 */
[----:B------:R-:W-:Y:S07]  /*0e50*/  @!P1 ARRIVES.LDGSTSBAR.64.TRANSCNT [UR4+0x20] ;  /* 0x00002000ff0099b0 */ /* 0x000fee0008002a04 */
[----:B------:R-:W-:Y:S05]  /*0e60*/  @P0 BRA.U.ANY `(.L_x_2093) ;  /* 0xfffffffd00e80947 */ /* 0x000fea000393ffff */
[----:B------:R-:W-:Y:S01]  /*0e70*/  NOP ;  /* 0x0000000000007918 */ /* 0x000fe20000000000 */
.L_x_2092:
[----:B------:R-:W-:Y:S05]  /*0e80*/  BSYNC B1 ;  /* 0x0000000000017941 */ /* 0x000fea0003800000 */
.L_x_2086:
[----:B------:R-:W-:Y:S01]  /*0e90*/  ISETP.NE.AND P0, PT, R3, RZ, PT ;  /* 0x000000ff0300720c */ /* 0x000fe20003f05270 */
[----:B------:R-:W-:-:S12]  /*0ea0*/  BSSY B1, `(.L_x_2094) ;  /* 0x0000029000017945 */ /* 0x000fd80003800000 */
[----:B------:R-:W-:Y:S05]  /*0eb0*/  @!P0 BRA `(.L_x_2095) ;  /* 0x0000000000408947 */ /* 0x000fea0003800000 */
[----:B0-----:R0:W1:Y:S01]  /*0ec0*/  SYNCS.ARRIVE.TRANS64.A1T0 R16, [R2+URZ+0x20], RZ ;  /* 0x000020ff021079a7 */ /* 0x00106200081000ff */
[----:B------:R-:W-:Y:S01]  /*0ed0*/  BSSY B2, `(.L_x_2096) ;  /* 0x0000009000027945 */ /* 0x000fe20003800000 */
.L_x_2099:
[----:B------:R-:W-:Y:S05]  /*0ee0*/  YIELD ;  /* 0x0000000000007946 */ /* 0x000fea0003800000 */
[----:B-1----:R-:W1:Y:S01]  /*0ef0*/  SYNCS.PHASECHK.TRANS64 P0, [R2+URZ+0x20], R17 ;  /* 0x00002011020075a7 */ /* 0x002e6200080010ff */
[----:B------:R-:W-:Y:S04]  /*0f00*/  BSSY B3, `(.L_x_2097) ;  /* 0x0000004000037945 */ /* 0x000fe80003800000 */
[----:B-1----:R-:W-:Y:S05]  /*0f10*/  @P0 BRA `(.L_x_2098) ;  /* 0x0000000000080947 */ /* 0x002fea0003800000 */
[----:B------:R-:W-:Y:S05]  /*0f20*/  NANOSLEEP 0x32 ;  /* 0x000000320000795d */ /* 0x000fea0003800000 */
[----:B------:R-:W-:Y:S01]  /*0f30*/  NOP ;  /* 0x0000000000007918 */ /* 0x000fe20000000000 */
.L_x_2098:
[----:B------:R-:W-:Y:S05]  /*0f40*/  BSYNC B3 ;  /* 0x0000000000037941 */ /* 0x000fea0003800000 */
.L_x_2097:
[----:B------:R-:W-:Y:S05]  /*0f50*/  @!P0 BRA `(.L_x_2099) ;  /* 0xfffffffc00e08947 */ /* 0x000fea000383ffff */
[----:B------:R-:W-:Y:S05]  /*0f60*/  BSYNC B2 ;  /* 0x0000000000027941 */ /* 0x000fea0003800000 */
.L_x_2096:
[----:B------:R-:W1:Y:S02]  /*0f70*/  LDS R16, [R9+0x200] ;  /* 0x0002000009107984 */ /* 0x000e640000000800 */
[----:B-1----:R-:W-:-:S04]  /*0f80*/  FFMA R16, R16, R16, R16 ;  /* 0x0000001010107223 */ /* 0x002fc80000000010 */
[----:B------:R-:W-:-:S04]  /*0f90*/  FADD R16, RZ, R16 ;  /* 0x00000010ff107221 */ /* 0x000fc80000000000 */
[----:B------:R-:W-:Y:S01]  /*0fa0*/  FADD R7, R7, R16 ;  /* 0x0000001007077221 */ /* 0x000fe20000000000 */
[----:B------:R-:W-:Y:S06]  /*0fb0*/  BRA `(.L_x_2100) ;  /* 0x00000000005c7947 */ /* 0x000fec0003800000 */
.L_x_2095:
        /* <DEDUP_REMOVED lines=16> */
.L_x_2101:
[----:B------:R-:W-:Y:S02]  /*10c0*/  PLOP3.LUT P1, PT, P1, P0, PT, 0xf2, 0x2f ;  /* 0x00000000002f781c */ /* 0x000fe40000f21e72 */
[----:B------:R-:W-:-:S08]  /*10d0*/  @P0 R2UR P1, UR4, R2 ;  /* 0x00000000020402ca */ /* 0x000fd00000020000 */
[----:B------:R-:W-:-:S05]  /*10e0*/  @P0 PLOP3.LUT P0, PT, P1, PT, PT, 0x80, 0x8 ;  /* 0x000000000008081c */ /* 0x000fca0000f0f070 */
[----:B------:R-:W-:Y:S01]  /*10f0*/  @!P1 SYNCS.ARRIVE.TRANS64.RED.A0T1 RZ, [UR4], RZ ;  /* 0x000000ffffff99a7 */ /* 0x000fe20008200404 */
[----:B------:R-:W-:Y:S07]  /*1100*/  @!P1 ARRIVES.LDGSTSBAR.64.TRANSCNT [UR4] ;  /* 0x00000000ff0099b0 */ /* 0x000fee0008002a04 */
[----:B------:R-:W-:Y:S05]  /*1110*/  @P0 BRA.U.ANY `(.L_x_2101) ;  /* 0xfffffffd00e80947 */ /* 0x000fea000393ffff */
[----:B------:R-:W-:Y:S01]  /*1120*/  NOP ;  /* 0x0000000000007918 */ /* 0x000fe20000000000 */
.L_x_2100:
[----:B------:R-:W-:Y:S05]  /*1130*/  BSYNC B1 ;  /* 0x0000000000017941 */ /* 0x000fea0003800000 */
.L_x_2094:
[----:B------:R-:W-:Y:S01]  /*1140*/  VIADD R15, R15, 0x4 ;  /* 0x000000040f0f7836 */ /* 0x000fe20000000000 */
[----:B------:R-:W-:Y:S01]  /*1150*/  IADD3 R12, PT, PT, R11, R12, RZ ;  /* 0x0000000c0b0c7210 */ /* 0x000fe20007ffe0ff */
[----:B------:R-:W-:Y:S02]  /*1160*/  VIADD R13, R13, 0x4 ;  /* 0x000000040d0d7836 */ /* 0x000fe40000000000 */
[----:B------:R-:W-:Y:S01]  /*1170*/  IMAD.IADD R20, R11, 0x1, R20 ;  /* 0x000000010b147824 */ /* 0x000fe200078e0214 */
[----:B------:R-:W-:Y:S01]  /*1180*/  ISETP.NE.AND P0, PT, R15, RZ, PT ;  /* 0x000000ff0f00720c */ /* 0x000fe20003f05270 */
[C---:B------:R-:W-:Y:S02]  /*1190*/  IMAD.IADD R14, R11.reuse, 0x1, R14 ;  /* 0x000000010b0e7824 */ /* 0x040fe400078e020e */
[----:B------:R-:W-:-:S10]  /*11a0*/  IMAD.IADD R18, R11, 0x1, R18 ;  /* 0x000000010b127824 */ /* 0x000fd400078e0212 */
[----:B------:R-:W-:Y:S05]  /*11b0*/  @P0 BRA `(.L_x_2102) ;  /* 0xfffffff400340947 */ /* 0x000fea000383ffff */
[----:B------:R-:W-:Y:S05]  /*11c0*/  BSYNC B0 ;  /* 0x0000000000007941 */ /* 0x000fea0003800000 */
.L_x_2069:
[----:B------:R-:W-:-:S07]  /*11d0*/  VIADD R13, R13, 0xffffffff ;  /* 0xffffffff0d0d7836 */ /* 0x000fce0000000000 */
.L_x_2068:
[----:B------:R-:W-:Y:S01]  /*11e0*/  ISETP.NE.AND P0, PT, R8, RZ, PT ;  /* 0x000000ff0800720c */ /* 0x000fe20003f05270 */
[----:B------:R-:W-:-:S12]  /*11f0*/  BSSY B0, `(.L_x_2067) ;  /* 0x0000040000007945 */ /* 0x000fd80003800000 */
[----:B------:R-:W-:Y:S05]  /*1200*/  @!P0 BRA `(.L_x_2103) ;  /* 0x0000000000f88947 */ /* 0x000fea0003800000 */
[----:B------:R-:W-:Y:S02]  /*1210*/  IMAD R4, R13, R4, RZ ;  /* 0x000000040d047224 */ /* 0x000fe400078e02ff */
[----:B------:R-:W-:Y:S02]  /*1220*/  IMAD.MOV R8, RZ, RZ, -R8 ;  /* 0x000000ffff087224 */ /* 0x000fe400078e0a08 */
[----:B------:R-:W-:-:S07]  /*1230*/  IMAD.SHL.U32 R4, R4, 0x80, RZ ;  /* 0x0000008004047824 */ /* 0x000fce00078e00ff */
.L_x_2112:
[----:B------:R-:W-:Y:S01]  /*1240*/  ISETP.NE.AND P0, PT, R3, RZ, PT ;  /* 0x000000ff0300720c */ /* 0x000fe20003f05270 */
[----:B------:R-:W-:Y:S01]  /*1250*/  VIADD R8, R8, 0x1 ;  /* 0x0000000108087836 */ /* 0x000fe20000000000 */
[----:B------:R-:W-:Y:S04]  /*1260*/  BSSY B1, `(.L_x_2104) ;  /* 0x0000035000017945 */ /* 0x000fe80003800000 */
[----:B------:R-:W-:-:S07]  /*1270*/  ISETP.NE.AND P1, PT, R8, RZ, PT ;  /* 0x000000ff0800720c */ /* 0x000fce0003f25270 */
[----:B0-----:R-:W-:Y:S06]  /*1280*/  @!P0 BRA `(.L_x_2105) ;  /* 0x0000000000588947 */ /* 0x001fec0003800000 */
[----:B------:R-:W-:Y:S01]  /*1290*/  SHF.L.U32 R11, R13, 0x5, RZ ;  /* 0x000000050d0b7819 */ /* 0x000fe200000006ff */
[----:B------:R-:W-:Y:S03]  /*12a0*/  BSSY B2, `(.L_x_2106) ;  /* 0x000000c000027945 */ /* 0x000fe60003800000 */
[----:B------:R-:W-:-:S05]  /*12b0*/  LOP3.LUT R11, R11, 0x20, RZ, 0xc, !PT ;  /* 0x000000200b0b7812 */ /* 0x000fca00078e0cff */
[----:B------:R-:W-:-:S04]  /*12c0*/  IMAD.IADD R11, R2, 0x1, R11 ;  /* 0x00000001020b7824 */ /* 0x000fc800078e020b */
[----:B------:R1:W2:Y:S03]  /*12d0*/  SYNCS.ARRIVE.TRANS64.A1T0 R14, [R11+URZ], RZ ;  /* 0x000000ff0b0e79a7 */ /* 0x0002a600081000ff */
.L_x_2109:
[----:B------:R-:W-:Y:S05]  /*12e0*/  YIELD ;  /* 0x0000000000007946 */ /* 0x000fea0003800000 */
[----:B--2---:R-:W2:Y:S01]  /*12f0*/  SYNCS.PHASECHK.TRANS64 P0, [R11+URZ], R15 ;  /* 0x0000000f0b0075a7 */ /* 0x004ea200080010ff */
[----:B------:R-:W-:Y:S04]  /*1300*/  BSSY B3, `(.L_x_2107) ;  /* 0x0000004000037945 */ /* 0x000fe80003800000 */
[----:B--2---:R-:W-:Y:S05]  /*1310*/  @P0 BRA `(.L_x_2108) ;  /* 0x0000000000080947 */ /* 0x004fea0003800000 */
[----:B------:R-:W-:Y:S05]  /*1320*/  NANOSLEEP 0x32 ;  /* 0x000000320000795d */ /* 0x000fea0003800000 */
[----:B------:R-:W-:Y:S01]  /*1330*/  NOP ;  /* 0x0000000000007918 */ /* 0x000fe20000000000 */
.L_x_2108:
[----:B------:R-:W-:Y:S05]  /*1340*/  BSYNC B3 ;  /* 0x0000000000037941 */ /* 0x000fea0003800000 */
.L_x_2107:
[----:B------:R-:W-:Y:S05]  /*1350*/  @!P0 BRA `(.L_x_2109) ;  /* 0xfffffffc00e08947 */ /* 0x000fea000383ffff */
[----:B------:R-:W-:Y:S05]  /*1360*/  BSYNC B2 ;  /* 0x0000000000027941 */ /* 0x000fea0003800000 */
.L_x_2106:
[----:B-1----:R-:W-:-:S05]  /*1370*/  IMAD.SHL.U32 R11, R13, 0x200, RZ ;  /* 0x000002000d0b7824 */ /* 0x002fca00078e00ff */
[----:B------:R-:W-:-:S05]  /*1380*/  LOP3.LUT R12, R11, 0x200, RZ, 0xc, !PT ;  /* 0x000002000b0c7812 */ /* 0x000fca00078e0cff */
[----:B------:R-:W-:-:S06]  /*1390*/  IMAD.IADD R12, R9, 0x1, R12 ;  /* 0x00000001090c7824 */ /* 0x000fcc00078e020c */
[----:B------:R-:W1:Y:S02]  /*13a0*/  LDS R12, [R12] ;  /* 0x000000000c0c7984 */ /* 0x000e640000000800 */
[----:B-1----:R-:W-:-:S04]  /*13b0*/  FFMA R11, R12, R12, R12 ;  /* 0x0000000c0c0b7223 */ /* 0x002fc8000000000c */
[----:B------:R-:W-:-:S04]  /*13c0*/  FADD R14, RZ, R11 ;  /* 0x0000000bff0e7221 */ /* 0x000fc80000000000 */
[----:B------:R-:W-:Y:S01]  /*13d0*/  FADD R7, R7, R14 ;  /* 0x0000000e07077221 */ /* 0x000fe20000000000 */
[----:B------:R-:W-:Y:S06]  /*13e0*/  BRA `(.L_x_2110) ;  /* 0x0000000000707947 */ /* 0x000fec0003800000 */
.L_x_2105:
[----:B------:R-:W-:-:S13]  /*13f0*/  ISETP.GE.AND P0, PT, R13, R6, PT ;  /* 0x000000060d00720c */ /* 0x000fda0003f06270 */
[----:B------:R-:W-:Y:S05]  /*1400*/  @P0 BRA `(.L_x_2110) ;  /* 0x0000000000680947 */ /* 0x000fea0003800000 */
[----:B------:R-:W1:Y:S01]  /*1410*/  LDCU UR4, c[0x0][0x390] ;  /* 0x00007200ff0477ac */ /* 0x000e620008000800 */
[----:B------:R-:W-:-:S05]  /*1420*/  LOP3.LUT R11, R4, 0x7fffff80, RZ, 0xc0, !PT ;  /* 0x7fffff80040b7812 */ /* 0x000fca00078ec0ff */
[----:B------:R-:W-:-:S05]  /*1430*/  IMAD.IADD R11, R10, 0x1, R11 ;  /* 0x000000010a0b7824 */ /* 0x000fca00078e020b */
[----:B-1----:R-:W-:-:S13]  /*1440*/  ISETP.GE.AND P0, PT, R11, UR4, PT ;  /* 0x000000040b007c0c */ /* 0x002fda000bf06270 */
[----:B------:R-:W-:Y:S05]  /*1450*/  @P0 BRA `(.L_x_2110) ;  /* 0x0000000000540947 */ /* 0x000fea0003800000 */
[----:B------:R-:W1:Y:S01]  /*1460*/  LDC.64 R14, c[0x0][0x380] ;  /* 0x0000e000ff0e7b82 */ /* 0x000e620000000a00 */
[C---:B------:R-:W-:Y:S01]  /*1470*/  IMAD.SHL.U32 R12, R13.reuse, 0x200, RZ ;  /* 0x000002000d0c7824 */ /* 0x040fe200078e00ff */
[----:B------:R-:W-:Y:S01]  /*1480*/  PLOP3.LUT P0, PT, PT, PT, PT, 0x80, 0x8 ;  /* 0x000000000008781c */ /* 0x000fe20003f0f070 */
[----:B0-----:R-:W-:-:S03]  /*1490*/  IMAD.SHL.U32 R17, R13, 0x20, RZ ;  /* 0x000000200d117824 */ /* 0x001fc600078e00ff */
[----:B------:R-:W-:Y:S02]  /*14a0*/  LOP3.LUT R12, R12, 0x200, RZ, 0xc0, !PT ;  /* 0x000002000c0c7812 */ /* 0x000fe400078ec0ff */
[----:B------:R-:W-:-:S05]  /*14b0*/  LOP3.LUT R17, R17, 0x20, RZ, 0xc0, !PT ;  /* 0x0000002011117812 */ /* 0x000fca00078ec0ff */
[----:B------:R-:W-:Y:S02]  /*14c0*/  IMAD.IADD R17, R2, 0x1, R17 ;  /* 0x0000000102117824 */ /* 0x000fe400078e0211 */
[----:B-1----:R-:W-:Y:S01]  /*14d0*/  IMAD.WIDE R14, R11, 0x4, R14 ;  /* 0x000000040b0e7825 */ /* 0x002fe200078e020e */
[----:B------:R-:W-:-:S05]  /*14e0*/  IADD3 R11, PT, PT, R9, R12, RZ ;  /* 0x0000000c090b7210 */ /* 0x000fca0007ffe0ff */
[----:B------:R-:W-:Y:S01]  /*14f0*/  @!PT LDS RZ, [RZ] ;  /* 0x00000000fffff984 */ /* 0x000fe20000000800 */
[----:B------:R-:W-:Y:S01]  /*1500*/  @!PT LDS RZ, [RZ] ;  /* 0x00000000fffff984 */ /* 0x000fe20000000800 */
[----:B------:R-:W-:Y:S01]  /*1510*/  @!PT LDS RZ, [RZ] ;  /* 0x00000000fffff984 */ /* 0x000fe20000000800 */
[----:B------:R0:W-:Y:S01]  /*1520*/  LDGSTS.E [R11], desc[UR6][R14.64] ;  /* 0x000000000e0b7fae */ /* 0x0001e2000b9a1006 */
[----:B------:R-:W-:Y:S01]  /*1530*/  NOP ;  /* 0x0000000000007918 */ /* 0x000fe20000000000 */
.L_x_2111:
[----:B------:R-:W-:Y:S02]  /*1540*/  PLOP3.LUT P2, PT, P2, P0, PT, 0xf2, 0x2f ;  /* 0x00000000002f781c */ /* 0x000fe40001741e72 */
[----:B------:R-:W-:-:S08]  /*1550*/  @P0 R2UR P2, UR4, R17 ;  /* 0x00000000110402ca */ /* 0x000fd00000040000 */
[----:B------:R-:W-:-:S05]  /*1560*/  @P0 PLOP3.LUT P0, PT, P2, PT, PT, 0x80, 0x8 ;  /* 0x000000000008081c */ /* 0x000fca000170f070 */
[----:B------:R-:W-:Y:S01]  /*1570*/  @!P2 SYNCS.ARRIVE.TRANS64.RED.A0T1 RZ, [UR4], RZ ;  /* 0x000000ffffffa9a7 */ /* 0x000fe20008200404 */
[----:B------:R-:W-:Y:S07]  /*1580*/  @!P2 ARRIVES.LDGSTSBAR.64.TRANSCNT [UR4] ;  /* 0x00000000ff00a9b0 */ /* 0x000fee0008002a04 */
[----:B------:R-:W-:Y:S05]  /*1590*/  @P0 BRA.U.ANY `(.L_x_2111) ;  /* 0xfffffffd00e80947 */ /* 0x000fea000393ffff */
[----:B------:R-:W-:Y:S01]  /*15a0*/  NOP ;  /* 0x0000000000007918 */ /* 0x000fe20000000000 */
.L_x_2110:
[----:B------:R-:W-:Y:S05]  /*15b0*/  BSYNC B1 ;  /* 0x0000000000017941 */ /* 0x000fea0003800000 */
.L_x_2104:
[----:B------:R-:W-:Y:S02]  /*15c0*/  VIADD R13, R13, 0x1 ;  /* 0x000000010d0d7836 */ /* 0x000fe40000000000 */
[----:B------:R-:W-:Y:S01]  /*15d0*/  IMAD.IADD R4, R5, 0x1, R4 ;  /* 0x0000000105047824 */ /* 0x000fe200078e0204 */
[----:B------:R-:W-:Y:S06]  /*15e0*/  @P1 BRA `(.L_x_2112) ;  /* 0xfffffffc00141947 */ /* 0x000fec000383ffff */
.L_x_2103:
[----:B------:R-:W-:Y:S05]  /*15f0*/  BSYNC B0 ;  /* 0x0000000000007941 */ /* 0x000fea0003800000 */
.L_x_2067:
        /* <DEDUP_REMOVED lines=9> */
.L_x_2113:
        /* <DEDUP_REMOVED lines=15> */
.L_x_2296:


//--------------------- .text._Z19warp_specialize_regILi1EEvPfS0_i --------------------------
	.section	.text._Z19warp_specialize_regILi1EEvPfS0_i,"ax",@progbits
	.align	128
        .global         _Z19warp_specialize_regILi1EEvPfS0_i
        .type           _Z19warp_specialize_regILi1EEvPfS0_i,@function
        .size           _Z19warp_specialize_regILi1EEvPfS0_i,(.L_x_2297 - _Z19warp_specialize_regILi1EEvPfS0_i)
        .other          _Z19warp_specialize_regILi1EEvPfS0_i,@"STO_CUDA_ENTRY STV_DEFAULT"
_Z19warp_specialize_regILi1EEvPfS0_i:
.text._Z19warp_specialize_regILi1EEvPfS0_i:
        /* <DEDUP_REMOVED lines=9> */
[----:B------:R-:W-:Y:S01]  /*0090*/  IMAD.SHL.U32 R5, R0, 0x4, RZ ;  /* 0x0000000400057824 */ /* 0x000fe200078e00ff */
[----:B------:R-:W1:Y:S01]  /*00a0*/  S2R R4, SR_TID.Z ;  /* 0x0000000000047919 */ /* 0x000e620000002300 */
[----:B------:R-:W1:Y:S03]  /*00b0*/  LDCU UR10, c[0x0][0x364] ;  /* 0x00006c80ff0a77ac */ /* 0x000e660008000800 */
[----:B------:R-:W-:Y:S01]  /*00c0*/  LOP3.LUT R6, R5, 0xf00, RZ, 0xc0, !PT ;  /* 0x00000f0005067812 */ /* 0x000fe200078ec0ff */
        /* <DEDUP_REMOVED lines=21> */
.L_x_2115:
[----:B------:R-:W-:Y:S05]  /*0220*/  BSYNC.RECONVERGENT B0 ;  /* 0x0000000000007941 */ /* 0x000fea0003800200 */
.L_x_2114:
[----:B------:R-:W2:Y:S08]  /*0230*/  LDC R4, c[0x0][0x370] ;  /* 0x0000dc00ff047b82 */ /* 0x000eb00000000800 */
[----:B------:R-:W3:Y:S01]  /*0240*/  LDC R10, c[0x0][0x390] ;  /* 0x0000e400ff0a7b82 */ /* 0x000ee20000000800 */
[----:B--2---:R-:W-:-:S05]  /*0250*/  IMAD.SHL.U32 R6, R4, 0x80, RZ ;  /* 0x0000008004067824 */ /* 0x004fca00078e00ff */
[----:B-1----:R-:W-:-:S04]  /*0260*/  LOP3.LUT R5, R6, 0x7fffff80, RZ, 0xc0, !PT ;  /* 0x7fffff8006057812 */ /* 0x002fc800078ec0ff */
[-C--:B------:R-:W-:Y:S02]  /*0270*/  IABS R9, R5.reuse ;  /* 0x0000000500097213 */ /* 0x080fe40000000000 */
[----:B---3--:R-:W-:Y:S02]  /*0280*/  IADD3 R7, PT, PT, R5, -0x1, R10 ;  /* 0xffffffff05077810 */ /* 0x008fe40007ffe00a */
        /* <DEDUP_REMOVED lines=9> */
[----:B-1----:R-:W-:Y:S02]  /*0320*/  HFMA2 R2, -RZ, RZ, 0, 0 ;  /* 0x00000000ff027431 */ /* 0x002fe400000001ff */
[----:B--2---:R-:W-:-:S04]  /*0330*/  IMAD.MOV R12, RZ, RZ, -R3 ;  /* 0x000000ffff0c7224 */ /* 0x004fc800078e0a03 */
[----:B------:R-:W-:-:S04]  /*0340*/  IMAD R11, R12, R9, RZ ;  /* 0x000000090c0b7224 */ /* 0x000fc800078e02ff */
[----:B------:R-:W-:-:S04]  /*0350*/  IMAD.HI.U32 R3, R3, R11, R2 ;  /* 0x0000000b03037227 */ /* 0x000fc800078e0002 */
[----:B------:R-:W-:Y:S02]  /*0360*/  IMAD.MOV.U32 R2, RZ, RZ, R10 ;  /* 0x000000ffff027224 */ /* 0x000fe400078e000a */
[----:B------:R-:W-:-:S04]  /*0370*/  IMAD.HI.U32 R3, R3, R8, RZ ;  /* 0x0000000803037227 */ /* 0x000fc800078e00ff */
[----:B------:R-:W-:Y:S02]  /*0380*/  IMAD R2, R3, R2, R8 ;  /* 0x0000000203027224 */ /* 0x000fe400078e0208 */
[----:B------:R-:W-:-:S03]  /*0390*/  HFMA2 R8, -RZ, RZ, 0, 0 ;  /* 0x00000000ff087431 */ /* 0x000fc600000001ff */
[----:B------:R-:W-:-:S13]  /*03a0*/  ISETP.GT.U32.AND P2, PT, R9, R2, PT ;  /* 0x000000020900720c */ /* 0x000fda0003f44070 */
[----:B------:R-:W-:Y:S01]  /*03b0*/  @!P2 IMAD.IADD R2, R2, 0x1, -R9 ;  /* 0x000000010202a824 */ /* 0x000fe200078e0a09 */
[----:B------:R-:W-:Y:S02]  /*03c0*/  @!P2 IADD3 R3, PT, PT, R3, 0x1, RZ ;  /* 0x000000010303a810 */ /* 0x000fe40007ffe0ff */
[----:B------:R-:W-:Y:S02]  /*03d0*/  ISETP.NE.AND P2, PT, R5, RZ, PT ;  /* 0x000000ff0500720c */ /* 0x000fe40003f45270 */
[----:B------:R-:W-:-:S13]  /*03e0*/  ISETP.GE.U32.AND P0, PT, R2, R9, PT ;  /* 0x000000090200720c */ /* 0x000fda0003f06070 */
[----:B------:R-:W-:-:S05]  /*03f0*/  @P0 VIADD R3, R3, 0x1 ;  /* 0x0000000103030836 */ /* 0x000fca0000000000 */
[----:B------:R-:W-:-:S05]  /*0400*/  MOV R13, R3 ;  /* 0x00000003000d7202 */ /* 0x000fca0000000f00 */
[----:B------:R-:W-:Y:S01]  /*0410*/  @!P1 IMAD.MOV R13, RZ, RZ, -R13 ;  /* 0x000000ffff0d9224 */ /* 0x000fe200078e0a0d */
[----:B------:R-:W-:-:S04]  /*0420*/  @!P2 LOP3.LUT R13, RZ, R5, RZ, 0x33, !PT ;  /* 0x00000005ff0da212 */ /* 0x000fc800078e33ff */
[----:B------:R-:W-:-:S13]  /*0430*/  ISETP.GE.AND P0, PT, R13, 0x1, PT ;  /* 0x000000010d00780c */ /* 0x000fda0003f06270 */
[----:B------:R-:W-:Y:S05]  /*0440*/  @!P0 BRA `(.L_x_2116) ;  /* 0x0000000800708947 */ /* 0x000fea0003800000 */
[----:B------:R-:W1:Y:S01]  /*0450*/  S2R R5, SR_TID.Y ;  /* 0x0000000000057919 */ /* 0x000e620000002200 */
[----:B------:R-:W2:Y:S01]  /*0460*/  LDCU UR7, c[0x0][0x360] ;  /* 0x00006c00ff0777ac */ /* 0x000ea20008000800 */
[----:B------:R-:W3:Y:S01]  /*0470*/  S2UR UR4, SR_CTAID.X ;  /* 0x00000000000479c3 */ /* 0x000ee20000002500 */
[----:B------:R-:W-:Y:S01]  /*0480*/  IMAD.SHL.U32 R7, R0, 0x4, RZ ;  /* 0x0000000400077824 */ /* 0x000fe200078e00ff */
[----:B------:R-:W1:Y:S01]  /*0490*/  S2R R8, SR_TID.Z ;  /* 0x0000000000087919 */ /* 0x000e620000002300 */
[----:B------:R-:W1:Y:S01]  /*04a0*/  LDCU UR5, c[0x0][0x364] ;  /* 0x00006c80ff0577ac */ /* 0x000e620008000800 */
[C---:B------:R-:W-:Y:S01]  /*04b0*/  ISETP.GE.U32.AND P0, PT, R13.reuse, 0x4, PT ;  /* 0x000000040d00780c */ /* 0x040fe20003f06070 */
[----:B------:R-:W-:Y:S01]  /*04c0*/  IMAD.MOV.U32 R11, RZ, RZ, RZ ;  /* 0x000000ffff0b7224 */ /* 0x000fe200078e00ff */
[----:B------:R-:W-:Y:S02]  /*04d0*/  LOP3.LUT R12, R13, 0x3, RZ, 0xc0, !PT ;  /* 0x000000030d0c7812 */ /* 0x000fe400078ec0ff */
[----:B------:R-:W4:Y:S08]  /*04e0*/  S2UR UR6, SR_CgaCtaId ;  /* 0x00000000000679c3 */ /* 0x000f300000008800 */
[----:B------:R-:W5:Y:S01]  /*04f0*/  LDC.64 R2, c[0x0][0x380] ;  /* 0x0000e000ff027b82 */ /* 0x000f620000000a00 */
[----:B---3--:R-:W-:-:S04]  /*0500*/  USHF.L.U32 UR4, UR4, 0x7, URZ ;  /* 0x0000000704047899 */ /* 0x008fc800080006ff */
[----:B------:R-:W-:Y:S01]  /*0510*/  ULOP3.LUT UR4, UR4, 0x7fffff80, URZ, 0xc0, !UPT ;  /* 0x7fffff8004047892 */ /* 0x000fe2000f8ec0ff */
[----:B-1----:R-:W-:Y:S01]  /*0520*/  IMAD R5, R8, UR5, R5 ;  /* 0x0000000508057c24 */ /* 0x002fe2000f8e0205 */
[----:B------:R-:W-:-:S04]  /*0530*/  UMOV UR5, 0x400 ;  /* 0x0000040000057882 */ /* 0x000fc80000000000 */
[----:B------:R-:W-:Y:S01]  /*0540*/  IADD3 R10, PT, PT, R0, UR4, RZ ;  /* 0x00000004000a7c10 */ /* 0x000fe2000fffe0ff */
[----:B----4-:R-:W-:Y:S01]  /*0550*/  ULEA UR5, UR6, UR5, 0x18 ;  /* 0x0000000506057291 */ /* 0x010fe2000f8ec0ff */
[----:B--2---:R-:W-:Y:S01]  /*0560*/  IMAD R8, R5, UR7, R0 ;  /* 0x0000000705087c24 */ /* 0x004fe2000f8e0200 */
[----:B------:R-:W-:-:S04]  /*0570*/  LOP3.LUT R5, R7, 0xf80, RZ, 0xc0, !PT ;  /* 0x00000f8007057812 */ /* 0x000fc800078ec0ff */
[----:B------:R-:W-:Y:S02]  /*0580*/  LOP3.LUT R8, R8, 0x1f, RZ, 0xc0, !PT ;  /* 0x0000001f08087812 */ /* 0x000fe400078ec0ff */
[----:B------:R-:W-:Y:S02]  /*0590*/  IADD3 R5, PT, PT, R5, UR5, RZ ;  /* 0x0000000505057c10 */ /* 0x000fe4000fffe0ff */
[----:B------:R-:W-:-:S05]  /*05a0*/  VIMNMX.U32 R8, PT, PT, R8, 0x7, PT ;  /* 0x0000000708087848 */ /* 0x000fca0003fe0000 */
[C---:B------:R-:W-:Y:S02]  /*05b0*/  IMAD R9, R8.reuse, 0x4, R5 ;  /* 0x0000000408097824 */ /* 0x040fe400078e0205 */
[----:B-----5:R-:W-:Y:S01]  /*05c0*/  IMAD.WIDE.U32 R2, R8, 0x4, R2 ;  /* 0x0000000408027825 */ /* 0x020fe200078e0002 */
[----:B------:R-:W-:Y:S01]  /*05d0*/  MOV R8, RZ ;  /* 0x000000ff00087202 */ /* 0x000fe20000000f00 */
[----:B------:R-:W-:Y:S06]  /*05e0*/  @!P0 BRA `(.L_x_2117) ;  /* 0x00000004007c8947 */ /* 0x000fec0003800000 */
[----:B------:R-:W-:Y:S01]  /*05f0*/  LOP3.LUT R11, R13, 0x7ffffffc, RZ, 0xc0, !PT ;  /* 0x7ffffffc0d0b7812 */ /* 0x000fe200078ec0ff */
[----:B------:R-:W-:Y:S01]  /*0600*/  IMAD.SHL.U32 R13, R4, 0x100, RZ ;  /* 0x00000100040d7824 */ /* 0x000fe200078e00ff */
[----:B------:R-:W-:Y:S01]  /*0610*/  BSSY B0, `(.L_x_2117) ;  /* 0x000005c000007945 */ /* 0x000fe20003800000 */
[----:B------:R-:W-:Y:S01]  /*0620*/  ISETP.NE.AND P0, PT, R15, RZ, PT ;  /* 0x000000ff0f00720c */ /* 0x000fe20003f05270 */
[----:B------:R-:W-:Y:S01]  /*0630*/  IMAD.MOV.U32 R14, RZ, RZ, RZ ;  /* 0x000000ffff0e7224 */ /* 0x000fe200078e00ff */
[----:B------:R-:W-:Y:S01]  /*0640*/  MOV R8, RZ ;  /* 0x000000ff00087202 */ /* 0x000fe20000000f00 */
[----:B------:R-:W-:Y:S01]  /*0650*/  IMAD.MOV R17, RZ, RZ, -R11 ;  /* 0x000000ffff117224 */ /* 0x000fe200078e0a0b */
[----:B------:R-:W-:Y:S02]  /*0660*/  MOV R16, R6 ;  /* 0x0000000600107202 */ /* 0x000fe40000000f00 */
[----:B------:R-:W-:-:S07]  /*0670*/  MOV R18, R13 ;  /* 0x0000000d00127202 */ /* 0x000fce0000000f00 */
.L_x_2134:
[----:B------:R-:W-:Y:S01]  /*0680*/  VIADD R17, R17, 0x4 ;  /* 0x0000000411117836 */ /* 0x000fe20000000000 */
[----:B------:R-:W-:Y:S04]  /*0690*/  BSSY B1, `(.L_x_2118) ;  /* 0x0000014000017945 */ /* 0x000fe80003800000 */
[----:B------:R-:W-:Y:S01]  /*06a0*/  ISETP.NE.AND P2, PT, R17, RZ, PT ;  /* 0x000000ff1100720c */ /* 0x000fe20003f45270 */
[----:B-1----:R-:W-:-:S12]  /*06b0*/  @P0 BRA `(.L_x_2119) ;  /* 0x0000000000240947 */ /* 0x002fd80003800000 */
[----:B------:R-:W-:Y:S01]  /*06c0*/  UMOV UR4, 0xffffffff ;  /* 0xffffffff00047882 */ /* 0x000fe20000000000 */
[----:B------:R-:W-:-:S04]  /*06d0*/  DEPBAR.LE SB0, 0x1 ;  /* 0x000080400000791a */ /* 0x000fc80000000000 */
[----:B------:R-:W-:Y:S05]  /*06e0*/  BRA.DIV UR4, `(.L_x_2120) ;  /* 0x0000000604f47947 */ /* 0x000fea000b800000 */
[----:B------:R-:W-:Y:S01]  /*06f0*/  NOP ;  /* 0x0000000000007918 */ /* 0x000fe20000000000 */
.L_x_2143:
[----:B------:R-:W1:Y:S02]  /*0700*/  LDS R4, [R7+UR5] ;  /* 0x0000000507047984 */ /* 0x000e640008000800 */
[----:B-1----:R-:W-:-:S04]  /*0710*/  FFMA R4, R4, R4, R4 ;  /* 0x0000000404047223 */ /* 0x002fc80000000004 */
[----:B------:R-:W-:-:S04]  /*0720*/  FADD R5, RZ, R4 ;  /* 0x00000004ff057221 */ /* 0x000fc80000000000 */
[----:B------:R-:W-:Y:S01]  /*0730*/  FADD R8, R8, R5 ;  /* 0x0000000508087221 */ /* 0x000fe20000000000 */
[----:B------:R-:W-:Y:S06]  /*0740*/  BRA `(.L_x_2121) ;  /* 0x0000000000207947 */ /* 0x000fec0003800000 */
.L_x_2119:
        /* <DEDUP_REMOVED lines=8> */
.L_x_2121:
[----:B------:R-:W-:Y:S05]  /*07d0*/  BSYNC B1 ;  /* 0x0000000000017941 */ /* 0x000fea0003800000 */
.L_x_2118:
[----:B------:R-:W-:Y:S01]  /*07e0*/  ISETP.NE.AND P0, PT, R15, RZ, PT ;  /* 0x000000ff0f00720c */ /* 0x000fe20003f05270 */
[----:B------:R-:W-:Y:S01]  /*07f0*/  BSSY B1, `(.L_x_2122) ;  /* 0x0000013000017945 */ /* 0x000fe20003800000 */
[----:B-1----:R-:W-:-:S05]  /*0800*/  LOP3.LUT R5, R16, 0x7fffff80, RZ, 0xc0, !PT ;  /* 0x7fffff8010057812 */ /* 0x002fca00078ec0ff */
[----:B------:R-:W-:-:S04]  /*0810*/  IMAD.IADD R5, R10, 0x1, R5 ;  /* 0x000000010a057824 */ /* 0x000fc800078e0205 */
[----:B------:R-:W-:Y:S02]  /*0820*/  IMAD.WIDE R4, R5, 0x4, R2 ;  /* 0x0000000405047825 */ /* 0x000fe400078e0202 */
[----:B------:R-:W-:Y:S05]  /*0830*/  @P0 BRA `(.L_x_2123) ;  /* 0x0000000000180947 */ /* 0x000fea0003800000 */
[----:B------:R-:W-:Y:S01]  /*0840*/  @!PT LDS RZ, [RZ] ;  /* 0x00000000fffff984 */ /* 0x000fe20000000800 */
[----:B------:R-:W-:Y:S01]  /*0850*/  @!PT LDS RZ, [RZ] ;  /* 0x00000000fffff984 */ /* 0x000fe20000000800 */
[----:B------:R-:W-:Y:S01]  /*0860*/  @!PT LDS RZ, [RZ] ;  /* 0x00000000fffff984 */ /* 0x000fe20000000800 */
[----:B------:R1:W-:Y:S04]  /*0870*/  LDGSTS.E [R9], desc[UR8][R4.64] ;  /* 0x0000000004097fae */ /* 0x0003e8000b9a1008 */
[----:B------:R-:W0:Y:S01]  /*0880*/  LDGDEPBAR ;  /* 0x00000000000079af */ /* 0x000e220000000000 */
[----:B------:R-:W-:Y:S05]  /*0890*/  BRA `(.L_x_2124) ;  /* 0x0000000000207947 */ /* 0x000fea0003800000 */
.L_x_2123:
[----:B------:R-:W-:Y:S01]  /*08a0*/  UMOV UR4, 0xffffffff ;  /* 0xffffffff00047882 */ /* 0x000fe20000000000 */
[----:B------:R-:W-:-:S04]  /*08b0*/  DEPBAR.LE SB0, 0x1 ;  /* 0x000080400000791a */ /* 0x000fc80000000000 */
[----:B------:R-:W-:Y:S05]  /*08c0*/  BRA.DIV UR4, `(.L_x_2125) ;  /* 0x0000000604987947 */ /* 0x000fea000b800000 */
[----:B------:R-:W-:Y:S01]  /*08d0*/  NOP ;  /* 0x0000000000007918 */ /* 0x000fe20000000000 */
.L_x_2146:
[----:B------:R-:W1:Y:S02]  /*08e0*/  LDS R19, [R7+UR5] ;  /* 0x0000000507137984 */ /* 0x000e640008000800 */
[----:B-1----:R-:W-:-:S04]  /*08f0*/  FFMA R19, R19, R19, R19 ;  /* 0x0000001313137223 */ /* 0x002fc80000000013 */
[----:B------:R-:W-:-:S04]  /*0900*/  FADD R19, RZ, R19 ;  /* 0x00000013ff137221 */ /* 0x000fc80000000000 */
[----:B------:R-:W-:-:S07]  /*0910*/  FADD R8, R8, R19 ;  /* 0x0000001308087221 */ /* 0x000fce0000000000 */
.L_x_2124:
[----:B------:R-:W-:Y:S05]  /*0920*/  BSYNC B1 ;  /* 0x0000000000017941 */ /* 0x000fea0003800000 */
.L_x_2122:
        /* <DEDUP_REMOVED lines=9> */
.L_x_2127:
[----:B------:R-:W-:Y:S01]  /*09c0*/  UMOV UR4, 0xffffffff ;  /* 0xffffffff00047882 */ /* 0x000fe20000000000 */
[----:B------:R-:W-:-:S04]  /*09d0*/  DEPBAR.LE SB0, 0x1 ;  /* 0x000080400000791a */ /* 0x000fc80000000000 */
[----:B------:R-:W-:Y:S05]  /*09e0*/  BRA.DIV UR4, `(.L_x_2129) ;  /* 0x00000006046c7947 */ /* 0x000fea000b800000 */
[----:B------:R-:W-:Y:S01]  /*09f0*/  NOP ;  /* 0x0000000000007918 */ /* 0x000fe20000000000 */
.L_x_2149:
[----:B-1----:R-:W1:Y:S02]  /*0a00*/  LDS R4, [R7+UR5] ;  /* 0x0000000507047984 */ /* 0x002e640008000800 */
[----:B-1----:R-:W-:-:S04]  /*0a10*/  FFMA R4, R4, R4, R4 ;  /* 0x0000000404047223 */ /* 0x002fc80000000004 */
[----:B------:R-:W-:-:S04]  /*0a20*/  FADD R5, RZ, R4 ;  /* 0x00000004ff057221 */ /* 0x000fc80000000000 */
[----:B------:R-:W-:-:S07]  /*0a30*/  FADD R8, R8, R5 ;  /* 0x0000000508087221 */ /* 0x000fce0000000000 */
.L_x_2128:
[----:B------:R-:W-:Y:S05]  /*0a40*/  BSYNC B1 ;  /* 0x0000000000017941 */ /* 0x000fea0003800000 */
.L_x_2126:
[----:B------:R-:W-:Y:S04]  /*0a50*/  BSSY B1, `(.L_x_2130) ;  /* 0x0000013000017945 */ /* 0x000fe80003800000 */
[----:B------:R-:W-:Y:S05]  /*0a60*/  @P0 BRA `(.L_x_2131) ;  /* 0x0000000000240947 */ /* 0x000fea0003800000 */
[----:B-12---:R-:W-:-:S04]  /*0a70*/  LOP3.LUT R5, R18, 0x7fffff00, RZ, 0xc0, !PT ;  /* 0x7fffff0012057812 */ /* 0x006fc800078ec0ff */
        /* <DEDUP_REMOVED lines=8> */
.L_x_2131:
[----:B------:R-:W-:Y:S01]  /*0b00*/  UMOV UR4, 0xffffffff ;  /* 0xffffffff00047882 */ /* 0x000fe20000000000 */
[----:B------:R-:W-:-:S04]  /*0b10*/  DEPBAR.LE SB0, 0x1 ;  /* 0x000080400000791a */ /* 0x000fc80000000000 */
[----:B------:R-:W-:Y:S05]  /*0b20*/  BRA.DIV UR4, `(.L_x_2133) ;  /* 0x0000000604387947 */ /* 0x000fea000b800000 */
[----:B------:R-:W-:Y:S01]  /*0b30*/  NOP ;  /* 0x0000000000007918 */ /* 0x000fe20000000000 */
.L_x_2152:
[----:B-12---:R-:W1:Y:S02]  /*0b40*/  LDS R4, [R7+UR5] ;  /* 0x0000000507047984 */ /* 0x006e640008000800 */
[----:B-1----:R-:W-:-:S04]  /*0b50*/  FFMA R4, R4, R4, R4 ;  /* 0x0000000404047223 */ /* 0x002fc80000000004 */
[----:B------:R-:W-:-:S04]  /*0b60*/  FADD R5, RZ, R4 ;  /* 0x00000004ff057221 */ /* 0x000fc80000000000 */
[----:B------:R-:W-:-:S07]  /*0b70*/  FADD R8, R8, R5 ;  /* 0x0000000508087221 */ /* 0x000fce0000000000 */
.L_x_2132:
[----:B------:R-:W-:Y:S05]  /*0b80*/  BSYNC B1 ;  /* 0x0000000000017941 */ /* 0x000fea0003800000 */
.L_x_2130:
[C---:B------:R-:W-:Y:S01]  /*0b90*/  IMAD.IADD R18, R13.reuse, 0x1, R18 ;  /* 0x000000010d127824 */ /* 0x040fe200078e0212 */
[C---:B------:R-:W-:Y:S01]  /*0ba0*/  IADD3 R16, PT, PT, R13.reuse, R16, RZ ;  /* 0x000000100d107210 */ /* 0x040fe20007ffe0ff */
[----:B------:R-:W-:Y:S01]  /*0bb0*/  IMAD.IADD R14, R13, 0x1, R14 ;  /* 0x000000010d0e7824 */ /* 0x000fe200078e020e */
[----:B------:R-:W-:Y:S06]  /*0bc0*/  @P2 BRA `(.L_x_2134) ;  /* 0xfffffff800ac2947 */ /* 0x000fec000383ffff */
[----:B------:R-:W-:Y:S05]  /*0bd0*/  BSYNC B0 ;  /* 0x0000000000007941 */ /* 0x000fea0003800000 */
.L_x_2117:
[----:B------:R-:W-:Y:S01]  /*0be0*/  ISETP.NE.AND P0, PT, R12, RZ, PT ;  /* 0x000000ff0c00720c */ /* 0x000fe20003f05270 */
[----:B------:R-:W-:-:S12]  /*0bf0*/  BSSY B0, `(.L_x_2116) ;  /* 0x0000021000007945 */ /* 0x000fd80003800000 */
[----:B------:R-:W-:Y:S05]  /*0c00*/  @!P0 BRA `(.L_x_2135) ;  /* 0x00000000007c8947 */ /* 0x000fea0003800000 */
[----:B------:R-:W-:Y:S02]  /*0c10*/  IADD3 R12, PT, PT, -R12, RZ, RZ ;  /* 0x000000ff0c0c7210 */ /* 0x000fe40007ffe1ff */
[----:B------:R-:W-:-:S07]  /*0c20*/  LEA.HI R13, R0, R11, RZ, 0x1b ;  /* 0x0000000b000d7211 */ /* 0x000fce00078fd8ff */
.L_x_2140:
[----:B-1----:R-:W-:Y:S01]  /*0c30*/  LOP3.LUT R4, R13, 0x1, RZ, 0xc0, !PT ;  /* 0x000000010d047812 */ /* 0x002fe200078ec0ff */
        /* <DEDUP_REMOVED lines=8> */
[----:B------:R-:W-:-:S05]  /*0cc0*/  LOP3.LUT R5, R5, 0x7fffff80, RZ, 0xc0, !PT ;  /* 0x7fffff8005057812 */ /* 0x000fca00078ec0ff */
[----:B------:R-:W-:-:S04]  /*0cd0*/  IMAD.IADD R5, R10, 0x1, R5 ;  /* 0x000000010a057824 */ /* 0x000fc800078e0205 */
[----:B------:R-:W-:-:S05]  /*0ce0*/  IMAD.WIDE R4, R5, 0x4, R2 ;  /* 0x0000000405047825 */ /* 0x000fca00078e0202 */
[----:B------:R-:W-:Y:S01]  /*0cf0*/  @!PT LDS RZ, [RZ] ;  /* 0x00000000fffff984 */ /* 0x000fe20000000800 */
[----:B------:R-:W-:Y:S01]  /*0d00*/  @!PT LDS RZ, [RZ] ;  /* 0x00000000fffff984 */ /* 0x000fe20000000800 */
[----:B------:R-:W-:Y:S01]  /*0d10*/  @!PT LDS RZ, [RZ] ;  /* 0x00000000fffff984 */ /* 0x000fe20000000800 */
[----:B------:R1:W-:Y:S04]  /*0d20*/  LDGSTS.E [R9], desc[UR8][R4.64] ;  /* 0x0000000004097fae */ /* 0x0003e8000b9a1008 */
[----:B------:R-:W0:Y:S01]  /*0d30*/  LDGDEPBAR ;  /* 0x00000000000079af */ /* 0x000e220000000000 */
[----:B------:R-:W-:Y:S05]  /*0d40*/  BRA `(.L_x_2138) ;  /* 0x0000000000207947 */ /* 0x000fea0003800000 */
.L_x_2137:
[----:B------:R-:W-:Y:S01]  /*0d50*/  UMOV UR4, 0xffffffff ;  /* 0xffffffff00047882 */ /* 0x000fe20000000000 */
[----:B------:R-:W-:-:S04]  /*0d60*/  DEPBAR.LE SB0, 0x1 ;  /* 0x000080400000791a */ /* 0x000fc80000000000 */
[----:B------:R-:W-:Y:S05]  /*0d70*/  BRA.DIV UR4, `(.L_x_2139) ;  /* 0x0000000204c07947 */ /* 0x000fea000b800000 */
[----:B------:R-:W-:Y:S01]  /*0d80*/  NOP ;  /* 0x0000000000007918 */ /* 0x000fe20000000000 */
.L_x_2155:
[----:B------:R-:W1:Y:S02]  /*0d90*/  LDS R4, [R7+UR5] ;  /* 0x0000000507047984 */ /* 0x000e640008000800 */
[----:B-1----:R-:W-:-:S04]  /*0da0*/  FFMA R4, R4, R4, R4 ;  /* 0x0000000404047223 */ /* 0x002fc80000000004 */
[----:B------:R-:W-:-:S04]  /*0db0*/  FADD R5, RZ, R4 ;  /* 0x00000004ff057221 */ /* 0x000fc80000000000 */
[----:B------:R-:W-:-:S07]  /*0dc0*/  FADD R8, R8, R5 ;  /* 0x0000000508087221 */ /* 0x000fce0000000000 */
.L_x_2138:
[----:B------:R-:W-:Y:S05]  /*0dd0*/  BSYNC B1 ;  /* 0x0000000000017941 */ /* 0x000fea0003800000 */
.L_x_2136:
[----:B------:R-:W-:Y:S01]  /*0de0*/  IADD3 R13, PT, PT, R13, 0x1, RZ ;  /* 0x000000010d0d7810 */ /* 0x000fe20007ffe0ff */
[----:B------:R-:W-:Y:S06]  /*0df0*/  @P1 BRA `(.L_x_2140) ;  /* 0xfffffffc008c1947 */ /* 0x000fec000383ffff */
.L_x_2135:
[----:B------:R-:W-:Y:S05]  /*0e00*/  BSYNC B0 ;  /* 0x0000000000007941 */ /* 0x000fea0003800000 */
.L_x_2116:
[----:B------:R-:W2:Y:S01]  /*0e10*/  S2UR UR4, SR_CTAID.X ;  /* 0x00000000000479c3 */ /* 0x000ea20000002500 */
[----:B------:R-:W3:Y:S01]  /*0e20*/  LDCU UR6, c[0x0][0x390] ;  /* 0x00007200ff0677ac */ /* 0x000ee20008000800 */
[----:B--2---:R-:W-:-:S04]  /*0e30*/  USHF.L.U32 UR4, UR4, 0x7, URZ ;  /* 0x0000000704047899 */ /* 0x004fc800080006ff */
[----:B------:R-:W-:-:S06]  /*0e40*/  ULOP3.LUT UR4, UR4, 0x7fffff80, URZ, 0xc0, !UPT ;  /* 0x7fffff8004047892 */ /* 0x000fcc000f8ec0ff */
[----:B-1----:R-:W-:-:S05]  /*0e50*/  VIADD R5, R0, UR4 ;  /* 0x0000000400057c36 */ /* 0x002fca0008000000 */
[----:B---3--:R-:W-:-:S13]  /*0e60*/  ISETP.GE.AND P0, PT, R5, UR6, PT ;  /* 0x0000000605007c0c */ /* 0x008fda000bf06270 */
[----:B------:R-:W-:Y:S05]  /*0e70*/  @P0 EXIT ;  /* 0x000000000000094d */ /* 0x000fea0003800000 */
[----:B------:R-:W1:Y:S02]  /*0e80*/  LDC.64 R2, c[0x0][0x388] ;  /* 0x0000e200ff027b82 */ /* 0x000e640000000a00 */
[----:B-1----:R-:W-:-:S05]  /*0e90*/  IMAD.WIDE R2, R5, 0x4, R2 ;  /* 0x0000000405027825 */ /* 0x002fca00078e0202 */
[----:B------:R-:W-:Y:S01]  /*0ea0*/  STG.E desc[UR8][R2.64], R8 ;  /* 0x0000000802007986 */ /* 0x000fe2000c101908 */
[----:B------:R-:W-:Y:S05]  /*0eb0*/  EXIT ;  /* 0x000000000000794d */ /* 0x000fea0003800000 */
.L_x_2120:
[----:B------:R-:W-:Y:S01]  /*0ec0*/  BSSY B2, `(.L_x_2141) ;  /* 0x0000005000027945 */ /* 0x000fe20003800000 */
[----:B------:R-:W-:-:S07]  /*0ed0*/  MOV R19, 0xffffffff ;  /* 0xffffffff00137802 */ /* 0x000fce0000000f00 */
[----:B------:R-:W-:Y:S05]  /*0ee0*/  WARPSYNC.COLLECTIVE R19, `(.L_x_2142) ;  /* 0x0000000013087348 */ /* 0x000fea0003c00000 */
[----:B------:R-:W-:Y:S01]  /*0ef0*/  NOP ;  /* 0x0000000000007918 */ /* 0x000fe20000000000 */
[----:B------:R-:W-:Y:S05]  /*0f00*/  ENDCOLLECTIVE ;  /* 0x000000000000791b */ /* 0x000fea0003800000 */
.L_x_2142:
[----:B------:R-:W-:Y:S05]  /*0f10*/  BSYNC B2 ;  /* 0x0000000000027941 */ /* 0x000fea0003800000 */
.L_x_2141:
[----:B------:R-:W-:Y:S05]  /*0f20*/  BRA `(.L_x_2143) ;  /* 0xfffffff400f47947 */ /* 0x000fea000383ffff */
.L_x_2125:
[----:B------:R-:W-:Y:S01]  /*0f30*/  BSSY B2, `(.L_x_2144) ;  /* 0x0000005000027945 */ /* 0x000fe20003800000 */
[----:B------:R-:W-:-:S07]  /*0f40*/  IMAD.MOV.U32 R19, RZ, RZ, -0x1 ;  /* 0xffffffffff137424 */ /* 0x000fce00078e00ff */
[----:B------:R-:W-:Y:S05]  /*0f50*/  WARPSYNC.COLLECTIVE R19, `(.L_x_2145) ;  /* 0x0000000013087348 */ /* 0x000fea0003c00000 */
[----:B------:R-:W-:Y:S01]  /*0f60*/  NOP ;  /* 0x0000000000007918 */ /* 0x000fe20000000000 */
[----:B------:R-:W-:Y:S05]  /*0f70*/  ENDCOLLECTIVE ;  /* 0x000000000000791b */ /* 0x000fea0003800000 */
.L_x_2145:
[----:B------:R-:W-:Y:S05]  /*0f80*/  BSYNC B2 ;  /* 0x0000000000027941 */ /* 0x000fea0003800000 */
.L_x_2144:
[----:B------:R-:W-:Y:S05]  /*0f90*/  BRA `(.L_x_2146) ;  /* 0xfffffff800507947 */ /* 0x000fea000383ffff */
.L_x_2129:
[----:B------:R-:W-:Y:S01]  /*0fa0*/  BSSY B2, `(.L_x_2147) ;  /* 0x0000005000027945 */ /* 0x000fe20003800000 */
[----:B------:R-:W-:-:S07]  /*0fb0*/  MOV R19, 0xffffffff ;  /* 0xffffffff00137802 */ /* 0x000fce0000000f00 */
[----:B-1----:R-:W-:Y:S05]  /*0fc0*/  WARPSYNC.COLLECTIVE R19, `(.L_x_2148) ;  /* 0x0000000013087348 */ /* 0x002fea0003c00000 */
[----:B------:R-:W-:Y:S01]  /*0fd0*/  NOP ;  /* 0x0000000000007918 */ /* 0x000fe20000000000 */
[----:B-1----:R-:W-:Y:S05]  /*0fe0*/  ENDCOLLECTIVE ;  /* 0x000000000000791b */ /* 0x002fea0003800000 */
.L_x_2148:
[----:B------:R-:W-:Y:S05]  /*0ff0*/  BSYNC B2 ;  /* 0x0000000000027941 */ /* 0x000fea0003800000 */
.L_x_2147:
[----:B------:R-:W-:Y:S05]  /*1000*/  BRA `(.L_x_2149) ;  /* 0xfffffff8007c7947 */ /* 0x000fea000383ffff */
.L_x_2133:
[----:B------:R-:W-:Y:S01]  /*1010*/  BSSY B2, `(.L_x_2150) ;  /* 0x0000005000027945 */ /* 0x000fe20003800000 */
[----:B------:R-:W-:-:S07]  /*1020*/  IMAD.MOV.U32 R19, RZ, RZ, -0x1 ;  /* 0xffffffffff137424 */ /* 0x000fce00078e00ff */
[----:B-12---:R-:W-:Y:S05]  /*1030*/  WARPSYNC.COLLECTIVE R19, `(.L_x_2151) ;  /* 0x0000000013087348 */ /* 0x006fea0003c00000 */
[----:B------:R-:W-:Y:S01]  /*1040*/  NOP ;  /* 0x0000000000007918 */ /* 0x000fe20000000000 */
[----:B-12---:R-:W-:Y:S05]  /*1050*/  ENDCOLLECTIVE ;  /* 0x000000000000791b */ /* 0x006fea0003800000 */
.L_x_2151:
[----:B------:R-:W-:Y:S05]  /*1060*/  BSYNC B2 ;  /* 0x0000000000027941 */ /* 0x000fea0003800000 */
.L_x_2150:
[----:B------:R-:W-:Y:S05]  /*1070*/  BRA `(.L_x_2152) ;  /* 0xfffffff800b07947 */ /* 0x000fea000383ffff */
.L_x_2139:
[----:B------:R-:W-:Y:S01]  /*1080*/  BSSY B2, `(.L_x_2153) ;  /* 0x0000005000027945 */ /* 0x000fe20003800000 */
[----:B------:R-:W-:-:S07]  /*1090*/  MOV R19, 0xffffffff ;  /* 0xffffffff00137802 */ /* 0x000fce0000000f00 */
[----:B------:R-:W-:Y:S05]  /*10a0*/  WARPSYNC.COLLECTIVE R19, `(.L_x_2154) ;  /* 0x0000000013087348 */ /* 0x000fea0003c00000 */
[----:B------:R-:W-:Y:S01]  /*10b0*/  NOP ;  /* 0x0000000000007918 */ /* 0x000fe20000000000 */
[----:B------:R-:W-:Y:S05]  /*10c0*/  ENDCOLLECTIVE ;  /* 0x000000000000791b */ /* 0x000fea0003800000 */
.L_x_2154:
[----:B------:R-:W-:Y:S05]  /*10d0*/  BSYNC B2 ;  /* 0x0000000000027941 */ /* 0x000fea0003800000 */
.L_x_2153:
[----:B------:R-:W-:Y:S05]  /*10e0*/  BRA `(.L_x_2155) ;  /* 0xfffffffc00287947 */ /* 0x000fea000383ffff */
.L_x_2156:
        /* <DEDUP_REMOVED lines=9> */
.L_x_2297:


//--------------------- .text._Z15shared_pipelineILi4ELi1EEvPfS0_i --------------------------
	.section	.text._Z15shared_pipelineILi4ELi1EEvPfS0_i,"ax",@progbits
	.align	128
        .global         _Z15shared_pipelineILi4ELi1EEvPfS0_i
        .type           _Z15shared_pipelineILi4ELi1EEvPfS0_i,@function
        .size           _Z15shared_pipelineILi4ELi1EEvPfS0_i,(.L_x_2298 - _Z15shared_pipelineILi4ELi1EEvPfS0_i)
        .other          _Z15shared_pipelineILi4ELi1EEvPfS0_i,@"STO_CUDA_ENTRY STV_DEFAULT"
_Z15shared_pipelineILi4ELi1EEvPfS0_i:
.text._Z15shared_pipelineILi4ELi1EEvPfS0_i:
        /* <DEDUP_REMOVED lines=12> */
[C---:B--2---:R-:W-:Y:S01]  /*00c0*/  IMAD.IADD R0, R6.reuse, 0x1, R8 ;  /* 0x0000000106007824 */ /* 0x044fe200078e0208 */
[----:B-----5:R-:W-:Y:S01]  /*00d0*/  IADD3 R18, PT, PT, R7, -0x1, R22 ;  /* 0xffffffff07127810 */ /* 0x020fe20007ffe016 */
[----:B----4-:R-:W-:-:S03]  /*00e0*/  IMAD R4, R6, 0x100, R5 ;  /* 0x0000010006047824 */ /* 0x010fc600078e0205 */
[----:B------:R-:W-:Y:S01]  /*00f0*/  LEA R0, R0, R9, 0x8 ;  /* 0x0000000900007211 */ /* 0x000fe200078e40ff */
[----:B---3--:R-:W-:Y:S01]  /*0100*/  ULEA UR4, UR5, UR4, 0x18 ;  /* 0x0000000405047291 */ /* 0x008fe2000f8ec0ff */
[C---:B------:R-:W-:Y:S01]  /*0110*/  IMAD.IADD R23, R4.reuse, 0x1, R7 ;  /* 0x0000000104177824 */ /* 0x040fe200078e0207 */
[-C--:B------:R-:W-:Y:S02]  /*0120*/  ISETP.GE.AND P4, PT, R4, R22.reuse, PT ;  /* 0x000000160400720c */ /* 0x080fe40003f86270 */
[----:B------:R-:W-:Y:S02]  /*0130*/  IADD3 R19, PT, PT, R0, R5, RZ ;  /* 0x0000000500137210 */ /* 0x000fe40007ffe0ff */
[----:B------:R-:W-:Y:S01]  /*0140*/  IADD3 R21, PT, PT, R4, R9, RZ ;  /* 0x0000000904157210 */ /* 0x000fe20007ffe0ff */
[----:B-1----:R-:W1:Y:S01]  /*0150*/  MUFU.RCP R3, R3 ;  /* 0x0000000300037308 */ /* 0x002e620000001000 */
[-C--:B------:R-:W-:Y:S02]  /*0160*/  ISETP.GE.AND P5, PT, R23, R22.reuse, PT ;  /* 0x000000161700720c */ /* 0x080fe40003fa6270 */
[----:B------:R-:W-:-:S02]  /*0170*/  ISETP.GE.AND P1, PT, R21, R22, PT ;  /* 0x000000161500720c */ /* 0x000fc40003f26270 */
[----:B------:R-:W-:-:S03]  /*0180*/  ISETP.GE.AND P0, PT, R19, R22, PT ;  /* 0x000000161300720c */ /* 0x000fc60003f06270 */
[----:B------:R-:W2:Y:S08]  /*0190*/  @!P4 LDC.64 R16, c[0x0][0x380] ;  /* 0x0000e000ff10cb82 */ /* 0x000eb00000000a00 */
[----:B------:R-:W3:Y:S01]  /*01a0*/  @!P5 LDC.64 R14, c[0x0][0x380] ;  /* 0x0000e000ff0edb82 */ /* 0x000ee20000000a00 */
[----:B-1----:R-:W-:Y:S02]  /*01b0*/  IADD3 R10, PT, PT, R3, 0xffffffe, RZ ;  /* 0x0ffffffe030a7810 */ /* 0x002fe40007ffe0ff */
[----:B------:R-:W-:-:S02]  /*01c0*/  IABS R3, R18 ;  /* 0x0000001200037213 */ /* 0x000fc40000000000 */
[----:B------:R1:W4:Y:S01]  /*01d0*/  F2I.FTZ.U32.TRUNC.NTZ R11, R10 ;  /* 0x0000000a000b7305 */ /* 0x000322000021f000 */
[----:B------:R-:W-:-:S04]  /*01e0*/  LOP3.LUT R18, R18, R7, RZ, 0x3c, !PT ;  /* 0x0000000712127212 */ /* 0x000fc800078e3cff */
[----:B------:R-:W-:Y:S01]  /*01f0*/  ISETP.GE.AND P3, PT, R18, RZ, PT ;  /* 0x000000ff1200720c */ /* 0x000fe20003f66270 */
[----:B-1----:R-:W-:Y:S02]  /*0200*/  HFMA2 R10, -RZ, RZ, 0, 0 ;  /* 0x00000000ff0a7431 */ /* 0x002fe400000001ff */
[----:B--2---:R-:W-:-:S04]  /*0210*/  @!P4 IMAD.WIDE R16, R4, 0x4, R16 ;  /* 0x000000040410c825 */ /* 0x004fc800078e0210 */
[----:B----4-:R-:W-:-:S04]  /*0220*/  IMAD.MOV R13, RZ, RZ, -R11 ;  /* 0x000000ffff0d7224 */ /* 0x010fc800078e0a0b */
[----:B------:R-:W-:Y:S02]  /*0230*/  IMAD R13, R13, R2, RZ ;  /* 0x000000020d0d7224 */ /* 0x000fe400078e02ff */
[----:B---3--:R-:W-:-:S04]  /*0240*/  @!P5 IMAD.WIDE R14, R23, 0x4, R14 ;  /* 0x00000004170ed825 */ /* 0x008fc800078e020e */
[----:B------:R-:W-:Y:S01]  /*0250*/  IMAD.HI.U32 R11, R11, R13, R10 ;  /* 0x0000000d0b0b7227 */ /* 0x000fe200078e000a */
[----:B------:R-:W-:Y:S01]  /*0260*/  IABS R10, R7 ;  /* 0x00000007000a7213 */ /* 0x000fe20000000000 */
[----:B------:R-:W1:Y:S04]  /*0270*/  @!P0 LDC.64 R12, c[0x0][0x380] ;  /* 0x0000e000ff0c8b82 */ /* 0x000e680000000a00 */
[----:B------:R-:W-:Y:S02]  /*0280*/  IMAD.MOV R10, RZ, RZ, -R10 ;  /* 0x000000ffff0a7224 */ /* 0x000fe400078e0a0a */
[----:B------:R-:W-:-:S04]  /*0290*/  IMAD.HI.U32 R0, R11, R3, RZ ;  /* 0x000000030b007227 */ /* 0x000fc800078e00ff */
[----:B------:R-:W-:Y:S02]  /*02a0*/  IMAD R3, R0, R10, R3 ;  /* 0x0000000a00037224 */ /* 0x000fe400078e0203 */
[----:B------:R-:W2:Y:S03]  /*02b0*/  @!P1 LDC.64 R10, c[0x0][0x380] ;  /* 0x0000e000ff0a9b82 */ /* 0x000ea60000000a00 */
[----:B------:R-:W-:Y:S01]  /*02c0*/  ISETP.GT.U32.AND P6, PT, R2, R3, PT ;  /* 0x000000030200720c */ /* 0x000fe20003fc4070 */
[----:B-1----:R-:W-:-:S12]  /*02d0*/  @!P0 IMAD.WIDE R12, R19, 0x4, R12 ;  /* 0x00000004130c8825 */ /* 0x002fd800078e020c */
[----:B------:R-:W-:Y:S01]  /*02e0*/  @!P6 IMAD.IADD R3, R3, 0x1, -R2 ;  /* 0x000000010303e824 */ /* 0x000fe200078e0a02 */
[----:B------:R-:W-:-:S04]  /*02f0*/  @!P6 IADD3 R0, PT, PT, R0, 0x1, RZ ;  /* 0x000000010000e810 */ /* 0x000fc80007ffe0ff */
[----:B------:R-:W-:Y:S01]  /*0300*/  ISETP.GE.U32.AND P2, PT, R3, R2, PT ;  /* 0x000000020300720c */ /* 0x000fe20003f46070 */
[----:B------:R-:W-:Y:S01]  /*0310*/  IMAD.MOV.U32 R2, RZ, RZ, RZ ;  /* 0x000000ffff027224 */ /* 0x000fe200078e00ff */
        /* <DEDUP_REMOVED lines=8> */
[----:B------:R-:W-:Y:S02]  /*03a0*/  @P2 VIADD R0, R0, 0x1 ;  /* 0x0000000100002836 */ /* 0x000fe40000000000 */
[----:B------:R1:W-:Y:S03]  /*03b0*/  @!P5 LDGSTS.E [R3+0x400], desc[UR6][R14.64] ;  /* 0x004000000e03dfae */ /* 0x0003e6000b9a1006 */
[----:B------:R-:W-:Y:S01]  /*03c0*/  @!P3 IADD3 R0, PT, PT, -R0, RZ, RZ ;  /* 0x000000ff0000b210 */ /* 0x000fe20007ffe1ff */
        /* <DEDUP_REMOVED lines=9> */
[----:B------:R-:W-:-:S03]  /*0460*/  UMOV UR4, 0x4 ;  /* 0x0000000400047882 */ /* 0x000fc60000000000 */
[C---:B------:R-:W-:Y:S02]  /*0470*/  ISETP.GE.AND P0, PT, R0.reuse, 0x7, PT ;  /* 0x000000070000780c */ /* 0x040fe40003f06270 */
[----:B------:R-:W-:-:S05]  /*0480*/  VIMNMX R2, PT, PT, R0, 0x4, !PT ;  /* 0x0000000400027848 */ /* 0x000fca0007fe0100 */
[----:B------:R-:W-:Y:S01]  /*0490*/  VIADD R12, R2, 0xfffffffd ;  /* 0xfffffffd020c7836 */ /* 0x000fe20000000000 */
[----:B------:R-:W-:-:S04]  /*04a0*/  MOV R2, RZ ;  /* 0x000000ff00027202 */ /* 0x000fc80000000f00 */
[----:B------:R-:W-:Y:S01]  /*04b0*/  LOP3.LUT R0, R12, 0x3, RZ, 0xc0, !PT ;  /* 0x000000030c007812 */ /* 0x000fe200078ec0ff */
[----:B------:R-:W-:Y:S06]  /*04c0*/  @!P0 BRA `(.L_x_2158) ;  /* 0x0000000400688947 */ /* 0x000fec0003800000 */
[----:B------:R-:W1:Y:S01]  /*04d0*/  LDC R22, c[0x0][0x390] ;  /* 0x0000e400ff167b82 */ /* 0x000e620000000800 */
[----:B------:R-:W-:Y:S01]  /*04e0*/  IMAD.SHL.U32 R10, R8, 0x400, RZ ;  /* 0x00000400080a7824 */ /* 0x000fe200078e00ff */
[----:B------:R-:W-:Y:S01]  /*04f0*/  LOP3.LUT R12, R12, 0xfffffffc, RZ, 0xc0, !PT ;  /* 0xfffffffc0c0c7812 */ /* 0x000fe200078ec0ff */
[--C-:B------:R-:W-:Y:S01]  /*0500*/  IMAD.IADD R11, R9, 0x1, R5.reuse ;  /* 0x00000001090b7824 */ /* 0x100fe200078e0205 */
[----:B------:R-:W-:Y:S01]  /*0510*/  IADD3 R19, PT, PT, R7, R5, RZ ;  /* 0x0000000507137210 */ /* 0x000fe20007ffe0ff */
[C-C-:B------:R-:W-:Y:S01]  /*0520*/  IMAD R13, R8.reuse, 0x300, R5.reuse ;  /* 0x00000300080d7824 */ /* 0x140fe200078e0205 */
[----:B------:R-:W-:Y:S01]  /*0530*/  LOP3.LUT R27, R5, R10, RZ, 0xfc, !PT ;  /* 0x0000000a051b7212 */ /* 0x000fe200078efcff */
[C-C-:B------:R-:W-:Y:S01]  /*0540*/  IMAD R21, R8.reuse, 0x500, R5.reuse ;  /* 0x0000050008157824 */ /* 0x140fe200078e0205 */
[----:B------:R-:W-:Y:S01]  /*0550*/  MOV R2, RZ ;  /* 0x000000ff00027202 */ /* 0x000fe20000000f00 */
[--C-:B------:R-:W-:Y:S01]  /*0560*/  IMAD R25, R8, 0x600, R5.reuse ;  /* 0x0000060008197824 */ /* 0x100fe200078e0205 */
[----:B------:R-:W-:Y:S01]  /*0570*/  LEA R11, R6, R11, 0x8 ;  /* 0x0000000b060b7211 */ /* 0x000fe200078e40ff */
[----:B------:R-:W-:Y:S01]  /*0580*/  IMAD R23, R8, 0x700, R5 ;  /* 0x0000070008177824 */ /* 0x000fe200078e0205 */
[C---:B------:R-:W-:Y:S01]  /*0590*/  LEA R13, R6.reuse, R13, 0x8 ;  /* 0x0000000d060d7211 */ /* 0x040fe200078e40ff */
[----:B------:R-:W-:Y:S01]  /*05a0*/  IMAD.MOV.U32 R9, RZ, RZ, R4 ;  /* 0x000000ffff097224 */ /* 0x000fe200078e0004 */
[C---:B------:R-:W-:Y:S01]  /*05b0*/  LEA R21, R6.reuse, R21, 0x8 ;  /* 0x0000001506157211 */ /* 0x040fe200078e40ff */
[----:B------:R-:W-:Y:S01]  /*05c0*/  IMAD.MOV R12, RZ, RZ, -R12 ;  /* 0x000000ffff0c7224 */ /* 0x000fe200078e0a0c */
[C---:B------:R-:W-:Y:S01]  /*05d0*/  LEA R25, R6.reuse, R25, 0x8 ;  /* 0x0000001906197211 */ /* 0x040fe200078e40ff */
[C---:B------:R-:W-:Y:S01]  /*05e0*/  IMAD R19, R6.reuse, 0x100, R19 ;  /* 0x0000010006137824 */ /* 0x040fe200078e0213 */
[----:B------:R-:W-:Y:S01]  /*05f0*/  UMOV UR4, URZ ;  /* 0x000000ff00047c82 */ /* 0x000fe20008000000 */
[----:B------:R-:W-:-:S02]  /*0600*/  IMAD R23, R6, 0x100, R23 ;  /* 0x0000010006177824 */ /* 0x000fc400078e0217 */
[----:B------:R-:W-:-:S07]  /*0610*/  IMAD R27, R6, 0x100, R27 ;  /* 0x00000100061b7824 */ /* 0x000fce00078e021b */
.L_x_2159:
[----:B-1----:R-:W-:Y:S01]  /*0620*/  ISETP.GE.AND P1, PT, R27, R22, PT ;  /* 0x000000161b00720c */ /* 0x002fe20003f26270 */
[----:B------:R-:W-:-:S04]  /*0630*/  DEPBAR.LE SB0, 0x3 ;  /* 0x000080c00000791a */ /* 0x000fc80000000000 */
[-C--:B------:R-:W-:Y:S01]  /*0640*/  ISETP.GE.AND P2, PT, R21, R22.reuse, PT ;  /* 0x000000161500720c */ /* 0x080fe20003f46270 */
[----:B------:R-:W-:Y:S01]  /*0650*/  UIADD3 UR4, UPT, UPT, UR4, 0x4, URZ ;  /* 0x0000000404047890 */ /* 0x000fe2000fffe0ff */
[-C--:B------:R-:W-:Y:S01]  /*0660*/  ISETP.GE.AND P0, PT, R9, R22.reuse, PT ;  /* 0x000000160900720c */ /* 0x080fe20003f06270 */
[----:B------:R-:W-:Y:S01]  /*0670*/  IMAD.IADD R9, R10, 0x1, R9 ;  /* 0x000000010a097824 */ /* 0x000fe200078e0209 */
[-C--:B------:R-:W-:Y:S02]  /*0680*/  ISETP.GE.AND P3, PT, R25, R22.reuse, PT ;  /* 0x000000161900720c */ /* 0x080fe40003f66270 */
[----:B------:R-:W-:Y:S02]  /*0690*/  ISETP.GE.AND P4, PT, R23, R22, PT ;  /* 0x000000161700720c */ /* 0x000fe40003f86270 */
[----:B------:R-:W1:Y:S01]  /*06a0*/  @!P1 LDC.64 R28, c[0x0][0x380] ;  /* 0x0000e000ff1c9b82 */ /* 0x000e620000000a00 */
[----:B------:R-:W-:-:S06]  /*06b0*/  IADD3 R12, PT, PT, R12, 0x4, RZ ;  /* 0x000000040c0c7810 */ /* 0x000fcc0007ffe0ff */
[----:B------:R-:W2:Y:S01]  /*06c0*/  @!P0 LDS R18, [R3] ;  /* 0x0000000003128984 */ /* 0x000ea20000000800 */
[----:B------:R-:W3:Y:S08]  /*06d0*/  @!P2 LDC.64 R14, c[0x0][0x380] ;  /* 0x0000e000ff0eab82 */ /* 0x000ef00000000a00 */
[----:B------:R-:W4:Y:S01]  /*06e0*/  @!P3 LDC.64 R16, c[0x0][0x380] ;  /* 0x0000e000ff10bb82 */ /* 0x000f220000000a00 */
[----:B-1----:R-:W-:-:S04]  /*06f0*/  @!P1 IMAD.WIDE R28, R27, 0x4, R28 ;  /* 0x000000041b1c9825 */ /* 0x002fc800078e021c */
[C---:B------:R-:W-:Y:S01]  /*0700*/  IMAD.IADD R27, R10.reuse, 0x1, R27 ;  /* 0x000000010a1b7824 */ /* 0x040fe200078e021b */
[----:B------:R-:W-:Y:S01]  /*0710*/  @!PT LDS RZ, [RZ] ;  /* 0x00000000fffff984 */ /* 0x000fe20000000800 */
[----:B------:R-:W-:Y:S01]  /*0720*/  @!PT LDS RZ, [RZ] ;  /* 0x00000000fffff984 */ /* 0x000fe20000000800 */
[----:B------:R-:W-:Y:S01]  /*0730*/  @!PT LDS RZ, [RZ] ;  /* 0x00000000fffff984 */ /* 0x000fe20000000800 */
[----:B------:R1:W-:Y:S01]  /*0740*/  @!P1 LDGSTS.E [R3], desc[UR6][R28.64] ;  /* 0x000000001c039fae */ /* 0x0003e2000b9a1006 */
[----:B------:R-:W-:Y:S01]  /*0750*/  ISETP.GE.AND P1, PT, R19, R22, PT ;  /* 0x000000161300720c */ /* 0x000fe20003f26270 */
[----:B---3--:R-:W-:Y:S02]  /*0760*/  @!P2 IMAD.WIDE R14, R21, 0x4, R14 ;  /* 0x00000004150ea825 */ /* 0x008fe400078e020e */
[----:B------:R-:W0:Y:S01]  /*0770*/  LDGDEPBAR ;  /* 0x00000000000079af */ /* 0x000e220000000000 */
[C---:B------:R-:W-:Y:S02]  /*0780*/  IADD3 R19, PT, PT, R10.reuse, R19, RZ ;  /* 0x000000130a137210 */ /* 0x040fe40007ffe0ff */
[----:B------:R-:W-:Y:S01]  /*0790*/  IADD3 R21, PT, PT, R10, R21, RZ ;  /* 0x000000150a157210 */ /* 0x000fe20007ffe0ff */
[----:B----4-:R-:W-:-:S04]  /*07a0*/  @!P3 IMAD.WIDE R16, R25, 0x4, R16 ;  /* 0x000000041910b825 */ /* 0x010fc800078e0210 */
[----:B------:R-:W-:Y:S02]  /*07b0*/  IMAD.IADD R25, R10, 0x1, R25 ;  /* 0x000000010a197824 */ /* 0x000fe400078e0219 */
[----:B--2---:R-:W-:-:S04]  /*07c0*/  @!P0 FFMA R18, R18, R18, R18 ;  /* 0x0000001212128223 */ /* 0x004fc80000000012 */
[----:B-1----:R-:W-:-:S04]  /*07d0*/  @!P0 FADD R29, RZ, R18 ;  /* 0x00000012ff1d8221 */ /* 0x002fc80000000000 */
[----:B------:R-:W-:Y:S01]  /*07e0*/  @!P0 FADD R2, R2, R29 ;  /* 0x0000001d02028221 */ /* 0x000fe20000000000 */
[----:B------:R-:W-:Y:S01]  /*07f0*/  ISETP.NE.AND P0, PT, R12, RZ, PT ;  /* 0x000000ff0c00720c */ /* 0x000fe20003f05270 */
[----:B------:R-:W-:-:S04]  /*0800*/  DEPBAR.LE SB0, 0x3 ;  /* 0x000080c00000791a */ /* 0x000fc80000000000 */
[----:B------:R-:W1:Y:S04]  /*0810*/  @!P1 LDS R20, [R3+0x400] ;  /* 0x0004000003149984 */ /* 0x000e680000000800 */
[----:B------:R-:W-:Y:S01]  /*0820*/  @!PT LDS RZ, [RZ] ;  /* 0x00000000fffff984 */ /* 0x000fe20000000800 */
[----:B------:R-:W-:Y:S01]  /*0830*/  @!PT LDS RZ, [RZ] ;  /* 0x00000000fffff984 */ /* 0x000fe20000000800 */
[----:B------:R-:W-:Y:S01]  /*0840*/  @!PT LDS RZ, [RZ] ;  /* 0x00000000fffff984 */ /* 0x000fe20000000800 */
[----:B------:R2:W-:Y:S01]  /*0850*/  @!P2 LDGSTS.E [R3+0x400], desc[UR6][R14.64] ;  /* 0x004000000e03afae */ /* 0x0005e2000b9a1006 */
[----:B------:R-:W-:Y:S01]  /*0860*/  ISETP.GE.AND P2, PT, R11, R22, PT ;  /* 0x000000160b00720c */ /* 0x000fe20003f46270 */
[----:B------:R-:W-:Y:S02]  /*0870*/  IMAD.IADD R11, R10, 0x1, R11 ;  /* 0x000000010a0b7824 */ /* 0x000fe400078e020b */
[----:B------:R-:W0:Y:S01]  /*0880*/  LDGDEPBAR ;  /* 0x00000000000079af */ /* 0x000e220000000000 */
[----:B--2---:R-:W2:Y:S01]  /*0890*/  @!P4 LDC.64 R14, c[0x0][0x380] ;  /* 0x0000e000ff0ecb82 */ /* 0x004ea20000000a00 */
[----:B------:R-:W-:-:S08]  /*08a0*/  DEPBAR.LE SB0, 0x3 ;  /* 0x000080c00000791a */ /* 0x000fd00000000000 */
[----:B------:R-:W3:Y:S04]  /*08b0*/  @!P2 LDS R24, [R3+0x800] ;  /* 0x000800000318a984 */ /* 0x000ee80000000800 */
[----:B------:R-:W-:Y:S01]  /*08c0*/  @!PT LDS RZ, [RZ] ;  /* 0x00000000fffff984 */ /* 0x000fe20000000800 */
[----:B------:R-:W-:Y:S01]  /*08d0*/  @!PT LDS RZ, [RZ] ;  /* 0x00000000fffff984 */ /* 0x000fe20000000800 */
[----:B------:R-:W-:Y:S01]  /*08e0*/  @!PT LDS RZ, [RZ] ;  /* 0x00000000fffff984 */ /* 0x000fe20000000800 */
[----:B------:R4:W-:Y:S01]  /*08f0*/  @!P3 LDGSTS.E [R3+0x800], desc[UR6][R16.64] ;  /* 0x008000001003bfae */ /* 0x0009e2000b9a1006 */
[----:B------:R-:W-:Y:S01]  /*0900*/  ISETP.GE.AND P3, PT, R13, R22, PT ;  /* 0x000000160d00720c */ /* 0x000fe20003f66270 */
[----:B-1----:R-:W-:Y:S01]  /*0910*/  @!P1 FFMA R20, R20, R20, R20 ;  /* 0x0000001414149223 */ /* 0x002fe20000000014 */
[----:B--2---:R-:W-:Y:S01]  /*0920*/  @!P4 IMAD.WIDE R14, R23, 0x4, R14 ;  /* 0x00000004170ec825 */ /* 0x004fe200078e020e */
[----:B------:R-:W0:Y:S01]  /*0930*/  LDGDEPBAR ;  /* 0x00000000000079af */ /* 0x000e220000000000 */
[C---:B------:R-:W-:Y:S02]  /*0940*/  IADD3 R13, PT, PT, R10.reuse, R13, RZ ;  /* 0x0000000d0a0d7210 */ /* 0x040fe40007ffe0ff */
[----:B------:R-:W-:Y:S01]  /*0950*/  IADD3 R23, PT, PT, R10, R23, RZ ;  /* 0x000000170a177210 */ /* 0x000fe20007ffe0ff */
[----:B----4-:R-:W-:-:S04]  /*0960*/  @!P1 FADD R17, RZ, R20 ;  /* 0x00000014ff119221 */ /* 0x010fc80000000000 */
[----:B------:R-:W-:Y:S01]  /*0970*/  @!P1 FADD R2, R2, R17 ;  /* 0x0000001102029221 */ /* 0x000fe20000000000 */
[----:B------:R-:W-:-:S04]  /*0980*/  DEPBAR.LE SB0, 0x3 ;  /* 0x000080c00000791a */ /* 0x000fc80000000000 */
[----:B------:R-:W1:Y:S01]  /*0990*/  @!P3 LDS R26, [R3+0xc00] ;  /* 0x000c0000031ab984 */ /* 0x000e620000000800 */
[----:B---3--:R-:W-:-:S03]  /*09a0*/  @!P2 FFMA R24, R24, R24, R24 ;  /* 0x000000181818a223 */ /* 0x008fc60000000018 */
[----:B------:R-:W-:Y:S01]  /*09b0*/  @!PT LDS RZ, [RZ] ;  /* 0x00000000fffff984 */ /* 0x000fe20000000800 */
[----:B------:R-:W-:Y:S01]  /*09c0*/  @!PT LDS RZ, [RZ] ;  /* 0x00000000fffff984 */ /* 0x000fe20000000800 */
[----:B------:R-:W-:Y:S01]  /*09d0*/  @!PT LDS RZ, [RZ] ;  /* 0x00000000fffff984 */ /* 0x000fe20000000800 */
[----:B------:R2:W-:Y:S01]  /*09e0*/  @!P4 LDGSTS.E [R3+0xc00], desc[UR6][R14.64] ;  /* 0x00c000000e03cfae */ /* 0x0005e2000b9a1006 */
[----:B------:R-:W-:-:S03]  /*09f0*/  @!P2 FADD R17, RZ, R24 ;  /* 0x00000018ff11a221 */ /* 0x000fc60000000000 */
[----:B------:R-:W0:Y:S01]  /*0a00*/  LDGDEPBAR ;  /* 0x00000000000079af */ /* 0x000e220000000000 */
[----:B------:R-:W-:Y:S01]  /*0a10*/  @!P2 FADD R2, R2, R17 ;  /* 0x000000110202a221 */ /* 0x000fe20000000000 */
[----:B-1----:R-:W-:-:S04]  /*0a20*/  @!P3 FFMA R26, R26, R26, R26 ;  /* 0x0000001a1a1ab223 */ /* 0x002fc8000000001a */
[----:B------:R-:W-:-:S04]  /*0a30*/  @!P3 FADD R17, RZ, R26 ;  /* 0x0000001aff11b221 */ /* 0x000fc80000000000 */
[----:B------:R-:W-:Y:S01]  /*0a40*/  @!P3 FADD R2, R2, R17 ;  /* 0x000000110202b221 */ /* 0x000fe20000000000 */
[----:B--2---:R-:W-:Y:S06]  /*0a50*/  @P0 BRA `(.L_x_2159) ;  /* 0xfffffff800f00947 */ /* 0x004fec000383ffff */
[----:B------:R-:W-:-:S12]  /*0a60*/  UIADD3 UR4, UPT, UPT, UR4, 0x4, URZ ;  /* 0x0000000404047890 */ /* 0x000fd8000fffe0ff */
.L_x_2158:
[----:B------:R-:W-:-:S13]  /*0a70*/  ISETP.NE.AND P0, PT, R0, RZ, PT ;  /* 0x000000ff0000720c */ /* 0x000fda0003f05270 */
[----:B------:R-:W-:Y:S05]  /*0a80*/  @!P0 BRA `(.L_x_2157) ;  /* 0x0000000000808947 */ /* 0x000fea0003800000 */
[----:B------:R-:W1:Y:S01]  /*0a90*/  LDC R22, c[0x0][0x390] ;  /* 0x0000e400ff167b82 */ /* 0x000e620000000800 */
[----:B------:R-:W-:Y:S02]  /*0aa0*/  UIADD3 UR5, UPT, UPT, UR4, 0xfffffc, URZ ;  /* 0x00fffffc04057890 */ /* 0x000fe4000fffe0ff */
[----:B------:R-:W-:Y:S02]  /*0ab0*/  IMAD R10, R8, UR4, RZ ;  /* 0x00000004080a7c24 */ /* 0x000fe4000f8e02ff */
[----:B------:R-:W-:Y:S02]  /*0ac0*/  IMAD.MOV R0, RZ, RZ, -R0 ;  /* 0x000000ffff007224 */ /* 0x000fe400078e0a00 */
[----:B------:R-:W-:Y:S02]  /*0ad0*/  IMAD R9, R10, 0x100, R5 ;  /* 0x000001000a097824 */ /* 0x000fe400078e0205 */
[----:B------:R-:W-:Y:S02]  /*0ae0*/  IMAD R8, R8, UR5, RZ ;  /* 0x0000000508087c24 */ /* 0x000fe4000f8e02ff */
[----:B------:R-:W-:-:S03]  /*0af0*/  IMAD R11, R6, 0x100, R9 ;  /* 0x00000100060b7824 */ /* 0x000fc600078e0209 */
[----:B------:R-:W-:-:S04]  /*0b00*/  LEA R5, R8, R5, 0x8 ;  /* 0x0000000508057211 */ /* 0x000fc800078e40ff */
[----:B------:R-:W-:-:S07]  /*0b10*/  LEA R5, R6, R5, 0x8 ;  /* 0x0000000506057211 */ /* 0x000fce00078e40ff */
.L_x_2160:
[----:B------:R-:W-:Y:S01]  /*0b20*/  USHF.L.U32 UR5, UR4, 0xa, URZ ;  /* 0x0000000a04057899 */ /* 0x000fe200080006ff */
[----:B-1----:R-:W-:Y:S01]  /*0b30*/  ISETP.GE.AND P0, PT, R5, R22, PT ;  /* 0x000000160500720c */ /* 0x002fe20003f06270 */
[----:B------:R-:W-:-:S04]  /*0b40*/  DEPBAR.LE SB0, 0x3 ;  /* 0x000080c00000791a */ /* 0x000fc80000000000 */
[----:B------:R-:W-:Y:S01]  /*0b50*/  ISETP.GE.AND P1, PT, R11, R22, PT ;  /* 0x000000160b00720c */ /* 0x000fe20003f26270 */
[----:B------:R-:W-:Y:S01]  /*0b60*/  ULOP3.LUT UR5, UR5, 0xc00, URZ, 0xc0, !UPT ;  /* 0x00000c0005057892 */ /* 0x000fe2000f8ec0ff */
[----:B------:R-:W-:Y:S01]  /*0b70*/  VIADD R0, R0, 0x1 ;  /* 0x0000000100007836 */ /* 0x000fe20000000000 */
[----:B------:R-:W-:Y:S01]  /*0b80*/  UIADD3 UR4, UPT, UPT, UR4, 0x1, URZ ;  /* 0x0000000104047890 */ /* 0x000fe2000fffe0ff */
[----:B------:R-:W-:-:S03]  /*0b90*/  IADD3 R5, PT, PT, R7, R5, RZ ;  /* 0x0000000507057210 */ /* 0x000fc60007ffe0ff */
[----:B------:R-:W-:-:S03]  /*0ba0*/  IADD3 R15, PT, PT, R3, UR5, RZ ;  /* 0x00000005030f7c10 */ /* 0x000fc6000fffe0ff */
[----:B------:R-:W1:Y:S03]  /*0bb0*/  @!P0 LDS R6, [R3+UR5] ;  /* 0x0000000503068984 */ /* 0x000e660008000800 */
[----:B------:R-:W2:Y:S02]  /*0bc0*/  @!P1 LDC.64 R8, c[0x0][0x380] ;  /* 0x0000e000ff089b82 */ /* 0x000ea40000000a00 */
[----:B--2---:R-:W-:-:S04]  /*0bd0*/  @!P1 IMAD.WIDE R8, R11, 0x4, R8 ;  /* 0x000000040b089825 */ /* 0x004fc800078e0208 */
[----:B------:R-:W-:Y:S01]  /*0be0*/  IMAD.IADD R11, R7, 0x1, R11 ;  /* 0x00000001070b7824 */ /* 0x000fe200078e020b */
[----:B------:R-:W-:Y:S01]  /*0bf0*/  @!PT LDS RZ, [RZ] ;  /* 0x00000000fffff984 */ /* 0x000fe20000000800 */
[----:B------:R-:W-:Y:S01]  /*0c00*/  @!PT LDS RZ, [RZ] ;  /* 0x00000000fffff984 */ /* 0x000fe20000000800 */
[----:B------:R-:W-:Y:S01]  /*0c10*/  @!PT LDS RZ, [RZ] ;  /* 0x00000000fffff984 */ /* 0x000fe20000000800 */
[----:B------:R2:W-:Y:S01]  /*0c20*/  @!P1 LDGSTS.E [R15], desc[UR6][R8.64] ;  /* 0x00000000080f9fae */ /* 0x0005e2000b9a1006 */
[----:B------:R-:W-:-:S03]  /*0c30*/  ISETP.NE.AND P1, PT, R0, RZ, PT ;  /* 0x000000ff0000720c */ /* 0x000fc60003f25270 */
[----:B------:R-:W0:Y:S01]  /*0c40*/  LDGDEPBAR ;  /* 0x00000000000079af */ /* 0x000e220000000000 */
[----:B-1----:R-:W-:-:S04]  /*0c50*/  @!P0 FFMA R6, R6, R6, R6 ;  /* 0x0000000606068223 */ /* 0x002fc80000000006 */
[----:B------:R-:W-:-:S04]  /*0c60*/  @!P0 FADD R13, RZ, R6 ;  /* 0x00000006ff0d8221 */ /* 0x000fc80000000000 */
[----:B------:R-:W-:Y:S01]  /*0c70*/  @!P0 FADD R2, R2, R13 ;  /* 0x0000000d02028221 */ /* 0x000fe20000000000 */
[----:B--2---:R-:W-:Y:S06]  /*0c80*/  @P1 BRA `(.L_x_2160) ;  /* 0xfffffffc00a41947 */ /* 0x004fec000383ffff */
.L_x_2157:
[----:B------:R-:W-:-:S13]  /*0c90*/  ISETP.GE.AND P0, PT, R4, R22, PT ;  /* 0x000000160400720c */ /* 0x000fda0003f06270 */
[----:B------:R-:W-:Y:S05]  /*0ca0*/  @P0 EXIT ;  /* 0x000000000000094d */ /* 0x000fea0003800000 */
[----:B------:R-:W1:Y:S02]  /*0cb0*/  LDC.64 R6, c[0x0][0x388] ;  /* 0x0000e200ff067b82 */ /* 0x000e640000000a00 */
[----:B-1----:R-:W-:-:S05]  /*0cc0*/  IMAD.WIDE R4, R4, 0x4, R6 ;  /* 0x0000000404047825 */ /* 0x002fca00078e0206 */
[----:B------:R-:W-:Y:S01]  /*0cd0*/  STG.E desc[UR6][R4.64], R2 ;  /* 0x0000000204007986 */ /* 0x000fe2000c101906 */
[----:B------:R-:W-:Y:S05]  /*0ce0*/  EXIT ;  /* 0x000000000000794d */ /* 0x000fea0003800000 */
.L_x_2161:
        /* <DEDUP_REMOVED lines=9> */
.L_x_2298:


//--------------------- .text._Z15shared_pipelineILi3ELi1EEvPfS0_i --------------------------
	.section	.text._Z15shared_pipelineILi3ELi1EEvPfS0_i,"ax",@progbits
	.align	128
        .global         _Z15shared_pipelineILi3ELi1EEvPfS0_i
        .type           _Z15shared_pipelineILi3ELi1EEvPfS0_i,@function
        .size           _Z15shared_pipelineILi3ELi1EEvPfS0_i,(.L_x_2299 - _Z15shared_pipelineILi3ELi1EEvPfS0_i)
        .other          _Z15shared_pipelineILi3ELi1EEvPfS0_i,@"STO_CUDA_ENTRY STV_DEFAULT"
_Z15shared_pipelineILi3ELi1EEvPfS0_i:
.text._Z15shared_pipelineILi3ELi1EEvPfS0_i:
        /* <DEDUP_REMOVED lines=8> */
[----:B------:R-:W-:-:S04]  /*0080*/  IABS R2, UR10 ;  /* 0x0000000a00027c13 */ /* 0x000fc80008000000 */
[----:B------:R-:W1:Y:S01]  /*0090*/  I2F.RP R3, R2 ;  /* 0x0000000200037306 */ /* 0x000e620000209400 */
[----:B------:R-:W-:Y:S01]  /*00a0*/  IMAD.U32 R6, RZ, RZ, UR6 ;  /* 0x00000006ff067e24 */ /* 0x000fe2000f8e00ff */
[----:B------:R-:W-:Y:S01]  /*00b0*/  ULOP3.LUT UR6, UR6, UR10, URZ, 0x3c, !UPT ;  /* 0x0000000a06067292 */ /* 0x000fe2000f8e3cff */
[----:B--2---:R-:W-:-:S04]  /*00c0*/  LEA R13, R0, R15, 0x8 ;  /* 0x0000000f000d7211 */ /* 0x004fc800078e40ff */
[----:B------:R-:W-:Y:S01]  /*00d0*/  ISETP.GE.AND P0, PT, R13, UR9, PT ;  /* 0x000000090d007c0c */ /* 0x000fe2000bf06270 */
[----:B-1----:R-:W1:-:S12]  /*00e0*/  MUFU.RCP R3, R3 ;  /* 0x0000000300037308 */ /* 0x002e580000001000 */
[----:B------:R-:W2:Y:S01]  /*00f0*/  @!P0 LDC.64 R8, c[0x0][0x380] ;  /* 0x0000e000ff088b82 */ /* 0x000ea20000000a00 */
[----:B-1----:R-:W-:-:S04]  /*0100*/  IADD3 R4, PT, PT, R3, 0xffffffe, RZ ;  /* 0x0ffffffe03047810 */ /* 0x002fc80007ffe0ff */
[----:B------:R1:W3:Y:S02]  /*0110*/  F2I.FTZ.U32.TRUNC.NTZ R5, R4 ;  /* 0x0000000400057305 */ /* 0x0002e4000021f000 */
[----:B-1----:R-:W-:Y:S02]  /*0120*/  HFMA2 R4, -RZ, RZ, 0, 0 ;  /* 0x00000000ff047431 */ /* 0x002fe400000001ff */
[----:B--2---:R-:W-:Y:S01]  /*0130*/  @!P0 IMAD.WIDE R8, R13, 0x4, R8 ;  /* 0x000000040d088825 */ /* 0x004fe200078e0208 */
[----:B---3--:R-:W-:-:S03]  /*0140*/  R2UR UR5, R5 ;  /* 0x00000000050572ca */ /* 0x008fc600000e0000 */
[----:B------:R-:W-:Y:S01]  /*0150*/  IMAD.MOV R7, RZ, RZ, -R5 ;  /* 0x000000ffff077224 */ /* 0x000fe200078e0a05 */
[----:B------:R-:W-:Y:S02]  /*0160*/  R2UR UR4, R4 ;  /* 0x00000000040472ca */ /* 0x000fe400000e0000 */
[----:B------:R-:W-:Y:S01]  /*0170*/  IABS R4, R6 ;  /* 0x0000000600047213 */ /* 0x000fe20000000000 */
[----:B------:R-:W-:Y:S01]  /*0180*/  IMAD R3, R7, R2, RZ ;  /* 0x0000000207037224 */ /* 0x000fe200078e02ff */
[----:B------:R-:W1:Y:S02]  /*0190*/  LDC R6, c[0x0][0x370] ;  /* 0x0000dc00ff067b82 */ /* 0x000e640000000800 */
[----:B------:R-:W-:-:S07]  /*01a0*/  R2UR UR7, R4 ;  /* 0x00000000040772ca */ /* 0x000fce00000e0000 */
[----:B------:R-:W-:-:S05]  /*01b0*/  IMAD.HI.U32 R3, R5, R3, UR4 ;  /* 0x0000000405037e27 */ /* 0x000fca000f8e0003 */
[----:B------:R-:W-:Y:S01]  /*01c0*/  R2UR UR4, R3 ;  /* 0x00000000030472ca */ /* 0x000fe200000e0000 */
[----:B------:R-:W-:Y:S01]  /*01d0*/  IMAD.U32 R4, RZ, RZ, UR7 ;  /* 0x00000007ff047e24 */ /* 0x000fe2000f8e00ff */
[----:B------:R-:W-:-:S04]  /*01e0*/  IABS R3, UR10 ;  /* 0x0000000a00037c13 */ /* 0x000fc80008000000 */
[----:B------:R-:W-:Y:S01]  /*01f0*/  IADD3 R7, PT, PT, RZ, -R3, RZ ;  /* 0x80000003ff077210 */ /* 0x000fe20007ffe0ff */
[----:B------:R-:W-:Y:S01]  /*0200*/  VIADD R3, R13, UR10 ;  /* 0x0000000a0d037c36 */ /* 0x000fe20008000000 */
[----:B-1----:R-:W-:-:S04]  /*0210*/  LEA R17, R6, R13, 0x9 ;  /* 0x0000000d06117211 */ /* 0x002fc800078e48ff */
[----:B------:R-:W-:Y:S01]  /*0220*/  ISETP.GE.AND P1, PT, R3, UR9, PT ;  /* 0x0000000903007c0c */ /* 0x000fe2000bf26270 */
[----:B------:R-:W-:Y:S01]  /*0230*/  UIMAD.WIDE.U32 UR4, UR4, UR7, URZ ;  /* 0x00000007040472a5 */ /* 0x000fe2000f8e00ff */
[----:B------:R-:W-:Y:S01]  /*0240*/  ISETP.GE.AND P2, PT, R17, UR9, PT ;  /* 0x0000000911007c0c */ /* 0x000fe2000bf46270 */
[----:B------:R-:W1:Y:S04]  /*0250*/  S2UR UR7, SR_CgaCtaId ;  /* 0x00000000000779c3 */ /* 0x000e680000008800 */
[----:B------:R-:W-:Y:S01]  /*0260*/  IMAD R7, R7, UR5, R4 ;  /* 0x0000000507077c24 */ /* 0x000fe2000f8e0204 */
[----:B------:R-:W-:-:S04]  /*0270*/  UMOV UR4, 0x400 ;  /* 0x0000040000047882 */ /* 0x000fc80000000000 */
[----:B------:R-:W-:Y:S01]  /*0280*/  ISETP.GT.U32.AND P3, PT, R2, R7, PT ;  /* 0x000000070200720c */ /* 0x000fe20003f64070 */
[----:B------:R-:W2:Y:S08]  /*0290*/  @!P1 LDC.64 R10, c[0x0][0x380] ;  /* 0x0000e000ff0a9b82 */ /* 0x000eb00000000a00 */
[----:B------:R-:W3:Y:S04]  /*02a0*/  @!P2 LDC.64 R4, c[0x0][0x380] ;  /* 0x0000e000ff04ab82 */ /* 0x000ee80000000a00 */
[----:B------:R-:W-:Y:S01]  /*02b0*/  VOTEU.ANY UP0, P3 ;  /* 0x0000000000ff7886 */ /* 0x000fe20001800100 */
[----:B------:R-:W-:Y:S01]  /*02c0*/  PLOP3.LUT P3, PT, PT, PT, UP0, 0x80, 0x8 ;  /* 0x000000000008781c */ /* 0x000fe20003f6f008 */
[----:B-1----:R-:W-:-:S03]  /*02d0*/  ULEA UR4, UR7, UR4, 0x18 ;  /* 0x0000000407047291 */ /* 0x002fc6000f8ec0ff */
[----:B------:R-:W-:Y:S02]  /*02e0*/  @!UP0 UIADD3 UR5, UPT, UPT, UR5, 0x1, URZ ;  /* 0x0000000105058890 */ /* 0x000fe4000fffe0ff */
[----:B------:R-:W-:Y:S01]  /*02f0*/  UISETP.GE.AND UP0, UPT, UR6, URZ, UPT ;  /* 0x000000ff0600728c */ /* 0x000fe2000bf06270 */
[----:B--2---:R-:W-:Y:S01]  /*0300*/  @!P1 IMAD.WIDE R10, R3, 0x4, R10 ;  /* 0x00000004030a9825 */ /* 0x004fe200078e020a */
[----:B------:R-:W-:-:S05]  /*0310*/  MOV R3, RZ ;  /* 0x000000ff00037202 */ /* 0x000fca0000000f00 */
[----:B------:R-:W-:Y:S02]  /*0320*/  @!P3 IMAD.IADD R7, R7, 0x1, -R2 ;  /* 0x000000010707b824 */ /* 0x000fe400078e0a02 */
[----:B---3--:R-:W-:-:S03]  /*0330*/  @!P2 IMAD.WIDE R4, R17, 0x4, R4 ;  /* 0x000000041104a825 */ /* 0x008fc600078e0204 */
[----:B------:R-:W-:Y:S02]  /*0340*/  ISETP.GE.U32.AND P3, PT, R7, R2, PT ;  /* 0x000000020700720c */ /* 0x000fe40003f66070 */
[----:B------:R-:W-:-:S05]  /*0350*/  SHF.L.U32 R7, R15, 0x2, RZ ;  /* 0x000000020f077819 */ /* 0x000fca00000006ff */
[----:B------:R-:W-:-:S05]  /*0360*/  VIADD R2, R7, UR4 ;  /* 0x0000000407027c36 */ /* 0x000fca0008000000 */
        /* <DEDUP_REMOVED lines=17> */
[----:B------:R-:W-:Y:S01]  /*0480*/  IMAD.MOV.U32 R3, RZ, RZ, RZ ;  /* 0x000000ffff037224 */ /* 0x000fe200078e00ff */
[----:B------:R-:W-:Y:S02]  /*0490*/  MOV R4, 0x3 ;  /* 0x0000000300047802 */ /* 0x000fe40000000f00 */
[----:B------:R-:W-:-:S04]  /*04a0*/  UISETP.LT.AND UP0, UPT, UR4, 0x3, UPT ;  /* 0x000000030400788c */ /* 0x000fc8000bf01270 */
[----:B------:R-:W-:Y:S02]  /*04b0*/  USEL UR5, UR4, 0x3, !UP0 ;  /* 0x0000000304057887 */ /* 0x000fe4000c000000 */
[----:B------:R-:W-:Y:S02]  /*04c0*/  UISETP.GE.AND UP0, UPT, UR4, 0x6, UPT ;  /* 0x000000060400788c */ /* 0x000fe4000bf06270 */
[----:B------:R-:W-:-:S04]  /*04d0*/  UIADD3 UR5, UPT, UPT, UR5, -0x2, URZ ;  /* 0xfffffffe05057890 */ /* 0x000fc8000fffe0ff */
[----:B------:R-:W-:-:S03]  /*04e0*/  ULOP3.LUT UR11, UR5, 0x3, URZ, 0xc0, !UPT ;  /* 0x00000003050b7892 */ /* 0x000fc6000f8ec0ff */
[----:B------:R-:W-:Y:S09]  /*04f0*/  BRA.U !UP0, `(.L_x_2163) ;  /* 0x0000000908787547 */ /* 0x000ff2000b800000 */
[----:B------:R-:W-:Y:S01]  /*0500*/  ULOP3.LUT UR4, UR5, 0xfffffffc, URZ, 0xc0, !UPT ;  /* 0xfffffffc05047892 */ /* 0x000fe2000f8ec0ff */
[C-C-:B------:R-:W-:Y:S01]  /*0510*/  IMAD R19, R6.reuse, 0x600, R15.reuse ;  /* 0x0000060006137824 */ /* 0x140fe200078e020f */
[----:B------:R-:W-:Y:S01]  /*0520*/  USHF.L.U32 UR5, UR8, 0xa, URZ ;  /* 0x0000000a08057899 */ /* 0x000fe200080006ff */
[----:B------:R-:W-:Y:S01]  /*0530*/  MOV R5, R13 ;  /* 0x0000000d00057202 */ /* 0x000fe20000000f00 */
[C-C-:B------:R-:W-:Y:S01]  /*0540*/  IMAD R13, R6.reuse, 0x200, R15.reuse ;  /* 0x00000200060d7824 */ /* 0x140fe200078e020f */
[C---:B------:R-:W-:Y:S01]  /*0550*/  IADD3 R17, PT, PT, R15.reuse, UR10, RZ ;  /* 0x0000000a0f117c10 */ /* 0x040fe2000fffe0ff */
[--C-:B------:R-:W-:Y:S01]  /*0560*/  IMAD R21, R6, 0x500, R15.reuse ;  /* 0x0000050006157824 */ /* 0x100fe200078e020f */
[----:B------:R-:W-:Y:S01]  /*0570*/  LEA R18, R0, R19, 0x8 ;  /* 0x0000001300127211 */ /* 0x000fe200078e40ff */
[----:B------:R-:W-:Y:S01]  /*0580*/  IMAD R23, R6, 0x300, R15 ;  /* 0x0000030006177824 */ /* 0x000fe200078e020f */
[----:B------:R-:W-:Y:S01]  /*0590*/  LOP3.LUT R15, R15, UR5, RZ, 0xfc, !PT ;  /* 0x000000050f0f7c12 */ /* 0x000fe2000f8efcff */
[----:B------:R-:W-:-:S02]  /*05a0*/  HFMA2 R6, -RZ, RZ, 0, 1.78813934326171875e-07 ;  /* 0x00000003ff067431 */ /* 0x000fc400000001ff */
[C---:B------:R-:W-:Y:S02]  /*05b0*/  IMAD R19, R0.reuse, 0x100, R21 ;  /* 0x0000010000137824 */ /* 0x040fe400078e0215 */
[----:B------:R-:W-:Y:S02]  /*05c0*/  HFMA2 R10, -RZ, RZ, 0, 5.9604644775390625e-08 ;  /* 0x00000001ff0a7431 */ /* 0x000fe400000001ff */
[----:B------:R-:W-:Y:S01]  /*05d0*/  IMAD.MOV.U32 R4, RZ, RZ, R7 ;  /* 0x000000ffff047224 */ /* 0x000fe200078e0007 */
[C---:B------:R-:W-:Y:S01]  /*05e0*/  LEA R12, R0.reuse, R13, 0x8 ;  /* 0x0000000d000c7211 */ /* 0x040fe200078e40ff */
[----:B------:R-:W-:Y:S01]  /*05f0*/  IMAD.MOV.U32 R3, RZ, RZ, RZ ;  /* 0x000000ffff037224 */ /* 0x000fe200078e00ff */
[C---:B------:R-:W-:Y:S01]  /*0600*/  LEA R21, R0.reuse, R23, 0x8 ;  /* 0x0000001700157211 */ /* 0x040fe200078e40ff */
[----:B------:R-:W-:Y:S01]  /*0610*/  IMAD.MOV.U32 R7, RZ, RZ, 0x6 ;  /* 0x00000006ff077424 */ /* 0x000fe200078e00ff */
[----:B------:R-:W-:Y:S01]  /*0620*/  MOV R8, 0x2 ;  /* 0x0000000200087802 */ /* 0x000fe20000000f00 */
[----:B------:R-:W-:Y:S01]  /*0630*/  IMAD.MOV.U32 R9, RZ, RZ, 0x5 ;  /* 0x00000005ff097424 */ /* 0x000fe200078e00ff */
[----:B------:R-:W-:Y:S01]  /*0640*/  UIADD3 UR6, UPT, UPT, -UR4, URZ, URZ ;  /* 0x000000ff04067290 */ /* 0x000fe2000fffe1ff */
[----:B------:R-:W-:Y:S01]  /*0650*/  IMAD.MOV.U32 R11, RZ, RZ, 0x4 ;  /* 0x00000004ff0b7424 */ /* 0x000fe200078e00ff */
[----:B------:R-:W1:Y:S01]  /*0660*/  LDCU UR9, c[0x0][0x390] ;  /* 0x00007200ff0977ac */ /* 0x000e620008000800 */
[----:B------:R-:W-:-:S02]  /*0670*/  IMAD R13, R0, 0x100, R17 ;  /* 0x00000100000d7824 */ /* 0x000fc400078e0211 */
[----:B------:R-:W-:Y:S01]  /*0680*/  IMAD R23, R0, 0x100, R15 ;  /* 0x0000010000177824 */ /* 0x000fe200078e020f */
[----:B------:R-:W-:-:S06]  /*0690*/  UMOV UR4, URZ ;  /* 0x000000ff00047c82 */ /* 0x000fcc0008000000 */
.L_x_2168:
[----:B-1----:R-:W-:Y:S01]  /*06a0*/  ISETP.GE.AND P5, PT, R21, UR9, PT ;  /* 0x0000000915007c0c */ /* 0x002fe2000bfa6270 */
[----:B------:R-:W-:-:S04]  /*06b0*/  DEPBAR.LE SB0, 0x2 ;  /* 0x000080800000791a */ /* 0x000fc80000000000 */
[----:B------:R-:W-:Y:S01]  /*06c0*/  ISETP.GE.AND P0, PT, R5, UR9, PT ;  /* 0x0000000905007c0c */ /* 0x000fe2000bf06270 */
[----:B------:R-:W-:Y:S01]  /*06d0*/  IMAD.HI.U32 R25, R6, -0x55555555, RZ ;  /* 0xaaaaaaab06197827 */ /* 0x000fe200078e00ff */
[----:B--2---:R-:W-:Y:S01]  /*06e0*/  MOV R14, UR4 ;  /* 0x00000004000e7c02 */ /* 0x004fe20008000f00 */
[----:B------:R-:W-:Y:S01]  /*06f0*/  BSSY.RECONVERGENT B0, `(.L_x_2164) ;  /* 0x000002f000007945 */ /* 0x000fe20003800200 */
[----:B------:R-:W-:Y:S02]  /*0700*/  ISETP.GE.AND P2, PT, R23, UR9, PT ;  /* 0x0000000917007c0c */ /* 0x000fe4000bf46270 */
[----:B------:R-:W-:Y:S02]  /*0710*/  SHF.R.U32.HI R25, RZ, 0x1, R25 ;  /* 0x00000001ff197819 */ /* 0x000fe40000011619 */
[----:B------:R-:W1:Y:S01]  /*0720*/  @!P5 S2R R27, SR_CgaCtaId ;  /* 0x00000000001bd919 */ /* 0x000e620000008800 */
[----:B------:R-:W-:Y:S02]  /*0730*/  @!P5 MOV R16, 0x400 ;  /* 0x000004000010d802 */ /* 0x000fe40000000f00 */
[----:B------:R-:W-:-:S02]  /*0740*/  ISETP.GE.AND P3, PT, R12, UR9, PT ;  /* 0x000000090c007c0c */ /* 0x000fc4000bf66270 */
[----:B------:R-:W-:Y:S01]  /*0750*/  @!P0 IMAD.HI.U32 R14, R14, -0x55555555, RZ ;  /* 0xaaaaaaab0e0e8827 */ /* 0x000fe200078e00ff */
[----:B------:R-:W-:Y:S02]  /*0760*/  ISETP.GE.AND P1, PT, R13, UR9, PT ;  /* 0x000000090d007c0c */ /* 0x000fe4000bf26270 */
[----:B------:R-:W-:Y:S01]  /*0770*/  ISETP.GE.AND P4, PT, R19, UR9, PT ;  /* 0x0000000913007c0c */ /* 0x000fe2000bf86270 */
[----:B------:R-:W2:Y:S01]  /*0780*/  @!P2 S2R R22, SR_CgaCtaId ;  /* 0x000000000016a919 */ /* 0x000ea20000008800 */
[----:B------:R-:W-:Y:S01]  /*0790*/  @!P0 SHF.R.U32.HI R17, RZ, 0x1, R14 ;  /* 0x00000001ff118819 */ /* 0x000fe2000001160e */
[----:B------:R-:W-:Y:S01]  /*07a0*/  @!P2 IMAD.HI.U32 R26, R11, -0x55555555, RZ ;  /* 0xaaaaaaab0b1aa827 */ /* 0x000fe200078e00ff */
[----:B------:R-:W3:Y:S01]  /*07b0*/  @!P5 LDC.64 R14, c[0x0][0x380] ;  /* 0x0000e000ff0edb82 */ /* 0x000ee20000000a00 */
[----:B------:R-:W-:Y:S02]  /*07c0*/  @!P2 MOV R29, 0x400 ;  /* 0x00000400001da802 */ /* 0x000fe40000000f00 */
[----:B------:R-:W-:Y:S01]  /*07d0*/  @!P0 IMAD R20, R17, -0xc00, R2 ;  /* 0xfffff40011148824 */ /* 0x000fe200078e0202 */
[----:B------:R-:W-:-:S05]  /*07e0*/  @!P2 SHF.R.U32.HI R26, RZ, 0x1, R26 ;  /* 0x00000001ff1aa819 */ /* 0x000fca000001161a */
[----:B------:R-:W4:Y:S01]  /*07f0*/  @!P0 LDS R20, [R20] ;  /* 0x0000000014148984 */ /* 0x000f220000000800 */
[----:B-1----:R-:W-:Y:S01]  /*0800*/  @!P5 LEA R27, R27, R16, 0x18 ;  /* 0x000000101b1bd211 */ /* 0x002fe200078ec0ff */
[----:B---3--:R-:W-:Y:S02]  /*0810*/  @!P5 IMAD.WIDE R16, R21, 0x4, R14 ;  /* 0x000000041510d825 */ /* 0x008fe400078e020e */
[----:B------:R-:W1:Y:S02]  /*0820*/  @!P2 LDC.64 R14, c[0x0][0x380] ;  /* 0x0000e000ff0eab82 */ /* 0x000e640000000a00 */
[----:B------:R-:W-:Y:S01]  /*0830*/  @!P5 IMAD.IADD R24, R27, 0x1, R4 ;  /* 0x000000011b18d824 */ /* 0x000fe200078e0204 */
[----:B--2---:R-:W-:-:S03]  /*0840*/  @!P2 LEA R29, R22, R29, 0x18 ;  /* 0x0000001d161da211 */ /* 0x004fc600078ec0ff */
[----:B------:R-:W-:Y:S01]  /*0850*/  @!P5 IMAD R27, R25, -0xc00, R24 ;  /* 0xfffff400191bd824 */ /* 0x000fe200078e0218 */
[----:B------:R-:W-:Y:S01]  /*0860*/  @!P2 IADD3 R29, PT, PT, R29, R4, RZ ;  /* 0x000000041d1da210 */ /* 0x000fe20007ffe0ff */
[----:B------:R-:W2:Y:S03]  /*0870*/  @!P3 S2R R24, SR_CgaCtaId ;  /* 0x000000000018b919 */ /* 0x000ea60000008800 */
[----:B------:R-:W-:Y:S01]  /*0880*/  @!PT LDS RZ, [RZ] ;  /* 0x00000000fffff984 */ /* 0x000fe20000000800 */
[----:B------:R-:W-:Y:S01]  /*0890*/  @!PT LDS RZ, [RZ] ;  /* 0x00000000fffff984 */ /* 0x000fe20000000800 */
[----:B------:R-:W-:Y:S01]  /*08a0*/  @!PT LDS RZ, [RZ] ;  /* 0x00000000fffff984 */ /* 0x000fe20000000800 */
[----:B------:R3:W-:Y:S04]  /*08b0*/  @!P5 LDGSTS.E [R27+0xc00], desc[UR12][R16.64] ;  /* 0x00c00000101bdfae */ /* 0x0007e8000b9a100c */
[----:B------:R-:W0:Y:S01]  /*08c0*/  LDGDEPBAR ;  /* 0x00000000000079af */ /* 0x000e220000000000 */
[----:B----4-:R-:W-:Y:S01]  /*08d0*/  @!P0 FFMA R20, R20, R20, R20 ;  /* 0x0000001414148223 */ /* 0x010fe20000000014 */
[----:B---3--:R-:W-:-:S02]  /*08e0*/  @!P2 IMAD R27, R26, -0xc00, R29 ;  /* 0xfffff4001a1ba824 */ /* 0x008fc400078e021d */
[----:B-1----:R-:W-:-:S04]  /*08f0*/  @!P2 IMAD.WIDE R14, R23, 0x4, R14 ;  /* 0x00000004170ea825 */ /* 0x002fc800078e020e */
[----:B------:R-:W-:-:S04]  /*0900*/  @!P0 FADD R20, RZ, R20 ;  /* 0x00000014ff148221 */ /* 0x000fc80000000000 */
[----:B------:R-:W-:Y:S01]  /*0910*/  @!P0 FADD R3, R3, R20 ;  /* 0x0000001403038221 */ /* 0x000fe20000000000 */
[----:B------:R-:W-:-:S04]  /*0920*/  DEPBAR.LE SB0, 0x2 ;  /* 0x000080800000791a */ /* 0x000fc80000000000 */
[----:B--2---:R-:W-:Y:S05]  /*0930*/  @P1 BRA `(.L_x_2165) ;  /* 0x0000000000281947 */ /* 0x004fea0003800000 */
[----:B------:R-:W1:Y:S01]  /*0940*/  S2UR UR7, SR_CgaCtaId ;  /* 0x00000000000779c3 */ /* 0x000e620000008800 */
[----:B------:R-:W-:Y:S01]  /*0950*/  IMAD.HI.U32 R16, R10, -0x55555555, RZ ;  /* 0xaaaaaaab0a107827 */ /* 0x000fe200078e00ff */
[----:B------:R-:W-:-:S04]  /*0960*/  UMOV UR5, 0x400 ;  /* 0x0000040000057882 */ /* 0x000fc80000000000 */
[----:B------:R-:W-:-:S05]  /*0970*/  SHF.R.U32.HI R17, RZ, 0x1, R16 ;  /* 0x00000001ff117819 */ /* 0x000fca0000011610 */
[----:B------:R-:W-:Y:S01]  /*0980*/  IMAD R17, R17, -0xc00, R4 ;  /* 0xfffff40011117824 */ /* 0x000fe200078e0204 */
[----:B-1----:R-:W-:-:S09]  /*0990*/  ULEA UR5, UR7, UR5, 0x18 ;  /* 0x0000000507057291 */ /* 0x002fd2000f8ec0ff */
[----:B------:R-:W1:Y:S02]  /*09a0*/  LDS R17, [R17+UR5+0x400] ;  /* 0x0004000511117984 */ /* 0x000e640008000800 */
[----:B-1----:R-:W-:-:S04]  /*09b0*/  FFMA R16, R17, R17, R17 ;  /* 0x0000001111107223 */ /* 0x002fc80000000011 */
[----:B------:R-:W-:-:S04]  /*09c0*/  FADD R16, RZ, R16 ;  /* 0x00000010ff107221 */ /* 0x000fc80000000000 */
[----:B------:R-:W-:-:S07]  /*09d0*/  FADD R3, R3, R16 ;  /* 0x0000001003037221 */ /* 0x000fce0000000000 */
.L_x_2165:
[----:B------:R-:W-:Y:S05]  /*09e0*/  BSYNC.RECONVERGENT B0 ;  /* 0x0000000000007941 */ /* 0x000fea0003800200 */
.L_x_2164:
[----:B------:R-:W-:Y:S01]  /*09f0*/  @!PT LDS RZ, [RZ] ;  /* 0x00000000fffff984 */ /* 0x000fe20000000800 */
[----:B------:R-:W-:Y:S01]  /*0a00*/  @!PT LDS RZ, [RZ] ;  /* 0x00000000fffff984 */ /* 0x000fe20000000800 */
[----:B------:R-:W-:Y:S01]  /*0a10*/  @!PT LDS RZ, [RZ] ;  /* 0x00000000fffff984 */ /* 0x000fe20000000800 */
[----:B------:R1:W-:Y:S01]  /*0a20*/  @!P2 LDGSTS.E [R27+0x1000], desc[UR12][R14.64] ;  /* 0x010000000e1bafae */ /* 0x0003e2000b9a100c */
[----:B------:R-:W-:Y:S01]  /*0a30*/  @!P3 IMAD.HI.U32 R16, R8, -0x55555555, RZ ;  /* 0xaaaaaaab0810b827 */ /* 0x000fe200078e00ff */
[----:B------:R-:W-:Y:S01]  /*0a40*/  @!P3 MOV R29, 0x400 ;  /* 0x00000400001db802 */ /* 0x000fe20000000f00 */
[----:B------:R-:W-:Y:S01]  /*0a50*/  BSSY.RECONVERGENT B0, `(.L_x_2166) ;  /* 0x0000023000007945 */ /* 0x000fe20003800200 */
[----:B------:R-:W2:Y:S02]  /*0a60*/  @!P4 S2R R20, SR_CgaCtaId ;  /* 0x000000000014c919 */ /* 0x000ea40000008800 */
[----:B------:R-:W-:Y:S01]  /*0a70*/  @!P3 SHF.R.U32.HI R17, RZ, 0x1, R16 ;  /* 0x00000001ff11b819 */ /* 0x000fe20000011610 */
[----:B------:R-:W0:Y:S01]  /*0a80*/  LDGDEPBAR ;  /* 0x00000000000079af */ /* 0x000e220000000000 */
[----:B------:R-:W-:-:S03]  /*0a90*/  @!P3 LEA R22, R24, R29, 0x18 ;  /* 0x0000001d1816b211 */ /* 0x000fc600078ec0ff */
[----:B------:R-:W-:Y:S01]  /*0aa0*/  @!P3 IMAD R17, R17, -0xc00, R4 ;  /* 0xfffff4001111b824 */ /* 0x000fe200078e0204 */
[----:B-1----:R-:W-:Y:S01]  /*0ab0*/  @!P4 MOV R27, 0x400 ;  /* 0x00000400001bc802 */ /* 0x002fe20000000f00 */
[----:B------:R-:W-:-:S04]  /*0ac0*/  @!P4 IMAD.HI.U32 R15, R9, -0x55555555, RZ ;  /* 0xaaaaaaab090fc827 */ /* 0x000fc800078e00ff */
[----:B------:R-:W-:Y:S01]  /*0ad0*/  @!P3 IMAD.IADD R22, R22, 0x1, R17 ;  /* 0x000000011616b824 */ /* 0x000fe200078e0211 */
[----:B------:R-:W-:Y:S01]  /*0ae0*/  @!P4 SHF.R.U32.HI R15, RZ, 0x1, R15 ;  /* 0x00000001ff0fc819 */ /* 0x000fe2000001160f */
[----:B------:R-:W1:Y:S01]  /*0af0*/  @!P4 LDC.64 R16, c[0x0][0x380] ;  /* 0x0000e000ff10cb82 */ /* 0x000e620000000a00 */
[----:B------:R-:W-:-:S04]  /*0b00*/  DEPBAR.LE SB0, 0x2 ;  /* 0x000080800000791a */ /* 0x000fc80000000000 */
[----:B------:R-:W3:Y:S01]  /*0b10*/  @!P3 LDS R14, [R22+0x800] ;  /* 0x00080000160eb984 */ /* 0x000ee20000000800 */
[----:B--2---:R-:W-:-:S04]  /*0b20*/  @!P4 LEA R27, R20, R27, 0x18 ;  /* 0x0000001b141bc211 */ /* 0x004fc800078ec0ff */
[----:B------:R-:W-:Y:S01]  /*0b30*/  @!P4 IADD3 R20, PT, PT, R27, R4, RZ ;  /* 0x000000041b14c210 */ /* 0x000fe20007ffe0ff */
[----:B-1----:R-:W-:-:S04]  /*0b40*/  @!P4 IMAD.WIDE R16, R19, 0x4, R16 ;  /* 0x000000041310c825 */ /* 0x002fc800078e0210 */
[----:B------:R-:W-:-:S05]  /*0b50*/  @!P4 IMAD R15, R15, -0xc00, R20 ;  /* 0xfffff4000f0fc824 */ /* 0x000fca00078e0214 */
[----:B------:R-:W-:Y:S01]  /*0b60*/  @!PT LDS RZ, [RZ] ;  /* 0x00000000fffff984 */ /* 0x000fe20000000800 */
[----:B------:R-:W-:Y:S01]  /*0b70*/  @!PT LDS RZ, [RZ] ;  /* 0x00000000fffff984 */ /* 0x000fe20000000800 */
[----:B------:R-:W-:Y:S01]  /*0b80*/  @!PT LDS RZ, [RZ] ;  /* 0x00000000fffff984 */ /* 0x000fe20000000800 */
[----:B------:R1:W-:Y:S04]  /*0b90*/  @!P4 LDGSTS.E [R15+0x1400], desc[UR12][R16.64] ;  /* 0x01400000100fcfae */ /* 0x0003e8000b9a100c */
[----:B------:R-:W0:Y:S01]  /*0ba0*/  LDGDEPBAR ;  /* 0x00000000000079af */ /* 0x000e220000000000 */
[----:B---3--:R-:W-:-:S04]  /*0bb0*/  @!P3 FFMA R14, R14, R14, R14 ;  /* 0x0000000e0e0eb223 */ /* 0x008fc8000000000e */
[----:B------:R-:W-:Y:S01]  /*0bc0*/  @!P3 FADD R14, RZ, R14 ;  /* 0x0000000eff0eb221 */ /* 0x000fe20000000000 */
[----:B------:R-:W-:-:S04]  /*0bd0*/  DEPBAR.LE SB0, 0x2 ;  /* 0x000080800000791a */ /* 0x000fc80000000000 */
[----:B------:R-:W-:Y:S01]  /*0be0*/  @!P3 FADD R3, R3, R14 ;  /* 0x0000000e0303b221 */ /* 0x000fe20000000000 */
[----:B-1----:R-:W-:Y:S06]  /*0bf0*/  @P5 BRA `(.L_x_2167) ;  /* 0x0000000000205947 */ /* 0x002fec0003800000 */
[----:B------:R-:W1:Y:S01]  /*0c00*/  S2UR UR7, SR_CgaCtaId ;  /* 0x00000000000779c3 */ /* 0x000e620000008800 */
[----:B------:R-:W-:Y:S01]  /*0c10*/  UMOV UR5, 0x400 ;  /* 0x0000040000057882 */ /* 0x000fe20000000000 */
[----:B------:R-:W-:Y:S01]  /*0c20*/  IMAD R25, R25, -0xc00, R4 ;  /* 0xfffff40019197824 */ /* 0x000fe200078e0204 */
[----:B-1----:R-:W-:-:S09]  /*0c30*/  ULEA UR5, UR7, UR5, 0x18 ;  /* 0x0000000507057291 */ /* 0x002fd2000f8ec0ff */
[----:B------:R-:W1:Y:S02]  /*0c40*/  LDS R25, [R25+UR5+0xc00] ;  /* 0x000c000519197984 */ /* 0x000e640008000800 */
[----:B-1----:R-:W-:-:S04]  /*0c50*/  FFMA R14, R25, R25, R25 ;  /* 0x00000019190e7223 */ /* 0x002fc80000000019 */
[----:B------:R-:W-:-:S04]  /*0c60*/  FADD R14, RZ, R14 ;  /* 0x0000000eff0e7221 */ /* 0x000fc80000000000 */
[----:B------:R-:W-:-:S07]  /*0c70*/  FADD R3, R3, R14 ;  /* 0x0000000e03037221 */ /* 0x000fce0000000000 */
.L_x_2167:
[----:B------:R-:W-:Y:S05]  /*0c80*/  BSYNC.RECONVERGENT B0 ;  /* 0x0000000000007941 */ /* 0x000fea0003800200 */
.L_x_2166:
[----:B------:R-:W-:Y:S01]  /*0c90*/  ISETP.GE.AND P0, PT, R18, UR9, PT ;  /* 0x0000000912007c0c */ /* 0x000fe2000bf06270 */
[----:B------:R-:W1:Y:S01]  /*0ca0*/  LDC R20, c[0x0][0x370] ;  /* 0x0000dc00ff147b82 */ /* 0x000e620000000800 */
[----:B------:R-:W-:Y:S01]  /*0cb0*/  UIADD3 UR6, UPT, UPT, UR6, 0x4, URZ ;  /* 0x0000000406067890 */ /* 0x000fe2000fffe0ff */
[----:B------:R-:W-:Y:S01]  /*0cc0*/  VIADD R6, R6, 0x4 ;  /* 0x0000000406067836 */ /* 0x000fe20000000000 */
[----:B------:R-:W-:Y:S01]  /*0cd0*/  IADD3 R8, PT, PT, R8, 0x4, RZ ;  /* 0x0000000408087810 */ /* 0x000fe20007ffe0ff */
[----:B------:R-:W-:Y:S01]  /*0ce0*/  VIADD R9, R9, 0x4 ;  /* 0x0000000409097836 */ /* 0x000fe20000000000 */
[----:B------:R-:W-:Y:S01]  /*0cf0*/  UISETP.NE.AND UP0, UPT, UR6, URZ, UPT ;  /* 0x000000ff0600728c */ /* 0x000fe2000bf05270 */
[----:B------:R-:W-:Y:S01]  /*0d00*/  IADD3 R10, PT, PT, R10, 0x4, RZ ;  /* 0x000000040a0a7810 */ /* 0x000fe20007ffe0ff */
[----:B------:R-:W-:Y:S01]  /*0d10*/  VIADD R2, R2, 0x1000 ;  /* 0x0000100002027836 */ /* 0x000fe20000000000 */
[----:B------:R-:W-:Y:S01]  /*0d20*/  IADD3 R11, PT, PT, R11, 0x4, RZ ;  /* 0x000000040b0b7810 */ /* 0x000fe20007ffe0ff */
[----:B------:R-:W-:-:S03]  /*0d30*/  UIADD3 UR4, UPT, UPT, UR4, 0x4, URZ ;  /* 0x0000000404047890 */ /* 0x000fc6000fffe0ff */
[----:B------:R-:W2:Y:S01]  /*0d40*/  @!P0 S2R R22, SR_CgaCtaId ;  /* 0x0000000000168919 */ /* 0x000ea20000008800 */
[----:B------:R-:W3:Y:S01]  /*0d50*/  @!P0 LDC.64 R14, c[0x0][0x380] ;  /* 0x0000e000ff0e8b82 */ /* 0x000ee20000000a00 */
[----:B------:R-:W-:Y:S01]  /*0d60*/  @!P0 MOV R17, 0x400 ;  /* 0x0000040000118802 */ /* 0x000fe20000000f00 */
[C---:B------:R-:W-:Y:S01]  /*0d70*/  @!P0 IMAD.HI.U32 R16, R7.reuse, -0x55555555, RZ ;  /* 0xaaaaaaab07108827 */ /* 0x040fe200078e00ff */
[----:B------:R-:W-:-:S04]  /*0d80*/  IADD3 R7, PT, PT, R7, 0x4, RZ ;  /* 0x0000000407077810 */ /* 0x000fc80007ffe0ff */
[----:B------:R-:W-:Y:S02]  /*0d90*/  @!P0 SHF.R.U32.HI R16, RZ, 0x1, R16 ;  /* 0x00000001ff108819 */ /* 0x000fe40000011610 */
[C---:B-1----:R-:W-:Y:S01]  /*0da0*/  LEA R12, R20.reuse, R12, 0xa ;  /* 0x0000000c140c7211 */ /* 0x042fe200078e50ff */
[C---:B------:R-:W-:Y:S01]  /*0db0*/  IMAD R13, R20.reuse, 0x400, R13 ;  /* 0x00000400140d7824 */ /* 0x040fe200078e020d */
[C---:B------:R-:W-:Y:S01]  /*0dc0*/  LEA R5, R20.reuse, R5, 0xa ;  /* 0x0000000514057211 */ /* 0x040fe200078e50ff */
[C---:B------:R-:W-:Y:S01]  /*0dd0*/  IMAD R19, R20.reuse, 0x400, R19 ;  /* 0x0000040014137824 */ /* 0x040fe200078e0213 */
[C---:B------:R-:W-:Y:S01]  /*0de0*/  LEA R23, R20.reuse, R23, 0xa ;  /* 0x0000001714177211 */ /* 0x040fe200078e50ff */
[----:B------:R-:W-:Y:S02]  /*0df0*/  IMAD R21, R20, 0x400, R21 ;  /* 0x0000040014157824 */ /* 0x000fe400078e0215 */
[----:B---3--:R-:W-:Y:S01]  /*0e00*/  @!P0 IMAD.WIDE R14, R18, 0x4, R14 ;  /* 0x00000004120e8825 */ /* 0x008fe200078e020e */
[----:B------:R-:W-:-:S02]  /*0e10*/  LEA R18, R20, R18, 0xa ;  /* 0x0000001214127211 */ /* 0x000fc400078e50ff */
        /* <DEDUP_REMOVED lines=10> */
[----:B------:R-:W-:-:S06]  /*0ec0*/  UIADD3 UR4, UPT, UPT, UR4, 0x3, URZ ;  /* 0x0000000304047890 */ /* 0x000fcc000fffe0ff */
[----:B------:R-:W-:-:S07]  /*0ed0*/  IMAD.U32 R4, RZ, RZ, UR4 ;  /* 0x00000004ff047e24 */ /* 0x000fce000f8e00ff */
.L_x_2163:
[----:B------:R-:W-:-:S09]  /*0ee0*/  UISETP.NE.AND UP0, UPT, UR11, URZ, UPT ;  /* 0x000000ff0b00728c */ /* 0x000fd2000bf05270 */
[----:B------:R-:W-:Y:S05]  /*0ef0*/  BRA.U !UP0, `(.L_x_2162) ;  /* 0x0000000108bc7547 */ /* 0x000fea000b800000 */
[----:B------:R-:W1:Y:S01]  /*0f00*/  S2R R7, SR_TID.X ;  /* 0x0000000000077919 */ /* 0x000e620000002100 */
[----:B------:R-:W3:Y:S01]  /*0f10*/  S2UR UR6, SR_CgaCtaId ;  /* 0x00000000000679c3 */ /* 0x000ee20000008800 */
[----:B------:R-:W4:Y:S01]  /*0f20*/  LDCU UR4, c[0x0][0x370] ;  /* 0x00006e00ff0477ac */ /* 0x000f220008000800 */
[C---:B------:R-:W-:Y:S02]  /*0f30*/  IADD3 R2, PT, PT, R4.reuse, 0xfffffd, RZ ;  /* 0x00fffffd04027810 */ /* 0x040fe40007ffe0ff */
[C---:B------:R-:W-:Y:S01]  /*0f40*/  IADD3 R6, PT, PT, R4.reuse, 0x1000000, RZ ;  /* 0x0100000004067810 */ /* 0x040fe20007ffe0ff */
[----:B------:R-:W-:Y:S01]  /*0f50*/  UMOV UR5, 0x400 ;  /* 0x0000040000057882 */ /* 0x000fe20000000000 */
[----:B------:R-:W5:Y:S01]  /*0f60*/  LDCU UR9, c[0x0][0x390] ;  /* 0x00007200ff0977ac */ /* 0x000f620008000800 */
[----:B----4-:R-:W-:Y:S02]  /*0f70*/  USHF.L.U32 UR4, UR4, 0x8, URZ ;  /* 0x0000000804047899 */ /* 0x010fe400080006ff */
[----:B---3--:R-:W-:Y:S01]  /*0f80*/  ULEA UR5, UR6, UR5, 0x18 ;  /* 0x0000000506057291 */ /* 0x008fe2000f8ec0ff */
[----:B-1----:R-:W-:-:S03]  /*0f90*/  IMAD R8, R4, 0x100, R7 ;  /* 0x0000010004087824 */ /* 0x002fc600078e0207 */
[--C-:B------:R-:W-:Y:S02]  /*0fa0*/  IMAD R5, R2, UR4, R7.reuse ;  /* 0x0000000402057c24 */ /* 0x100fe4000f8e0207 */
[----:B------:R-:W-:Y:S01]  /*0fb0*/  IMAD R7, R6, UR4, R7 ;  /* 0x0000000406077c24 */ /* 0x000fe2000f8e0207 */
[----:B------:R-:W-:Y:S01]  /*0fc0*/  LEA R2, R8, UR5, 0x2 ;  /* 0x0000000508027c11 */ /* 0x000fe2000f8e10ff */
[----:B------:R-:W-:Y:S01]  /*0fd0*/  UIADD3 UR4, UPT, UPT, -UR11, URZ, URZ ;  /* 0x000000ff0b047290 */ /* 0x000fe2000fffe1ff */
[C---:B------:R-:W-:Y:S01]  /*0fe0*/  LEA R9, R0.reuse, R5, 0x8 ;  /* 0x0000000500097211 */ /* 0x040fe200078e40ff */
[----:B------:R-:W-:Y:S01]  /*0ff0*/  IMAD R11, R0, 0x100, R7 ;  /* 0x00000100000b7824 */ /* 0x000fe200078e0207 */
[----:B------:R-:W-:Y:S02]  /*1000*/  IADD3 R8, PT, PT, R4, -0x3, RZ ;  /* 0xfffffffd04087810 */ /* 0x000fe40007ffe0ff */
[----:B-----5:R-:W-:-:S07]  /*1010*/  IADD3 R5, PT, PT, R2, -0xc00, RZ ;  /* 0xfffff40002057810 */ /* 0x020fce0007ffe0ff */
.L_x_2169:
[----:B------:R-:W-:Y:S01]  /*1020*/  ISETP.GE.AND P0, PT, R9, UR9, PT ;  /* 0x0000000909007c0c */ /* 0x000fe2000bf06270 */
[----:B------:R-:W-:-:S04]  /*1030*/  DEPBAR.LE SB0, 0x2 ;  /* 0x000080800000791a */ /* 0x000fc80000000000 */
[----:B------:R-:W-:Y:S01]  /*1040*/  ISETP.GE.AND P1, PT, R11, UR9, PT ;  /* 0x000000090b007c0c */ /* 0x000fe2000bf26270 */
[----:B------:R-:W-:Y:S01]  /*1050*/  UIADD3 UR4, UPT, UPT, UR4, 0x1, URZ ;  /* 0x0000000104047890 */ /* 0x000fe2000fffe0ff */
[----:B------:R-:W-:-:S03]  /*1060*/  IADD3 R9, PT, PT, R9, UR10, RZ ;  /* 0x0000000a09097c10 */ /* 0x000fc6000fffe0ff */
[----:B------:R-:W-:-:S03]  /*1070*/  UISETP.NE.AND UP0, UPT, UR4, URZ, UPT ;  /* 0x000000ff0400728c */ /* 0x000fc6000bf05270 */
[C---:B------:R-:W-:Y:S01]  /*1080*/  @!P0 IMAD.HI.U32 R6, R8.reuse, -0x55555555, RZ ;  /* 0xaaaaaaab08068827 */ /* 0x040fe200078e00ff */
[----:B------:R-:W-:-:S04]  /*1090*/  IADD3 R8, PT, PT, R8, 0x1, RZ ;  /* 0x0000000108087810 */ /* 0x000fc80007ffe0ff */
[----:B------:R-:W-:Y:S01]  /*10a0*/  @!P0 SHF.R.U32.HI R6, RZ, 0x1, R6 ;  /* 0x00000001ff068819 */ /* 0x000fe20000011606 */
[----:B------:R-:W-:-:S04]  /*10b0*/  @!P1 IMAD.HI.U32 R12, R4, -0x55555555, RZ ;  /* 0xaaaaaaab040c9827 */ /* 0x000fc800078e00ff */
[----:B------:R-:W-:Y:S01]  /*10c0*/  @!P0 IMAD R10, R6, -0xc00, R5 ;  /* 0xfffff400060a8824 */ /* 0x000fe200078e0205 */
[----:B------:R-:W-:Y:S01]  /*10d0*/  @!P1 SHF.R.U32.HI R13, RZ, 0x1, R12 ;  /* 0x00000001ff0d9819 */ /* 0x000fe2000001160c */
[----:B------:R-:W1:Y:S01]  /*10e0*/  @!P1 LDC.64 R6, c[0x0][0x380] ;  /* 0x0000e000ff069b82 */ /* 0x000e620000000a00 */
[----:B------:R-:W-:Y:S02]  /*10f0*/  VIADD R4, R4, 0x1 ;  /* 0x0000000104047836 */ /* 0x000fe40000000000 */
[----:B------:R-:W-:Y:S01]  /*1100*/  VIADD R5, R5, 0x400 ;  /* 0x0000040005057836 */ /* 0x000fe20000000000 */
[----:B------:R-:W3:Y:S01]  /*1110*/  @!P0 LDS R10, [R10] ;  /* 0x000000000a0a8984 */ /* 0x000ee20000000800 */
        /* <DEDUP_REMOVED lines=9> */
[----:B---3--:R-:W-:-:S04]  /*11b0*/  @!P0 FFMA R12, R10, R10, R10 ;  /* 0x0000000a0a0c8223 */ /* 0x008fc8000000000a */
[----:B------:R-:W-:-:S04]  /*11c0*/  @!P0 FADD R12, RZ, R12 ;  /* 0x0000000cff0c8221 */ /* 0x000fc80000000000 */
[----:B------:R-:W-:Y:S01]  /*11d0*/  @!P0 FADD R3, R3, R12 ;  /* 0x0000000c03038221 */ /* 0x000fe20000000000 */
[----:B-1----:R-:W-:Y:S06]  /*11e0*/  BRA.U UP0, `(.L_x_2169) ;  /* 0xfffffffd008c7547 */ /* 0x002fec000b83ffff */
.L_x_2162:
[----:B------:R-:W1:Y:S02]  /*11f0*/  S2R R5, SR_TID.X ;  /* 0x0000000000057919 */ /* 0x000e640000002100 */
[----:B-1----:R-:W-:-:S04]  /*1200*/  LEA R7, R0, R5, 0x8 ;  /* 0x0000000500077211 */ /* 0x002fc800078e40ff */
[----:B------:R-:W-:-:S13]  /*1210*/  ISETP.GE.AND P0, PT, R7, UR9, PT ;  /* 0x0000000907007c0c */ /* 0x000fda000bf06270 */
[----:B------:R-:W-:Y:S05]  /*1220*/  @P0 EXIT ;  /* 0x000000000000094d */ /* 0x000fea0003800000 */
[----:B------:R-:W1:Y:S02]  /*1230*/  LDC.64 R4, c[0x0][0x388] ;  /* 0x0000e200ff047b82 */ /* 0x000e640000000a00 */
[----:B-1----:R-:W-:-:S05]  /*1240*/  IMAD.WIDE R4, R7, 0x4, R4 ;  /* 0x0000000407047825 */ /* 0x002fca00078e0204 */
[----:B------:R-:W-:Y:S01]  /*1250*/  STG.E desc[UR12][R4.64], R3 ;  /* 0x0000000304007986 */ /* 0x000fe2000c10190c */
[----:B------:R-:W-:Y:S05]  /*1260*/  EXIT ;  /* 0x000000000000794d */ /* 0x000fea0003800000 */
.L_x_2170:
        /* <DEDUP_REMOVED lines=9> */
.L_x_2299:


//--------------------- .text._Z15shared_pipelineILi2ELi1EEvPfS0_i --------------------------
	.section	.text._Z15shared_pipelineILi2ELi1EEvPfS0_i,"ax",@progbits
	.align	128
        .global         _Z15shared_pipelineILi2ELi1EEvPfS0_i
        .type           _Z15shared_pipelineILi2ELi1EEvPfS0_i,@function
        .size           _Z15shared_pipelineILi2ELi1EEvPfS0_i,(.L_x_2300 - _Z15shared_pipelineILi2ELi1EEvPfS0_i)
        .other          _Z15shared_pipelineILi2ELi1EEvPfS0_i,@"STO_CUDA_ENTRY STV_DEFAULT"
_Z15shared_pipelineILi2ELi1EEvPfS0_i:
.text._Z15shared_pipelineILi2ELi1EEvPfS0_i:
[----:B------:R-:W-:Y:S08]  /*0000*/  LDC R1, c[0x0][0x37c] ;  /* 0x0000df00ff017b82 */ /* 0x000ff00000000800 */
[----:B------:R-:W1:Y:S01]  /*0010*/  LDC R8, c[0x0][0x370] ;  /* 0x0000dc00ff087b82 */ /* 0x000e620000000800 */
[----:B------:R-:W2:Y:S01]  /*0020*/  S2R R6, SR_CTAID.X ;  /* 0x0000000000067919 */ /* 0x000ea20000002500 */
[----:B------:R-:W-:Y:S01]  /*0030*/  HFMA2 R2, -RZ, RZ, 0, 0 ;  /* 0x00000000ff027431 */ /* 0x000fe200000001ff */
[----:B------:R-:W3:Y:S01]  /*0040*/  LDCU.64 UR6, c[0x0][0x358] ;  /* 0x00006b00ff0677ac */ /* 0x000ee20008000a00 */
[----:B------:R-:W2:Y:S01]  /*0050*/  S2R R5, SR_TID.X ;  /* 0x0000000000057919 */ /* 0x000ea20000002100 */
[----:B------:R-:W-:-:S03]  /*0060*/  UMOV UR4, 0x400 ;  /* 0x0000040000047882 */ /* 0x000fc60000000000 */
[----:B------:R-:W4:Y:S08]  /*0070*/  LDC R20, c[0x0][0x390] ;  /* 0x0000e400ff147b82 */ /* 0x000f300000000800 */
[----:B------:R-:W5:Y:S01]  /*0080*/  S2UR UR5, SR_CgaCtaId ;  /* 0x00000000000579c3 */ /* 0x000f620000008800 */
[----:B-1----:R-:W-:-:S04]  /*0090*/  SHF.L.U32 R7, R8, 0x8, RZ ;  /* 0x0000000808077819 */ /* 0x002fc800000006ff */
[-C--:B------:R-:W-:Y:S02]  /*00a0*/  IABS R0, R7.reuse ;  /* 0x0000000700007213 */ /* 0x080fe40000000000 */
[----:B------:R-:W-:Y:S02]  /*00b0*/  IABS R11, R7 ;  /* 0x00000007000b7213 */ /* 0x000fe40000000000 */
[----:B------:R-:W1:Y:S01]  /*00c0*/  I2F.RP R4, R0 ;  /* 0x0000000000047306 */ /* 0x000e620000209400 */
[----:B----4-:R-:W-:Y:S02]  /*00d0*/  IADD3 R14, PT, PT, R7, -0x1, R20 ;  /* 0xffffffff070e7810 */ /* 0x010fe40007ffe014 */
[----:B------:R-:W-:Y:S01]  /*00e0*/  IADD3 R11, PT, PT, RZ, -R11, RZ ;  /* 0x8000000bff0b7210 */ /* 0x000fe20007ffe0ff */
[----:B-----5:R-:W-:-:S04]  /*00f0*/  ULEA UR4, UR5, UR4, 0x18 ;  /* 0x0000000405047291 */ /* 0x020fc8000f8ec0ff */
[----:B-1----:R-:W1:Y:S02]  /*0100*/  MUFU.RCP R4, R4 ;  /* 0x0000000400047308 */ /* 0x002e640000001000 */
[----:B-1----:R-:W-:Y:S02]  /*0110*/  IADD3 R3, PT, PT, R4, 0xffffffe, RZ ;  /* 0x0ffffffe04037810 */ /* 0x002fe40007ffe0ff */
[----:B--2---:R-:W-:-:S04]  /*0120*/  LEA R4, R6, R5, 0x8 ;  /* 0x0000000506047211 */ /* 0x004fc800078e40ff */
[----:B------:R-:W1:Y:S01]  /*0130*/  F2I.FTZ.U32.TRUNC.NTZ R3, R3 ;  /* 0x0000000300037305 */ /* 0x000e62000021f000 */
[----:B------:R-:W-:-:S13]  /*0140*/  ISETP.GE.AND P0, PT, R4, R20, PT ;  /* 0x000000140400720c */ /* 0x000fda0003f06270 */
[----:B------:R-:W2:Y:S01]  /*0150*/  @!P0 LDC.64 R12, c[0x0][0x380] ;  /* 0x0000e000ff0c8b82 */ /* 0x000ea20000000a00 */
[----:B-1----:R-:W-:-:S04]  /*0160*/  IMAD.MOV R9, RZ, RZ, -R3 ;  /* 0x000000ffff097224 */ /* 0x002fc800078e0a03 */
[----:B------:R-:W-:-:S04]  /*0170*/  IMAD R9, R9, R0, RZ ;  /* 0x0000000009097224 */ /* 0x000fc800078e02ff */
[----:B------:R-:W-:Y:S01]  /*0180*/  IMAD.HI.U32 R10, R3, R9, R2 ;  /* 0x00000009030a7227 */ /* 0x000fe200078e0002 */
[----:B------:R-:W-:Y:S02]  /*0190*/  IABS R3, R14 ;  /* 0x0000000e00037213 */ /* 0x000fe40000000000 */
[----:B------:R-:W-:Y:S01]  /*01a0*/  LOP3.LUT R14, R14, R7, RZ, 0x3c, !PT ;  /* 0x000000070e0e7212 */ /* 0x000fe200078e3cff */
[----:B------:R-:W-:-:S03]  /*01b0*/  IMAD.IADD R2, R6, 0x1, R8 ;  /* 0x0000000106027824 */ /* 0x000fc600078e0208 */
[----:B------:R-:W-:Y:S01]  /*01c0*/  ISETP.GE.AND P3, PT, R14, RZ, PT ;  /* 0x000000ff0e00720c */ /* 0x000fe20003f66270 */
[----:B------:R-:W-:Y:S02]  /*01d0*/  IMAD R9, R2, 0x100, R5 ;  /* 0x0000010002097824 */ /* 0x000fe400078e0205 */
[----:B------:R-:W-:-:S03]  /*01e0*/  IMAD.HI.U32 R2, R10, R3, RZ ;  /* 0x000000030a027227 */ /* 0x000fc600078e00ff */
[----:B------:R-:W-:Y:S01]  /*01f0*/  ISETP.GE.AND P1, PT, R9, R20, PT ;  /* 0x000000140900720c */ /* 0x000fe20003f26270 */
[----:B------:R-:W-:Y:S02]  /*0200*/  IMAD R3, R2, R11, R3 ;  /* 0x0000000b02037224 */ /* 0x000fe400078e0203 */
[----:B--2---:R-:W-:-:S03]  /*0210*/  @!P0 IMAD.WIDE R12, R4, 0x4, R12 ;  /* 0x00000004040c8825 */ /* 0x004fc600078e020c */
[----:B------:R-:W-:-:S07]  /*0220*/  ISETP.GT.U32.AND P4, PT, R0, R3, PT ;  /* 0x000000030000720c */ /* 0x000fce0003f84070 */
[----:B------:R-:W1:Y:S06]  /*0230*/  @!P1 LDC.64 R10, c[0x0][0x380] ;  /* 0x0000e000ff0a9b82 */ /* 0x000e6c0000000a00 */
[----:B------:R-:W-:Y:S01]  /*0240*/  @!P4 IMAD.IADD R3, R3, 0x1, -R0 ;  /* 0x000000010303c824 */ /* 0x000fe200078e0a00 */
[----:B------:R-:W-:Y:S02]  /*0250*/  @!P4 IADD3 R2, PT, PT, R2, 0x1, RZ ;  /* 0x000000010202c810 */ /* 0x000fe40007ffe0ff */
[----:B------:R-:W-:Y:S02]  /*0260*/  ISETP.NE.AND P4, PT, R7, RZ, PT ;  /* 0x000000ff0700720c */ /* 0x000fe40003f85270 */
[----:B------:R-:W-:-:S02]  /*0270*/  ISETP.GE.U32.AND P2, PT, R3, R0, PT ;  /* 0x000000000300720c */ /* 0x000fc40003f46070 */
[----:B------:R-:W-:-:S05]  /*0280*/  LEA R3, R5, UR4, 0x2 ;  /* 0x0000000405037c11 */ /* 0x000fca000f8e10ff */
[----:B------:R-:W-:Y:S01]  /*0290*/  @!PT LDS RZ, [RZ] ;  /* 0x00000000fffff984 */ /* 0x000fe20000000800 */
[----:B------:R-:W-:Y:S01]  /*02a0*/  @!PT LDS RZ, [RZ] ;  /* 0x00000000fffff984 */ /* 0x000fe20000000800 */
[----:B------:R-:W-:Y:S01]  /*02b0*/  @!PT LDS RZ, [RZ] ;  /* 0x00000000fffff984 */ /* 0x000fe20000000800 */
[----:B---3--:R2:W-:Y:S04]  /*02c0*/  @!P0 LDGSTS.E [R3], desc[UR6][R12.64] ;  /* 0x000000000c038fae */ /* 0x0085e8000b9a1006 */
[----:B------:R-:W0:Y:S02]  /*02d0*/  LDGDEPBAR ;  /* 0x00000000000079af */ /* 0x000e240000000000 */
[----:B------:R-:W-:Y:S02]  /*02e0*/  @P2 VIADD R2, R2, 0x1 ;  /* 0x0000000102022836 */ /* 0x000fe40000000000 */
[----:B-1----:R-:W-:-:S03]  /*02f0*/  @!P1 IMAD.WIDE R10, R9, 0x4, R10 ;  /* 0x00000004090a9825 */ /* 0x002fc600078e020a */
[----:B------:R-:W-:Y:S01]  /*0300*/  MOV R9, R2 ;  /* 0x0000000200097202 */ /* 0x000fe20000000f00 */
[----:B------:R-:W-:Y:S01]  /*0310*/  HFMA2 R2, -RZ, RZ, 0, 0 ;  /* 0x00000000ff027431 */ /* 0x000fe200000001ff */
[----:B------:R2:W-:Y:S03]  /*0320*/  @!P1 LDGSTS.E [R3+0x400], desc[UR6][R10.64] ;  /* 0x004000000a039fae */ /* 0x0005e6000b9a1006 */
[----:B------:R-:W-:Y:S01]  /*0330*/  @!P3 IMAD.MOV R9, RZ, RZ, -R9 ;  /* 0x000000ffff09b224 */ /* 0x000fe200078e0a09 */
[----:B------:R-:W-:Y:S01]  /*0340*/  @!P4 LOP3.LUT R9, RZ, R7, RZ, 0x33, !PT ;  /* 0x00000007ff09c212 */ /* 0x000fe200078e33ff */
[----:B------:R-:W0:Y:S03]  /*0350*/  LDGDEPBAR ;  /* 0x00000000000079af */ /* 0x000e260000000000 */
[----:B------:R-:W-:-:S13]  /*0360*/  ISETP.GT.AND P0, PT, R9, RZ, PT ;  /* 0x000000ff0900720c */ /* 0x000fda0003f04270 */
[----:B--2---:R-:W-:Y:S05]  /*0370*/  @!P0 BRA `(.L_x_2171) ;  /* 0x0000000400e08947 */ /* 0x004fea0003800000 */
[C---:B------:R-:W-:Y:S01]  /*0380*/  ISETP.GE.U32.AND P0, PT, R9.reuse, 0x4, PT ;  /* 0x000000040900780c */ /* 0x040fe20003f06070 */
[----:B------:R-:W-:Y:S01]  /*0390*/  UMOV UR4, 0x2 ;  /* 0x0000000200047882 */ /* 0x000fe20000000000 */
[----:B------:R-:W-:Y:S01]  /*03a0*/  LOP3.LUT R0, R9, 0x3, RZ, 0xc0, !PT ;  /* 0x0000000309007812 */ /* 0x000fe200078ec0ff */
[----:B------:R-:W-:-:S10]  /*03b0*/  IMAD.MOV.U32 R2, RZ, RZ, RZ ;  /* 0x000000ffff027224 */ /* 0x000fd400078e00ff */
[----:B------:R-:W-:Y:S05]  /*03c0*/  @!P0 BRA `(.L_x_2172) ;  /* 0x0000000400448947 */ /* 0x000fea0003800000 */
[----:B------:R-:W1:Y:S01]  /*03d0*/  LDC R20, c[0x0][0x390] ;  /* 0x0000e400ff147b82 */ /* 0x000e620000000800 */
[C---:B------:R-:W-:Y:S01]  /*03e0*/  IMAD.SHL.U32 R10, R8.reuse, 0x400, RZ ;  /* 0x00000400080a7824 */ /* 0x040fe200078e00ff */
[----:B------:R-:W-:Y:S01]  /*03f0*/  LOP3.LUT R12, R9, 0x7ffffffc, RZ, 0xc0, !PT ;  /* 0x7ffffffc090c7812 */ /* 0x000fe200078ec0ff */
[C-C-:B------:R-:W-:Y:S01]  /*0400*/  IMAD R13, R8.reuse, 0x300, R5.reuse ;  /* 0x00000300080d7824 */ /* 0x140fe200078e0205 */
[C---:B------:R-:W-:Y:S01]  /*0410*/  LEA R21, R8.reuse, R5, 0x9 ;  /* 0x0000000508157211 */ /* 0x040fe200078e48ff */
[----:B------:R-:W-:Y:S01]  /*0420*/  IMAD R23, R8, 0x500, R5 ;  /* 0x0000050008177824 */ /* 0x000fe200078e0205 */
[----:B------:R-:W-:Y:S01]  /*0430*/  LOP3.LUT R25, R5, R10, RZ, 0xfc, !PT ;  /* 0x0000000a05197212 */ /* 0x000fe200078efcff */
[----:B------:R-:W-:Y:S01]  /*0440*/  IMAD.MOV.U32 R2, RZ, RZ, RZ ;  /* 0x000000ffff027224 */ /* 0x000fe200078e00ff */
[----:B------:R-:W-:Y:S01]  /*0450*/  IADD3 R9, PT, PT, R4, R7, RZ ;  /* 0x0000000704097210 */ /* 0x000fe20007ffe0ff */
[----:B------:R-:W-:Y:S01]  /*0460*/  IMAD.MOV R12, RZ, RZ, -R12 ;  /* 0x000000ffff0c7224 */ /* 0x000fe200078e0a0c */
[----:B------:R-:W-:Y:S01]  /*0470*/  MOV R11, R4 ;  /* 0x00000004000b7202 */ /* 0x000fe20000000f00 */
[C---:B------:R-:W-:Y:S01]  /*0480*/  IMAD R21, R6.reuse, 0x100, R21 ;  /* 0x0000010006157824 */ /* 0x040fe200078e0215 */
[C---:B------:R-:W-:Y:S01]  /*0490*/  LEA R13, R6.reuse, R13, 0x8 ;  /* 0x0000000d060d7211 */ /* 0x040fe200078e40ff */
[C---:B------:R-:W-:Y:S01]  /*04a0*/  IMAD R25, R6.reuse, 0x100, R25 ;  /* 0x0000010006197824 */ /* 0x040fe200078e0219 */
[----:B------:R-:W-:Y:S01]  /*04b0*/  LEA R23, R6, R23, 0x8 ;  /* 0x0000001706177211 */ /* 0x000fe200078e40ff */
[----:B------:R-:W-:-:S06]  /*04c0*/  UMOV UR4, URZ ;  /* 0x000000ff00047c82 */ /* 0x000fcc0008000000 */
.L_x_2173:
[----:B-1----:R-:W-:Y:S01]  /*04d0*/  ISETP.GE.AND P1, PT, R21, R20, PT ;  /* 0x000000141500720c */ /* 0x002fe20003f26270 */
[----:B------:R-:W-:-:S04]  /*04e0*/  DEPBAR.LE SB0, 0x1 ;  /* 0x000080400000791a */ /* 0x000fc80000000000 */
[-C--:B------:R-:W-:Y:S01]  /*04f0*/  ISETP.GE.AND P0, PT, R13, R20.reuse, PT ;  /* 0x000000140d00720c */ /* 0x080fe20003f06270 */
[----:B------:R-:W-:Y:S01]  /*0500*/  UIADD3 UR4, UPT, UPT, UR4, 0x4, URZ ;  /* 0x0000000404047890 */ /* 0x000fe2000fffe0ff */
[-C--:B------:R-:W-:Y:S02]  /*0510*/  ISETP.GE.AND P3, PT, R11, R20.reuse, PT ;  /* 0x000000140b00720c */ /* 0x080fe40003f66270 */
[-C--:B------:R-:W-:Y:S02]  /*0520*/  ISETP.GE.AND P4, PT, R25, R20.reuse, PT ;  /* 0x000000141900720c */ /* 0x080fe40003f86270 */
[----:B------:R-:W-:Y:S01]  /*0530*/  ISETP.GE.AND P2, PT, R9, R20, PT ;  /* 0x000000140900720c */ /* 0x000fe20003f46270 */
[----:B------:R-:W-:Y:S01]  /*0540*/  IMAD.IADD R9, R10, 0x1, R9 ;  /* 0x000000010a097824 */ /* 0x000fe200078e0209 */
[----:B------:R-:W1:Y:S01]  /*0550*/  @!P1 LDC.64 R16, c[0x0][0x380] ;  /* 0x0000e000ff109b82 */ /* 0x000e620000000a00 */
[----:B------:R-:W-:Y:S02]  /*0560*/  IADD3 R12, PT, PT, R12, 0x4, RZ ;  /* 0x000000040c0c7810 */ /* 0x000fe40007ffe0ff */
[----:B------:R-:W-:-:S04]  /*0570*/  IADD3 R11, PT, PT, R10, R11, RZ ;  /* 0x0000000b0a0b7210 */ /* 0x000fc80007ffe0ff */
[----:B------:R-:W2:Y:S01]  /*0580*/  @!P3 LDS R22, [R3] ;  /* 0x000000000316b984 */ /* 0x000ea20000000800 */
[----:B------:R-:W3:Y:S01]  /*0590*/  @!P0 LDC.64 R14, c[0x0][0x380] ;  /* 0x0000e000ff0e8b82 */ /* 0x000ee20000000a00 */
[----:B-1----:R-:W-:-:S07]  /*05a0*/  @!P1 IMAD.WIDE R18, R21, 0x4, R16 ;  /* 0x0000000415129825 */ /* 0x002fce00078e0210 */
[----:B------:R-:W1:Y:S01]  /*05b0*/  @!P4 LDC.64 R16, c[0x0][0x380] ;  /* 0x0000e000ff10cb82 */ /* 0x000e620000000a00 */
[----:B------:R-:W-:Y:S01]  /*05c0*/  IMAD.IADD R21, R10, 0x1, R21 ;  /* 0x000000010a157824 */ /* 0x000fe200078e0215 */
[----:B------:R-:W-:Y:S01]  /*05d0*/  @!PT LDS RZ, [RZ] ;  /* 0x00000000fffff984 */ /* 0x000fe20000000800 */
[----:B------:R-:W-:Y:S01]  /*05e0*/  @!PT LDS RZ, [RZ] ;  /* 0x00000000fffff984 */ /* 0x000fe20000000800 */
[----:B------:R-:W-:Y:S01]  /*05f0*/  @!PT LDS RZ, [RZ] ;  /* 0x00000000fffff984 */ /* 0x000fe20000000800 */
[----:B------:R-:W-:Y:S01]  /*0600*/  @!P1 LDGSTS.E [R3], desc[UR6][R18.64] ;  /* 0x0000000012039fae */ /* 0x000fe2000b9a1006 */
[----:B---3--:R-:W-:-:S03]  /*0610*/  @!P0 IMAD.WIDE R14, R13, 0x4, R14 ;  /* 0x000000040d0e8825 */ /* 0x008fc600078e020e */
[----:B------:R-:W0:Y:S01]  /*0620*/  LDGDEPBAR ;  /* 0x00000000000079af */ /* 0x000e220000000000 */
[----:B------:R-:W-:Y:S01]  /*0630*/  IADD3 R13, PT, PT, R10, R13, RZ ;  /* 0x0000000d0a0d7210 */ /* 0x000fe20007ffe0ff */
[----:B--2---:R-:W-:Y:S01]  /*0640*/  @!P3 FFMA R22, R22, R22, R22 ;  /* 0x000000161616b223 */ /* 0x004fe20000000016 */
[----:B-1----:R-:W-:-:S04]  /*0650*/  @!P4 IMAD.WIDE R26, R25, 0x4, R16 ;  /* 0x00000004191ac825 */ /* 0x002fc800078e0210 */
[----:B------:R-:W-:Y:S01]  /*0660*/  IMAD.IADD R25, R10, 0x1, R25 ;  /* 0x000000010a197824 */ /* 0x000fe200078e0219 */
[----:B------:R-:W-:-:S04]  /*0670*/  DEPBAR.LE SB0, 0x1 ;  /* 0x000080400000791a */ /* 0x000fc80000000000 */
[----:B------:R-:W1:Y:S04]  /*0680*/  @!P2 LDS R24, [R3+0x400] ;  /* 0x000400000318a984 */ /* 0x000e680000000800 */
[----:B------:R-:W-:Y:S01]  /*0690*/  @!PT LDS RZ, [RZ] ;  /* 0x00000000fffff984 */ /* 0x000fe20000000800 */
[----:B------:R-:W-:Y:S01]  /*06a0*/  @!PT LDS RZ, [RZ] ;  /* 0x00000000fffff984 */ /* 0x000fe20000000800 */
[----:B------:R-:W-:Y:S01]  /*06b0*/  @!PT LDS RZ, [RZ] ;  /* 0x00000000fffff984 */ /* 0x000fe20000000800 */
[----:B------:R2:W-:Y:S04]  /*06c0*/  @!P0 LDGSTS.E [R3+0x400], desc[UR6][R14.64] ;  /* 0x004000000e038fae */ /* 0x0005e8000b9a1006 */
[----:B------:R-:W0:Y:S01]  /*06d0*/  LDGDEPBAR ;  /* 0x00000000000079af */ /* 0x000e220000000000 */
[----:B--2---:R-:W-:-:S04]  /*06e0*/  @!P3 FADD R15, RZ, R22 ;  /* 0x00000016ff0fb221 */ /* 0x004fc80000000000 */
[----:B------:R-:W-:Y:S01]  /*06f0*/  @!P3 FADD R2, R2, R15 ;  /* 0x0000000f0202b221 */ /* 0x000fe20000000000 */
[----:B------:R-:W-:-:S04]  /*0700*/  DEPBAR.LE SB0, 0x1 ;  /* 0x000080400000791a */ /* 0x000fc80000000000 */
[----:B------:R-:W2:Y:S04]  /*0710*/  @!P1 LDS R18, [R3] ;  /* 0x0000000003129984 */ /* 0x000ea80000000800 */
[----:B------:R-:W-:Y:S01]  /*0720*/  @!PT LDS RZ, [RZ] ;  /* 0x00000000fffff984 */ /* 0x000fe20000000800 */
[----:B------:R-:W-:Y:S01]  /*0730*/  @!PT LDS RZ, [RZ] ;  /* 0x00000000fffff984 */ /* 0x000fe20000000800 */
[----:B------:R-:W-:Y:S01]  /*0740*/  @!PT LDS RZ, [RZ] ;  /* 0x00000000fffff984 */ /* 0x000fe20000000800 */
[----:B------:R3:W-:Y:S01]  /*0750*/  @!P4 LDGSTS.E [R3], desc[UR6][R26.64] ;  /* 0x000000001a03cfae */ /* 0x0007e2000b9a1006 */
[----:B------:R-:W-:Y:S01]  /*0760*/  ISETP.GE.AND P4, PT, R23, R20, PT ;  /* 0x000000141700720c */ /* 0x000fe20003f86270 */
[----:B-1----:R-:W-:Y:S02]  /*0770*/  @!P2 FFMA R24, R24, R24, R24 ;  /* 0x000000181818a223 */ /* 0x002fe40000000018 */
[----:B------:R-:W0:Y:S02]  /*0780*/  LDGDEPBAR ;  /* 0x00000000000079af */ /* 0x000e240000000000 */
[----:B------:R-:W-:-:S04]  /*0790*/  @!P2 FADD R15, RZ, R24 ;  /* 0x00000018ff0fa221 */ /* 0x000fc80000000000 */
[----:B------:R-:W-:-:S04]  /*07a0*/  @!P2 FADD R2, R2, R15 ;  /* 0x0000000f0202a221 */ /* 0x000fc80000000000 */
[----:B------:R-:W1:Y:S01]  /*07b0*/  @!P4 LDC.64 R16, c[0x0][0x380] ;  /* 0x0000e000ff10cb82 */ /* 0x000e620000000a00 */
[----:B------:R-:W-:-:S04]  /*07c0*/  DEPBAR.LE SB0, 0x1 ;  /* 0x000080400000791a */ /* 0x000fc80000000000 */
[----:B------:R-:W4:Y:S01]  /*07d0*/  @!P0 LDS R19, [R3+0x400] ;  /* 0x0004000003138984 */ /* 0x000f220000000800 */
[----:B--2---:R-:W-:Y:S01]  /*07e0*/  @!P1 FFMA R18, R18, R18, R18 ;  /* 0x0000001212129223 */ /* 0x004fe20000000012 */
[----:B-1----:R-:W-:Y:S01]  /*07f0*/  @!P4 IMAD.WIDE R16, R23, 0x4, R16 ;  /* 0x000000041710c825 */ /* 0x002fe200078e0210 */
[----:B------:R-:W-:-:S03]  /*0800*/  IADD3 R23, PT, PT, R10, R23, RZ ;  /* 0x000000170a177210 */ /* 0x000fc60007ffe0ff */
[----:B------:R-:W-:Y:S01]  /*0810*/  @!P1 FADD R15, RZ, R18 ;  /* 0x00000012ff0f9221 */ /* 0x000fe20000000000 */
[----:B------:R-:W-:Y:S01]  /*0820*/  @!PT LDS RZ, [RZ] ;  /* 0x00000000fffff984 */ /* 0x000fe20000000800 */
[----:B------:R-:W-:Y:S01]  /*0830*/  @!PT LDS RZ, [RZ] ;  /* 0x00000000fffff984 */ /* 0x000fe20000000800 */
[----:B------:R-:W-:Y:S01]  /*0840*/  @!PT LDS RZ, [RZ] ;  /* 0x00000000fffff984 */ /* 0x000fe20000000800 */
[----:B------:R3:W-:Y:S03]  /*0850*/  @!P4 LDGSTS.E [R3+0x400], desc[UR6][R16.64] ;  /* 0x004000001003cfae */ /* 0x0007e6000b9a1006 */
[----:B------:R-:W-:Y:S01]  /*0860*/  @!P1 FADD R2, R2, R15 ;  /* 0x0000000f02029221 */ /* 0x000fe20000000000 */
[----:B------:R-:W0:Y:S01]  /*0870*/  LDGDEPBAR ;  /* 0x00000000000079af */ /* 0x000e220000000000 */
[----:B----4-:R-:W-:-:S04]  /*0880*/  @!P0 FFMA R19, R19, R19, R19 ;  /* 0x0000001313138223 */ /* 0x010fc80000000013 */
[----:B------:R-:W-:-:S04]  /*0890*/  @!P0 FADD R19, RZ, R19 ;  /* 0x00000013ff138221 */ /* 0x000fc80000000000 */
[----:B------:R-:W-:Y:S01]  /*08a0*/  @!P0 FADD R2, R2, R19 ;  /* 0x0000001302028221 */ /* 0x000fe20000000000 */
[----:B------:R-:W-:-:S13]  /*08b0*/  ISETP.NE.AND P0, PT, R12, RZ, PT ;  /* 0x000000ff0c00720c */ /* 0x000fda0003f05270 */
[----:B---3--:R-:W-:Y:S05]  /*08c0*/  @P0 BRA `(.L_x_2173) ;  /* 0xfffffffc00000947 */ /* 0x008fea000383ffff */
[----:B------:R-:W-:-:S12]  /*08d0*/  UIADD3 UR4, UPT, UPT, UR4, 0x2, URZ ;  /* 0x0000000204047890 */ /* 0x000fd8000fffe0ff */
.L_x_2172:
        /* <DEDUP_REMOVED lines=11> */
.L_x_2174:
        /* <DEDUP_REMOVED lines=23> */
.L_x_2171:
[----:B------:R-:W-:-:S13]  /*0b00*/  ISETP.GE.AND P0, PT, R4, R20, PT ;  /* 0x000000140400720c */ /* 0x000fda0003f06270 */
[----:B------:R-:W-:Y:S05]  /*0b10*/  @P0 EXIT ;  /* 0x000000000000094d */ /* 0x000fea0003800000 */
[----:B------:R-:W1:Y:S02]  /*0b20*/  LDC.64 R6, c[0x0][0x388] ;  /* 0x0000e200ff067b82 */ /* 0x000e640000000a00 */
[----:B-1----:R-:W-:-:S05]  /*0b30*/  IMAD.WIDE R4, R4, 0x4, R6 ;  /* 0x0000000404047825 */ /* 0x002fca00078e0206 */
[----:B------:R-:W-:Y:S01]  /*0b40*/  STG.E desc[UR6][R4.64], R2 ;  /* 0x0000000204007986 */ /* 0x000fe2000c101906 */
[----:B------:R-:W-:Y:S05]  /*0b50*/  EXIT ;  /* 0x000000000000794d */ /* 0x000fea0003800000 */
.L_x_2175:
        /* <DEDUP_REMOVED lines=10> */
.L_x_2300:


//--------------------- .text._Z12reg_pipelineILi4ELi1EEvPfS0_i --------------------------
	.section	.text._Z12reg_pipelineILi4ELi1EEvPfS0_i,"ax",@progbits
	.align	128
        .global         _Z12reg_pipelineILi4ELi1EEvPfS0_i
        .type           _Z12reg_pipelineILi4ELi1EEvPfS0_i,@function
        .size           _Z12reg_pipelineILi4ELi1EEvPfS0_i,(.L_x_2301 - _Z12reg_pipelineILi4ELi1EEvPfS0_i)
        .other          _Z12reg_pipelineILi4ELi1EEvPfS0_i,@"STO_CUDA_ENTRY STV_DEFAULT"
_Z12reg_pipelineILi4ELi1EEvPfS0_i:
.text._Z12reg_pipelineILi4ELi1EEvPfS0_i:
        /* <DEDUP_REMOVED lines=8> */
[----:B0-----:R-:W-:-:S02]  /*0080*/  VIADD R5, R3, UR11 ;  /* 0x0000000b03057c36 */ /* 0x001fc40008000000 */
[----:B--2---:R-:W-:-:S03]  /*0090*/  IMAD R4, R3, 0x100, R18 ;  /* 0x0000010003047824 */ /* 0x004fc600078e0212 */
[----:B------:R-:W-:Y:S01]  /*00a0*/  LEA R13, R5, UR9, 0x8 ;  /* 0x00000009050d7c11 */ /* 0x000fe2000f8e40ff */
[C---:B------:R-:W-:Y:S01]  /*00b0*/  VIADD R19, R4.reuse, UR9 ;  /* 0x0000000904137c36 */ /* 0x040fe20008000000 */
[C---:B------:R-:W-:Y:S02]  /*00c0*/  IADD3 R5, PT, PT, R4.reuse, UR8, RZ ;  /* 0x0000000804057c10 */ /* 0x040fe4000fffe0ff */
        /* <DEDUP_REMOVED lines=12> */
[----:B------:R-:W5:Y:S01]  /*0190*/  @!P2 LDG.E.CONSTANT R2, desc[UR12][R20.64] ;  /* 0x0000000c1402a981 */ /* 0x000f62000c1e9900 */
[----:B--2---:R-:W-:-:S05]  /*01a0*/  @!P1 IMAD.WIDE R16, R19, 0x4, R16 ;  /* 0x0000000413109825 */ /* 0x004fca00078e0210 */
[----:B------:R-:W2:Y:S01]  /*01b0*/  @!P1 LDG.E.CONSTANT R0, desc[UR12][R16.64] ;  /* 0x0000000c10009981 */ /* 0x000ea2000c1e9900 */
[----:B---3--:R-:W-:-:S05]  /*01c0*/  @!P0 IMAD.WIDE R14, R23, 0x4, R14 ;  /* 0x00000004170e8825 */ /* 0x008fca00078e020e */
[----:B------:R-:W3:Y:S01]  /*01d0*/  @!P0 LDG.E.CONSTANT R11, desc[UR12][R14.64] ;  /* 0x0000000c0e0b8981 */ /* 0x000ee2000c1e9900 */
[----:B------:R-:W-:-:S04]  /*01e0*/  IABS R24, UR8 ;  /* 0x0000000800187c13 */ /* 0x000fc80008000000 */
[----:B------:R-:W1:Y:S08]  /*01f0*/  I2F.RP R5, R24 ;  /* 0x0000001800057306 */ /* 0x000e700000209400 */
[----:B-1----:R-:W1:Y:S02]  /*0200*/  MUFU.RCP R5, R5 ;  /* 0x0000000500057308 */ /* 0x002e640000001000 */
[----:B-1----:R-:W-:-:S06]  /*0210*/  VIADD R22, R5, 0xffffffe ;  /* 0x0ffffffe05167836 */ /* 0x002fcc0000000000 */
[----:B------:R1:W0:Y:S02]  /*0220*/  F2I.FTZ.U32.TRUNC.NTZ R23, R22 ;  /* 0x0000001600177305 */ /* 0x000224000021f000 */
[----:B-1----:R-:W-:Y:S01]  /*0230*/  HFMA2 R22, -RZ, RZ, 0, 0 ;  /* 0x00000000ff167431 */ /* 0x002fe200000001ff */
[----:B0-----:R-:W-:-:S04]  /*0240*/  R2UR UR5, R23 ;  /* 0x00000000170572ca */ /* 0x001fc800000e0000 */
[----:B------:R-:W-:Y:S01]  /*0250*/  R2UR UR4, R22 ;  /* 0x00000000160472ca */ /* 0x000fe200000e0000 */
[----:B------:R-:W-:Y:S01]  /*0260*/  IMAD.MOV R13, RZ, RZ, -R23 ;  /* 0x000000ffff0d7224 */ /* 0x000fe200078e0a17 */
[----:B------:R-:W-:-:S03]  /*0270*/  UIADD3 UR6, UPT, UPT, UR8, -0x1, UR7 ;  /* 0xffffffff08067890 */ /* 0x000fc6000fffe007 */
[----:B------:R-:W-:-:S03]  /*0280*/  IMAD R13, R13, R24, RZ ;  /* 0x000000180d0d7224 */ /* 0x000fc600078e02ff */
[----:B------:R-:W-:-:S05]  /*0290*/  IABS R5, UR6 ;  /* 0x0000000600057c13 */ /* 0x000fca0008000000 */
[----:B------:R-:W-:Y:S01]  /*02a0*/  IMAD.HI.U32 R13, R23, R13, UR4 ;  /* 0x00000004170d7e27 */ /* 0x000fe2000f8e000d */
[----:B------:R-:W-:-:S04]  /*02b0*/  R2UR UR10, R5 ;  /* 0x00000000050a72ca */ /* 0x000fc800000e0000 */
[----:B------:R-:W-:Y:S02]  /*02c0*/  R2UR UR4, R13 ;  /* 0x000000000d0472ca */ /* 0x000fe400000e0000 */
[----:B------:R-:W-:-:S04]  /*02d0*/  IABS R5, UR8 ;  /* 0x0000000800057c13 */ /* 0x000fc80008000000 */
[----:B------:R-:W-:-:S07]  /*02e0*/  IADD3 R5, PT, PT, RZ, -R5, RZ ;  /* 0x80000005ff057210 */ /* 0x000fce0007ffe0ff */
[----:B------:R-:W-:-:S06]  /*02f0*/  UIMAD.WIDE.U32 UR4, UR4, UR10, URZ ;  /* 0x0000000a040472a5 */ /* 0x000fcc000f8e00ff */
[----:B------:R-:W-:-:S04]  /*0300*/  IMAD.U32 R12, RZ, RZ, UR5 ;  /* 0x00000005ff0c7e24 */ /* 0x000fc8000f8e00ff */
[----:B------:R-:W-:-:S05]  /*0310*/  IMAD R5, R5, R12, UR10 ;  /* 0x0000000a05057e24 */ /* 0x000fca000f8e020c */
        /* <DEDUP_REMOVED lines=15> */
[----:B----4-:R-:W-:Y:S01]  /*0410*/  @!P3 MOV R6, R10 ;  /* 0x0000000a0006b202 */ /* 0x010fe20000000f00 */
[----:B-----5:R-:W-:Y:S01]  /*0420*/  @!P2 IMAD.MOV.U32 R7, RZ, RZ, R2 ;  /* 0x000000ffff07a224 */ /* 0x020fe200078e0002 */
[----:B--2---:R-:W-:Y:S01]  /*0430*/  @!P1 MOV R8, R0 ;  /* 0x0000000000089202 */ /* 0x004fe20000000f00 */
[----:B---3--:R-:W-:-:S04]  /*0440*/  @!P0 IMAD.MOV.U32 R9, RZ, RZ, R11 ;  /* 0x000000ffff098224 */ /* 0x008fc800078e000b */
[----:B------:R-:W-:Y:S05]  /*0450*/  BRA.U !UP0, `(.L_x_2176) ;  /* 0x00000009082c7547 */ /* 0x000fea000b800000 */
[----:B------:R-:W-:Y:S01]  /*0460*/  UIADD3 UR4, UPT, UPT, UR5, 0x3, URZ ;  /* 0x0000000305047890 */ /* 0x000fe2000fffe0ff */
[----:B------:R-:W-:Y:S01]  /*0470*/  MOV R24, RZ ;  /* 0x000000ff00187202 */ /* 0x000fe20000000f00 */
[----:B------:R-:W-:Y:S02]  /*0480*/  IMAD.MOV.U32 R13, RZ, RZ, 0x4 ;  /* 0x00000004ff0d7424 */ /* 0x000fe400078e00ff */
[----:B------:R-:W-:-:S04]  /*0490*/  UISETP.LT.AND UP0, UPT, UR4, 0x4, UPT ;  /* 0x000000040400788c */ /* 0x000fc8000bf01270 */
[----:B------:R-:W-:Y:S02]  /*04a0*/  USEL UR5, UR4, 0x4, !UP0 ;  /* 0x0000000404057887 */ /* 0x000fe4000c000000 */
[----:B------:R-:W-:Y:S02]  /*04b0*/  UISETP.GE.AND UP0, UPT, UR4, 0x7, UPT ;  /* 0x000000070400788c */ /* 0x000fe4000bf06270 */
[----:B------:R-:W-:-:S04]  /*04c0*/  UIADD3 UR5, UPT, UPT, UR5, -0x3, URZ ;  /* 0xfffffffd05057890 */ /* 0x000fc8000fffe0ff */
[----:B------:R-:W-:-:S03]  /*04d0*/  ULOP3.LUT UR6, UR5, 0x3, URZ, 0xc0, !UPT ;  /* 0x0000000305067892 */ /* 0x000fc6000f8ec0ff */
[----:B------:R-:W-:Y:S09]  /*04e0*/  BRA.U !UP0, `(.L_x_2177) ;  /* 0x0000000508407547 */ /* 0x000ff2000b800000 */
[----:B------:R-:W-:Y:S02]  /*04f0*/  USHF.L.U32 UR10, UR11, 0xa, URZ ;  /* 0x0000000a0b0a7899 */ /* 0x000fe400080006ff */
[----:B------:R-:W-:Y:S01]  /*0500*/  MOV R5, UR11 ;  /* 0x0000000b00057c02 */ /* 0x000fe20008000f00 */
[----:B------:R-:W-:Y:S01]  /*0510*/  IMAD.U32 R13, RZ, RZ, UR11 ;  /* 0x0000000bff0d7e24 */ /* 0x000fe2000f8e00ff */
[----:B------:R-:W-:Y:S01]  /*0520*/  MOV R15, UR11 ;  /* 0x0000000b000f7c02 */ /* 0x000fe20008000f00 */
[----:B------:R-:W-:Y:S01]  /*0530*/  IMAD.U32 R17, RZ, RZ, UR11 ;  /* 0x0000000bff117e24 */ /* 0x000fe2000f8e00ff */
[C---:B------:R-:W-:Y:S01]  /*0540*/  IADD3 R20, PT, PT, R18.reuse, UR8, RZ ;  /* 0x0000000812147c10 */ /* 0x040fe2000fffe0ff */
[----:B------:R-:W-:Y:S01]  /*0550*/  VIADD R22, R18, UR9 ;  /* 0x0000000912167c36 */ /* 0x000fe20008000000 */
[----:B------:R-:W-:Y:S01]  /*0560*/  ULOP3.LUT UR4, UR5, 0xfffffffc, URZ, 0xc0, !UPT ;  /* 0xfffffffc05047892 */ /* 0x000fe2000f8ec0ff */
[----:B------:R-:W-:Y:S02]  /*0570*/  IMAD R12, R5, 0x300, R18 ;  /* 0x00000300050c7824 */ /* 0x000fe400078e0212 */
[----:B------:R-:W-:-:S02]  /*0580*/  HFMA2 R24, -RZ, RZ, 0, 0 ;  /* 0x00000000ff187431 */ /* 0x000fc400000001ff */
[--C-:B------:R-:W-:Y:S01]  /*0590*/  IMAD R14, R13, 0x500, R18.reuse ;  /* 0x000005000d0e7824 */ /* 0x100fe200078e0212 */
[----:B------:R-:W-:Y:S01]  /*05a0*/  LEA R22, R3, R22, 0x8 ;  /* 0x0000001603167211 */ /* 0x000fe200078e40ff */
[--C-:B------:R-:W-:Y:S01]  /*05b0*/  IMAD R16, R15, 0x700, R18.reuse ;  /* 0x000007000f107824 */ /* 0x100fe200078e0212 */
[----:B------:R-:W-:Y:S01]  /*05c0*/  LEA R21, R3, R12, 0x8 ;  /* 0x0000000c03157211 */ /* 0x000fe200078e40ff */
[----:B------:R-:W-:Y:S01]  /*05d0*/  IMAD R26, R17, 0x600, R18 ;  /* 0x00000600111a7824 */ /* 0x000fe200078e0212 */
[----:B------:R-:W-:Y:S01]  /*05e0*/  LOP3.LUT R18, R18, UR10, RZ, 0xfc, !PT ;  /* 0x0000000a12127c12 */ /* 0x000fe2000f8efcff */
[----:B------:R-:W-:Y:S01]  /*05f0*/  IMAD.MOV.U32 R19, RZ, RZ, R4 ;  /* 0x000000ffff137224 */ /* 0x000fe200078e0004 */
[C---:B------:R-:W-:Y:S01]  /*0600*/  LEA R5, R3.reuse, R16, 0x8 ;  /* 0x0000001003057211 */ /* 0x040fe200078e40ff */
[C---:B------:R-:W-:Y:S01]  /*0610*/  IMAD R20, R3.reuse, 0x100, R20 ;  /* 0x0000010003147824 */ /* 0x040fe200078e0214 */
[C---:B------:R-:W-:Y:S01]  /*0620*/  LEA R25, R3.reuse, R26, 0x8 ;  /* 0x0000001a03197211 */ /* 0x040fe200078e40ff */
[C---:B------:R-:W-:Y:S01]  /*0630*/  IMAD R23, R3.reuse, 0x100, R14 ;  /* 0x0000010003177824 */ /* 0x040fe200078e020e */
[----:B------:R-:W-:Y:S01]  /*0640*/  UIADD3 UR5, UPT, UPT, -UR4, URZ, URZ ;  /* 0x000000ff04057290 */ /* 0x000fe2000fffe1ff */
[----:B------:R-:W-:Y:S01]  /*0650*/  IMAD R18, R3, 0x100, R18 ;  /* 0x0000010003127824 */ /* 0x000fe200078e0212 */
[----:B------:R-:W0:Y:S01]  /*0660*/  LDCU UR7, c[0x0][0x390] ;  /* 0x00007200ff0777ac */ /* 0x000e220008000800 */
[----:B------:R-:W-:-:S09]  /*0670*/  UMOV UR4, URZ ;  /* 0x000000ff00047c82 */ /* 0x000fd20008000000 */
.L_x_2178:
[----:B0-----:R-:W-:Y:S02]  /*0680*/  ISETP.GE.AND P3, PT, R18, UR7, PT ;  /* 0x0000000712007c0c */ /* 0x001fe4000bf66270 */
[----:B------:R-:W-:Y:S02]  /*0690*/  ISETP.GE.AND P2, PT, R23, UR7, PT ;  /* 0x0000000717007c0c */ /* 0x000fe4000bf46270 */
[----:B------:R-:W-:Y:S02]  /*06a0*/  ISETP.GE.AND P1, PT, R25, UR7, PT ;  /* 0x0000000719007c0c */ /* 0x000fe4000bf26270 */
[----:B------:R-:W-:-:S07]  /*06b0*/  ISETP.GE.AND P0, PT, R5, UR7, PT ;  /* 0x0000000705007c0c */ /* 0x000fce000bf06270 */
[----:B------:R-:W0:Y:S08]  /*06c0*/  @!P3 LDC.64 R12, c[0x0][0x380] ;  /* 0x0000e000ff0cbb82 */ /* 0x000e300000000a00 */
[----:B------:R-:W1:Y:S08]  /*06d0*/  @!P2 LDC.64 R16, c[0x0][0x380] ;  /* 0x0000e000ff10ab82 */ /* 0x000e700000000a00 */
[----:B------:R-:W2:Y:S01]  /*06e0*/  @!P0 LDC.64 R14, c[0x0][0x380] ;  /* 0x0000e000ff0e8b82 */ /* 0x000ea20000000a00 */
[----:B0-----:R-:W-:-:S07]  /*06f0*/  @!P3 IMAD.WIDE R26, R18, 0x4, R12 ;  /* 0x00000004121ab825 */ /* 0x001fce00078e020c */
[----:B------:R-:W0:Y:S01]  /*0700*/  @!P1 LDC.64 R12, c[0x0][0x380] ;  /* 0x0000e000ff0c9b82 */ /* 0x000e220000000a00 */
[----:B------:R3:W4:Y:S01]  /*0710*/  @!P3 LDG.E.CONSTANT R10, desc[UR12][R26.64] ;  /* 0x0000000c1a0ab981 */ /* 0x000722000c1e9900 */
[----:B-1----:R-:W-:-:S05]  /*0720*/  @!P2 IMAD.WIDE R16, R23, 0x4, R16 ;  /* 0x000000041710a825 */ /* 0x002fca00078e0210 */
[----:B------:R-:W5:Y:S01]  /*0730*/  @!P2 LDG.E.CONSTANT R2, desc[UR12][R16.64] ;  /* 0x0000000c1002a981 */ /* 0x000f62000c1e9900 */
[----:B--2---:R-:W-:-:S05]  /*0740*/  @!P0 IMAD.WIDE R14, R5, 0x4, R14 ;  /* 0x00000004050e8825 */ /* 0x004fca00078e020e */
[----:B------:R-:W2:Y:S01]  /*0750*/  @!P0 LDG.E.CONSTANT R11, desc[UR12][R14.64] ;  /* 0x0000000c0e0b8981 */ /* 0x000ea2000c1e9900 */
[----:B0-----:R-:W-:-:S05]  /*0760*/  @!P1 IMAD.WIDE R12, R25, 0x4, R12 ;  /* 0x00000004190c9825 */ /* 0x001fca00078e020c */
[----:B------:R0:W2:Y:S01]  /*0770*/  @!P1 LDG.E.CONSTANT R0, desc[UR12][R12.64] ;  /* 0x0000000c0c009981 */ /* 0x0000a2000c1e9900 */
[----:B------:R-:W-:Y:S01]  /*0780*/  ISETP.GE.AND P5, PT, R19, UR7, PT ;  /* 0x0000000713007c0c */ /* 0x000fe2000bfa6270 */
[----:B---3--:R-:W-:Y:S01]  /*0790*/  FFMA R26, R6, R6, R6 ;  /* 0x00000006061a7223 */ /* 0x008fe20000000006 */
[----:B------:R-:W-:Y:S01]  /*07a0*/  ISETP.GE.AND P4, PT, R20, UR7, PT ;  /* 0x0000000714007c0c */ /* 0x000fe2000bf86270 */
[----:B------:R-:W-:Y:S02]  /*07b0*/  FFMA R27, R7, R7, R7 ;  /* 0x00000007071b7223 */ /* 0x000fe40000000007 */
[----:B------:R-:W-:Y:S02]  /*07c0*/  FADD R26, RZ, R26 ;  /* 0x0000001aff1a7221 */ /* 0x000fe40000000000 */
[----:B------:R-:W-:Y:S01]  /*07d0*/  FADD R27, RZ, R27 ;  /* 0x0000001bff1b7221 */ /* 0x000fe20000000000 */
[----:B------:R-:W-:-:S05]  /*07e0*/  UIADD3 UR5, UPT, UPT, UR5, 0x4, URZ ;  /* 0x0000000405057890 */ /* 0x000fca000fffe0ff */
[----:B------:R-:W-:Y:S01]  /*07f0*/  @!P5 FADD R24, R26, R24 ;  /* 0x000000181a18d221 */ /* 0x000fe20000000000 */
[----:B------:R-:W-:Y:S01]  /*0800*/  ISETP.GE.AND P5, PT, R22, UR7, PT ;  /* 0x0000000716007c0c */ /* 0x000fe2000bfa6270 */
[----:B0-----:R-:W-:Y:S01]  /*0810*/  FFMA R12, R8, R8, R8 ;  /* 0x00000008080c7223 */ /* 0x001fe20000000008 */
[----:B------:R-:W-:Y:S01]  /*0820*/  MOV R13, UR11 ;  /* 0x0000000b000d7c02 */ /* 0x000fe20008000f00 */
[----:B------:R-:W-:Y:S01]  /*0830*/  @!P4 FADD R24, R24, R27 ;  /* 0x0000001b1818c221 */ /* 0x000fe20000000000 */
[----:B------:R-:W-:Y:S01]  /*0840*/  ISETP.GE.AND P4, PT, R21, UR7, PT ;  /* 0x0000000715007c0c */ /* 0x000fe2000bf86270 */
[----:B------:R-:W-:Y:S01]  /*0850*/  UISETP.NE.AND UP0, UPT, UR5, URZ, UPT ;  /* 0x000000ff0500728c */ /* 0x000fe2000bf05270 */
[----:B------:R-:W-:Y:S01]  /*0860*/  LEA R22, R13, R22, 0xa ;  /* 0x000000160d167211 */ /* 0x000fe200078e50ff */
[----:B------:R-:W-:Y:S01]  /*0870*/  FADD R12, RZ, R12 ;  /* 0x0000000cff0c7221 */ /* 0x000fe20000000000 */
[----:B------:R-:W-:Y:S01]  /*0880*/  FFMA R13, R9, R9, R9 ;  /* 0x00000009090d7223 */ /* 0x000fe20000000009 */
[----:B------:R-:W-:-:S02]  /*0890*/  IMAD.U32 R15, RZ, RZ, UR11 ;  /* 0x0000000bff0f7e24 */ /* 0x000fc4000f8e00ff */
[----:B------:R-:W-:Y:S02]  /*08a0*/  IMAD.U32 R14, RZ, RZ, UR11 ;  /* 0x0000000bff0e7e24 */ /* 0x000fe4000f8e00ff */
[----:B------:R-:W-:Y:S01]  /*08b0*/  FADD R13, RZ, R13 ;  /* 0x0000000dff0d7221 */ /* 0x000fe20000000000 */
[----:B------:R-:W-:Y:S01]  /*08c0*/  @!P5 FADD R24, R24, R12 ;  /* 0x0000000c1818d221 */ /* 0x000fe20000000000 */
[----:B------:R-:W-:Y:S02]  /*08d0*/  IMAD.U32 R16, RZ, RZ, UR11 ;  /* 0x0000000bff107e24 */ /* 0x000fe4000f8e00ff */
[----:B------:R-:W-:Y:S01]  /*08e0*/  IMAD.U32 R12, RZ, RZ, UR11 ;  /* 0x0000000bff0c7e24 */ /* 0x000fe2000f8e00ff */
[C---:B------:R-:W-:Y:S01]  /*08f0*/  LEA R20, R15.reuse, R20, 0xa ;  /* 0x000000140f147211 */ /* 0x040fe200078e50ff */
[----:B------:R-:W-:Y:S01]  /*0900*/  IMAD R21, R16, 0x400, R21 ;  /* 0x0000040010157824 */ /* 0x000fe200078e0215 */
[----:B------:R-:W-:Y:S01]  /*0910*/  LEA R19, R14, R19, 0xa ;  /* 0x000000130e137211 */ /* 0x000fe200078e50ff */
[----:B------:R-:W-:Y:S01]  /*0920*/  @!P4 FADD R24, R24, R13 ;  /* 0x0000000d1818c221 */ /* 0x000fe20000000000 */
[----:B------:R-:W-:Y:S01]  /*0930*/  LEA R18, R15, R18, 0xa ;  /* 0x000000120f127211 */ /* 0x000fe200078e50ff */
[----:B------:R-:W-:Y:S01]  /*0940*/  IMAD R23, R12, 0x400, R23 ;  /* 0x000004000c177824 */ /* 0x000fe200078e0217 */
[----:B------:R-:W-:Y:S01]  /*0950*/  LEA R25, R14, R25, 0xa ;  /* 0x000000190e197211 */ /* 0x000fe200078e50ff */
[----:B------:R-:W-:Y:S01]  /*0960*/  IMAD R5, R12, 0x400, R5 ;  /* 0x000004000c057824 */ /* 0x000fe200078e0205 */
[----:B------:R-:W-:Y:S01]  /*0970*/  UIADD3 UR4, UPT, UPT, UR4, 0x4, URZ ;  /* 0x0000000404047890 */ /* 0x000fe2000fffe0ff */
[----:B----4-:R-:W-:Y:S01]  /*0980*/  @!P3 MOV R6, R10 ;  /* 0x0000000a0006b202 */ /* 0x010fe20000000f00 */
[----:B-----5:R-:W-:-:S02]  /*0990*/  @!P2 IMAD.MOV.U32 R7, RZ, RZ, R2 ;  /* 0x000000ffff07a224 */ /* 0x020fc400078e0002 */
[----:B--2---:R-:W-:Y:S01]  /*09a0*/  @!P0 IMAD.MOV.U32 R9, RZ, RZ, R11 ;  /* 0x000000ffff098224 */ /* 0x004fe200078e000b */
[----:B------:R-:W-:Y:S01]  /*09b0*/  @!P1 MOV R8, R0 ;  /* 0x0000000000089202 */ /* 0x000fe20000000f00 */
[----:B------:R-:W-:Y:S06]  /*09c0*/  BRA.U UP0, `(.L_x_2178) ;  /* 0xfffffffd002c7547 */ /* 0x000fec000b83ffff */
[----:B------:R-:W-:-:S06]  /*09d0*/  UIADD3 UR4, UPT, UPT, UR4, 0x4, URZ ;  /* 0x0000000404047890 */ /* 0x000fcc000fffe0ff */
[----:B------:R-:W-:-:S07]  /*09e0*/  MOV R13, UR4 ;  /* 0x00000004000d7c02 */ /* 0x000fce0008000f00 */
.L_x_2177:
[----:B------:R-:W-:-:S09]  /*09f0*/  UISETP.NE.AND UP0, UPT, UR6, URZ, UPT ;  /* 0x000000ff0600728c */ /* 0x000fd2000bf05270 */
[----:B------:R-:W-:Y:S05]  /*0a00*/  BRA.U !UP0, `(.L_x_2176) ;  /* 0x0000000108c07547 */ /* 0x000fea000b800000 */
[----:B------:R-:W0:Y:S01]  /*0a10*/  S2R R12, SR_TID.X ;  /* 0x00000000000c7919 */ /* 0x000e220000002100 */
[----:B------:R-:W1:Y:S01]  /*0a20*/  LDC.64 R6, c[0x0][0x380] ;  /* 0x0000e000ff067b82 */ /* 0x000e620000000a00 */
[C---:B------:R-:W-:Y:S01]  /*0a30*/  VIADD R8, R13.reuse, 0xfffffc ;  /* 0x00fffffc0d087836 */ /* 0x040fe20000000000 */
[----:B------:R-:W2:Y:S01]  /*0a40*/  LDCU UR7, c[0x0][0x390] ;  /* 0x00007200ff0777ac */ /* 0x000ea20008000800 */
[----:B------:R-:W-:Y:S02]  /*0a50*/  IMAD R5, R13, UR11, RZ ;  /* 0x0000000b0d057c24 */ /* 0x000fe4000f8e02ff */
[----:B------:R-:W-:Y:S01]  /*0a60*/  IMAD R9, R8, UR11, RZ ;  /* 0x0000000b08097c24 */ /* 0x000fe2000f8e02ff */
[----:B------:R-:W-:Y:S02]  /*0a70*/  UIADD3 UR4, UPT, UPT, -UR6, URZ, URZ ;  /* 0x000000ff06047290 */ /* 0x000fe4000fffe1ff */
[----:B0-----:R-:W-:Y:S01]  /*0a80*/  LEA R8, R5, R12, 0x8 ;  /* 0x0000000c05087211 */ /* 0x001fe200078e40ff */
[----:B------:R-:W-:-:S03]  /*0a90*/  IMAD R12, R9, 0x100, R12 ;  /* 0x00000100090c7824 */ /* 0x000fc600078e020c */
[C---:B------:R-:W-:Y:S01]  /*0aa0*/  LEA R5, R3.reuse, R8, 0x8 ;  /* 0x0000000803057211 */ /* 0x040fe200078e40ff */
[----:B--2---:R-:W-:-:S07]  /*0ab0*/  IMAD R3, R3, 0x100, R12 ;  /* 0x0000010003037824 */ /* 0x004fce00078e020c */
.L_x_2183:
[----:B------:R-:W-:Y:S01]  /*0ac0*/  ISETP.GE.AND P0, PT, R3, UR7, PT ;  /* 0x0000000703007c0c */ /* 0x000fe2000bf06270 */
[----:B------:R-:W-:Y:S01]  /*0ad0*/  UIADD3 UR4, UPT, UPT, UR4, 0x1, URZ ;  /* 0x0000000104047890 */ /* 0x000fe2000fffe0ff */
[----:B------:R-:W-:Y:S01]  /*0ae0*/  SHF.L.U32 R8, R13, 0x2, RZ ;  /* 0x000000020d087819 */ /* 0x000fe200000006ff */
[----:B------:R-:W-:Y:S01]  /*0af0*/  BSSY.RECONVERGENT B0, `(.L_x_2179) ;  /* 0x0000010000007945 */ /* 0x000fe20003800200 */
[----:B------:R-:W-:Y:S01]  /*0b00*/  ISETP.GE.AND P1, PT, R5, UR7, PT ;  /* 0x0000000705007c0c */ /* 0x000fe2000bf26270 */
[----:B------:R-:W-:Y:S01]  /*0b10*/  UISETP.NE.AND UP0, UPT, UR4, URZ, UPT ;  /* 0x000000ff0400728c */ /* 0x000fe2000bf05270 */
[----:B------:R-:W-:-:S07]  /*0b20*/  LOP3.LUT R12, R8, 0xc, RZ, 0xc0, !PT ;  /* 0x0000000c080c7812 */ /* 0x000fce00078ec0ff */
[----:B------:R-:W-:Y:S05]  /*0b30*/  @P0 BRA `(.L_x_2180) ;  /* 0x00000000002c0947 */ /* 0x000fea0003800000 */
[C---:B------:R-:W-:Y:S02]  /*0b40*/  ISETP.EQ.AND P0, PT, R12.reuse, RZ, PT ;  /* 0x000000ff0c00720c */ /* 0x040fe40003f02270 */
[C---:B------:R-:W-:Y:S02]  /*0b50*/  ISETP.EQ.AND P2, PT, R12.reuse, 0x4, PT ;  /* 0x000000040c00780c */ /* 0x040fe40003f42270 */
[C---:B------:R-:W-:Y:S02]  /*0b60*/  ISETP.EQ.AND P3, PT, R12.reuse, 0x8, PT ;  /* 0x000000080c00780c */ /* 0x040fe40003f62270 */
[----:B------:R-:W-:-:S07]  /*0b70*/  ISETP.EQ.AND P4, PT, R12, 0xc, PT ;  /* 0x0000000c0c00780c */ /* 0x000fce0003f82270 */
[----:B------:R-:W-:Y:S02]  /*0b80*/  @P0 IMAD.MOV.U32 R8, RZ, RZ, R10 ;  /* 0x000000ffff080224 */ /* 0x000fe400078e000a */
[----:B------:R-:W-:Y:S02]  /*0b90*/  @P2 MOV R8, R2 ;  /* 0x0000000200082202 */ /* 0x000fe40000000f00 */
[----:B------:R-:W-:Y:S02]  /*0ba0*/  @P3 IMAD.MOV.U32 R8, RZ, RZ, R0 ;  /* 0x000000ffff083224 */ /* 0x000fe400078e0000 */
[----:B------:R-:W-:-:S05]  /*0bb0*/  @P4 MOV R8, R11 ;  /* 0x0000000b00084202 */ /* 0x000fca0000000f00 */
[----:B------:R-:W-:-:S04]  /*0bc0*/  FFMA R8, R8, R8, R8 ;  /* 0x0000000808087223 */ /* 0x000fc80000000008 */
[----:B------:R-:W-:-:S04]  /*0bd0*/  FADD R9, RZ, R8 ;  /* 0x00000008ff097221 */ /* 0x000fc80000000000 */
[----:B------:R-:W-:-:S07]  /*0be0*/  FADD R24, R24, R9 ;  /* 0x0000000918187221 */ /* 0x000fce0000000000 */
.L_x_2180:
[----:B------:R-:W-:Y:S05]  /*0bf0*/  BSYNC.RECONVERGENT B0 ;  /* 0x0000000000007941 */ /* 0x000fea0003800200 */
.L_x_2179:
[----:B------:R-:W-:Y:S04]  /*0c00*/  BSSY.RECONVERGENT B0, `(.L_x_2181) ;  /* 0x000000c000007945 */ /* 0x000fe80003800200 */
[----:B------:R-:W-:Y:S05]  /*0c10*/  @P1 BRA `(.L_x_2182) ;  /* 0x0000000000281947 */ /* 0x000fea0003800000 */
[----:B-1----:R-:W-:-:S06]  /*0c20*/  IMAD.WIDE R8, R5, 0x4, R6 ;  /* 0x0000000405087825 */ /* 0x002fcc00078e0206 */
[----:B------:R-:W2:Y:S01]  /*0c30*/  LDG.E.CONSTANT R8, desc[UR12][R8.64] ;  /* 0x0000000c08087981 */ /* 0x000ea2000c1e9900 */
[C---:B------:R-:W-:Y:S02]  /*0c40*/  ISETP.EQ.AND P0, PT, R12.reuse, RZ, PT ;  /* 0x000000ff0c00720c */ /* 0x040fe40003f02270 */
[C---:B------:R-:W-:Y:S02]  /*0c50*/  ISETP.EQ.AND P1, PT, R12.reuse, 0x4, PT ;  /* 0x000000040c00780c */ /* 0x040fe40003f22270 */
[C---:B------:R-:W-:Y:S02]  /*0c60*/  ISETP.EQ.AND P2, PT, R12.reuse, 0x8, PT ;  /* 0x000000080c00780c */ /* 0x040fe40003f42270 */
[----:B------:R-:W-:-:S07]  /*0c70*/  ISETP.EQ.AND P3, PT, R12, 0xc, PT ;  /* 0x0000000c0c00780c */ /* 0x000fce0003f62270 */
[--C-:B--2---:R-:W-:Y:S02]  /*0c80*/  @P0 IMAD.MOV.U32 R10, RZ, RZ, R8.reuse ;  /* 0x000000ffff0a0224 */ /* 0x104fe400078e0008 */
[-C--:B------:R-:W-:Y:S02]  /*0c90*/  @P1 MOV R2, R8.reuse ;  /* 0x0000000800021202 */ /* 0x080fe40000000f00 */
[----:B------:R-:W-:Y:S02]  /*0ca0*/  @P2 IMAD.MOV.U32 R0, RZ, RZ, R8 ;  /* 0x000000ffff002224 */ /* 0x000fe400078e0008 */
[----:B------:R-:W-:-:S07]  /*0cb0*/  @P3 MOV R11, R8 ;  /* 0x00000008000b3202 */ /* 0x000fce0000000f00 */
.L_x_2182:
[----:B------:R-:W-:Y:S05]  /*0cc0*/  BSYNC.RECONVERGENT B0 ;  /* 0x0000000000007941 */ /* 0x000fea0003800200 */
.L_x_2181:
[----:B------:R-:W-:Y:S01]  /*0cd0*/  VIADD R13, R13, 0x1 ;  /* 0x000000010d0d7836 */ /* 0x000fe20000000000 */
[----:B------:R-:W-:Y:S01]  /*0ce0*/  IADD3 R5, PT, PT, R5, UR8, RZ ;  /* 0x0000000805057c10 */ /* 0x000fe2000fffe0ff */
[----:B------:R-:W-:Y:S01]  /*0cf0*/  VIADD R3, R3, UR8 ;  /* 0x0000000803037c36 */ /* 0x000fe20008000000 */
[----:B------:R-:W-:Y:S06]  /*0d00*/  BRA.U UP0, `(.L_x_2183) ;  /* 0xfffffffd006c7547 */ /* 0x000fec000b83ffff */
.L_x_2176:
[----:B------:R-:W-:-:S13]  /*0d10*/  ISETP.GE.AND P0, PT, R4, UR7, PT ;  /* 0x0000000704007c0c */ /* 0x000fda000bf06270 */
[----:B------:R-:W-:Y:S05]  /*0d20*/  @P0 EXIT ;  /* 0x000000000000094d */ /* 0x000fea0003800000 */
[----:B------:R-:W0:Y:S02]  /*0d30*/  LDC.64 R2, c[0x0][0x388] ;  /* 0x0000e200ff027b82 */ /* 0x000e240000000a00 */
[----:B0-----:R-:W-:-:S05]  /*0d40*/  IMAD.WIDE R4, R4, 0x4, R2 ;  /* 0x0000000404047825 */ /* 0x001fca00078e0202 */
[----:B------:R-:W-:Y:S01]  /*0d50*/  STG.E desc[UR12][R4.64], R24 ;  /* 0x0000001804007986 */ /* 0x000fe2000c10190c */
[----:B------:R-:W-:Y:S05]  /*0d60*/  EXIT ;  /* 0x000000000000794d */ /* 0x000fea0003800000 */
.L_x_2184:
        /* <DEDUP_REMOVED lines=9> */
.L_x_2301:


//--------------------- .text._Z12reg_pipelineILi3ELi1EEvPfS0_i --------------------------
	.section	.text._Z12reg_pipelineILi3ELi1EEvPfS0_i,"ax",@progbits
	.align	128
        .global         _Z12reg_pipelineILi3ELi1EEvPfS0_i
        .type           _Z12reg_pipelineILi3ELi1EEvPfS0_i,@function
        .size           _Z12reg_pipelineILi3ELi1EEvPfS0_i,(.L_x_2302 - _Z12reg_pipelineILi3ELi1EEvPfS0_i)
        .other          _Z12reg_pipelineILi3ELi1EEvPfS0_i,@"STO_CUDA_ENTRY STV_DEFAULT"
_Z12reg_pipelineILi3ELi1EEvPfS0_i:
.text._Z12reg_pipelineILi3ELi1EEvPfS0_i:
        /* <DEDUP_REMOVED lines=9> */
[C---:B------:R-:W-:Y:S01]  /*0090*/  VIADD R5, R0.reuse, UR10 ;  /* 0x0000000a00057c36 */ /* 0x040fe20008000000 */
[----:B--2---:R-:W-:Y:S01]  /*00a0*/  LEA R9, R7, R0, 0x9 ;  /* 0x0000000007097211 */ /* 0x004fe200078e48ff */
[----:B------:R-:W-:Y:S01]  /*00b0*/  IMAD.U32 R10, RZ, RZ, UR10 ;  /* 0x0000000aff0a7e24 */ /* 0x000fe2000f8e00ff */
[----:B---3--:R-:W-:Y:S02]  /*00c0*/  ISETP.GE.AND P0, PT, R0, UR15, PT ;  /* 0x0000000f00007c0c */ /* 0x008fe4000bf06270 */
[----:B------:R-:W-:Y:S02]  /*00d0*/  ISETP.GE.AND P1, PT, R5, UR15, PT ;  /* 0x0000000f05007c0c */ /* 0x000fe4000bf26270 */
[----:B------:R-:W-:Y:S02]  /*00e0*/  ISETP.GE.AND P2, PT, R9, UR15, PT ;  /* 0x0000000f09007c0c */ /* 0x000fe4000bf46270 */
[----:B------:R-:W-:-:S07]  /*00f0*/  IABS R6, R10 ;  /* 0x0000000a00067213 */ /* 0x000fce0000000000 */
[----:B------:R-:W0:Y:S08]  /*0100*/  @!P0 LDC.64 R14, c[0x0][0x380] ;  /* 0x0000e000ff0e8b82 */ /* 0x000e300000000a00 */
[----:B------:R-:W1:Y:S08]  /*0110*/  @!P1 LDC.64 R16, c[0x0][0x380] ;  /* 0x0000e000ff109b82 */ /* 0x000e700000000a00 */
[----:B------:R-:W2:Y:S01]  /*0120*/  @!P2 LDC.64 R18, c[0x0][0x380] ;  /* 0x0000e000ff12ab82 */ /* 0x000ea20000000a00 */
[----:B------:R-:W-:Y:S01]  /*0130*/  UIADD3 UR6, UPT, UPT, UR10, -0x1, UR15 ;  /* 0xffffffff0a067890 */ /* 0x000fe2000fffe00f */
[----:B0-----:R-:W-:-:S05]  /*0140*/  @!P0 IMAD.WIDE R14, R0, 0x4, R14 ;  /* 0x00000004000e8825 */ /* 0x001fca00078e020e */
[----:B----4-:R0:W5:Y:S01]  /*0150*/  @!P0 LDG.E.CONSTANT R2, desc[UR16][R14.64] ;  /* 0x000000100e028981 */ /* 0x010162000c1e9900 */
[----:B-1----:R-:W-:-:S05]  /*0160*/  @!P1 IMAD.WIDE R16, R5, 0x4, R16 ;  /* 0x0000000405109825 */ /* 0x002fca00078e0210 */
[----:B------:R1:W5:Y:S01]  /*0170*/  @!P1 LDG.E.CONSTANT R3, desc[UR16][R16.64] ;  /* 0x0000001010039981 */ /* 0x000362000c1e9900 */
[----:B--2---:R-:W-:-:S05]  /*0180*/  @!P2 IMAD.WIDE R18, R9, 0x4, R18 ;  /* 0x000000040912a825 */ /* 0x004fca00078e0212 */
[----:B------:R1:W5:Y:S01]  /*0190*/  @!P2 LDG.E.CONSTANT R4, desc[UR16][R18.64] ;  /* 0x000000101204a981 */ /* 0x000362000c1e9900 */
[----:B------:R-:W2:Y:S08]  /*01a0*/  I2F.RP R5, R6 ;  /* 0x0000000600057306 */ /* 0x000eb00000209400 */
[----:B--2---:R-:W2:Y:S02]  /*01b0*/  MUFU.RCP R5, R5 ;  /* 0x0000000500057308 */ /* 0x004ea40000001000 */
[----:B--2---:R-:W-:-:S06]  /*01c0*/  VIADD R12, R5, 0xffffffe ;  /* 0x0ffffffe050c7836 */ /* 0x004fcc0000000000 */
[----:B------:R2:W3:Y:S02]  /*01d0*/  F2I.FTZ.U32.TRUNC.NTZ R13, R12 ;  /* 0x0000000c000d7305 */ /* 0x0004e4000021f000 */
[----:B--2---:R-:W-:Y:S01]  /*01e0*/  HFMA2 R12, -RZ, RZ, 0, 0 ;  /* 0x00000000ff0c7431 */ /* 0x004fe200000001ff */
[----:B---3--:R-:W-:-:S04]  /*01f0*/  R2UR UR5, R13 ;  /* 0x000000000d0572ca */ /* 0x008fc800000e0000 */
[----:B------:R-:W-:Y:S01]  /*0200*/  R2UR UR4, R12 ;  /* 0x000000000c0472ca */ /* 0x000fe200000e0000 */
[----:B------:R-:W-:Y:S02]  /*0210*/  IMAD.MOV R9, RZ, RZ, -R13 ;  /* 0x000000ffff097224 */ /* 0x000fe400078e0a0d */
[----:B0-----:R-:W-:Y:S02]  /*0220*/  IMAD.U32 R14, RZ, RZ, UR6 ;  /* 0x00000006ff0e7e24 */ /* 0x001fe4000f8e00ff */
[----:B------:R-:W-:-:S03]  /*0230*/  IMAD R9, R9, R6, RZ ;  /* 0x0000000609097224 */ /* 0x000fc600078e02ff */
        /* <DEDUP_REMOVED lines=12> */
[----:B------:R-:W-:-:S05]  /*0300*/  @!P0 IMAD.IADD R5, R5, 0x1, -R6 ;  /* 0x0000000105058824 */ /* 0x000fca00078e0a06 */
        /* <DEDUP_REMOVED lines=10> */
[----:B------:R-:W-:-:S08]  /*03b0*/  MOV R5, RZ ;  /* 0x000000ff00057202 */ /* 0x000fd00000000f00 */
[----:B-1----:R-:W-:Y:S05]  /*03c0*/  BRA.U !UP0, `(.L_x_2185) ;  /* 0x0000001108ec7547 */ /* 0x002fea000b800000 */
[----:B------:R-:W-:Y:S01]  /*03d0*/  UIADD3 UR4, UPT, UPT, UR5, 0x2, URZ ;  /* 0x0000000205047890 */ /* 0x000fe2000fffe0ff */
[----:B------:R-:W-:Y:S02]  /*03e0*/  IMAD.MOV.U32 R5, RZ, RZ, RZ ;  /* 0x000000ffff057224 */ /* 0x000fe400078e00ff */
[----:B------:R-:W-:Y:S01]  /*03f0*/  IMAD.MOV.U32 R10, RZ, RZ, 0x3 ;  /* 0x00000003ff0a7424 */ /* 0x000fe200078e00ff */
[----:B------:R-:W-:-:S04]  /*0400*/  UISETP.LT.AND UP0, UPT, UR4, 0x3, UPT ;  /* 0x000000030400788c */ /* 0x000fc8000bf01270 */
[----:B------:R-:W-:Y:S02]  /*0410*/  USEL UR5, UR4, 0x3, !UP0 ;  /* 0x0000000304057887 */ /* 0x000fe4000c000000 */
[----:B------:R-:W-:Y:S02]  /*0420*/  UISETP.GE.AND UP0, UPT, UR4, 0x6, UPT ;  /* 0x000000060400788c */ /* 0x000fe4000bf06270 */
[----:B------:R-:W-:-:S04]  /*0430*/  UIADD3 UR5, UPT, UPT, UR5, -0x2, URZ ;  /* 0xfffffffe05057890 */ /* 0x000fc8000fffe0ff */
[----:B------:R-:W-:-:S03]  /*0440*/  ULOP3.LUT UR25, UR5, 0x3, URZ, 0xc0, !UPT ;  /* 0x0000000305197892 */ /* 0x000fc6000f8ec0ff */
[----:B------:R-:W-:Y:S09]  /*0450*/  BRA.U !UP0, `(.L_x_2186) ;  /* 0x0000000d08ac7547 */ /* 0x000ff2000b800000 */
[----:B------:R-:W-:Y:S01]  /*0460*/  ULOP3.LUT UR4, UR5, 0xfffffffc, URZ, 0xc0, !UPT ;  /* 0xfffffffc05047892 */ /* 0x000fe2000f8ec0ff */
[C---:B------:R-:W-:Y:S01]  /*0470*/  VIADD R10, R8.reuse, UR10 ;  /* 0x0000000a080a7c36 */ /* 0x040fe20008000000 */
[----:B------:R-:W-:Y:S01]  /*0480*/  USHF.L.U32 UR5, UR7, 0xa, URZ ;  /* 0x0000000a07057899 */ /* 0x000fe200080006ff */
[C-C-:B------:R-:W-:Y:S01]  /*0490*/  IMAD R18, R7.reuse, 0x300, R8.reuse ;  /* 0x0000030007127824 */ /* 0x140fe200078e0208 */
[C---:B------:R-:W-:Y:S01]  /*04a0*/  LEA R6, R7.reuse, R8, 0x9 ;  /* 0x0000000807067211 */ /* 0x040fe200078e48ff */
[C-C-:B------:R-:W-:Y:S02]  /*04b0*/  IMAD R12, R7.reuse, 0x600, R8.reuse ;  /* 0x00000600070c7824 */ /* 0x140fe400078e0208 */
[----:B------:R-:W-:Y:S02]  /*04c0*/  HFMA2 R21, -RZ, RZ, 0, 3.5762786865234375e-07 ;  /* 0x00000006ff157431 */ /* 0x000fe400000001ff */
[----:B------:R-:W-:Y:S01]  /*04d0*/  IMAD R14, R7, 0x500, R8 ;  /* 0x00000500070e7824 */ /* 0x000fe200078e0208 */
[----:B------:R-:W-:Y:S01]  /*04e0*/  LOP3.LUT R16, R8, UR5, RZ, 0xfc, !PT ;  /* 0x0000000508107c12 */ /* 0x000fe2000f8efcff */
[----:B------:R-:W-:Y:S01]  /*04f0*/  HFMA2 R24, -RZ, RZ, 0, 2.98023223876953125e-07 ;  /* 0x00000005ff187431 */ /* 0x000fe200000001ff */
[C---:B------:R-:W-:Y:S01]  /*0500*/  LEA R7, R11.reuse, R10, 0x8 ;  /* 0x0000000a0b077211 */ /* 0x040fe200078e40ff */
[C---:B------:R-:W-:Y:S01]  /*0510*/  IMAD R6, R11.reuse, 0x100, R6 ;  /* 0x000001000b067824 */ /* 0x040fe200078e0206 */
[----:B------:R-:W-:Y:S01]  /*0520*/  LEA R10, R11, R18, 0x8 ;  /* 0x000000120b0a7211 */ /* 0x000fe200078e40ff */
[----:B------:R-:W-:-:S02]  /*0530*/  HFMA2 R18, -RZ, RZ, 0, 1.430511474609375e-06 ;  /* 0x00000018ff127431 */ /* 0x000fc400000001ff */
[C---:B------:R-:W-:Y:S01]  /*0540*/  IMAD R8, R11.reuse, 0x100, R12 ;  /* 0x000001000b087824 */ /* 0x040fe200078e020c */
[----:B------:R-:W-:Y:S01]  /*0550*/  MOV R20, 0x14 ;  /* 0x0000001400147802 */ /* 0x000fe20000000f00 */
[C---:B------:R-:W-:Y:S01]  /*0560*/  IMAD R9, R11.reuse, 0x100, R14 ;  /* 0x000001000b097824 */ /* 0x040fe200078e020e */
[----:B------:R-:W-:Y:S01]  /*0570*/  MOV R23, 0x2 ;  /* 0x0000000200177802 */ /* 0x000fe20000000f00 */
[----:B------:R-:W-:Y:S01]  /*0580*/  IMAD R11, R11, 0x100, R16 ;  /* 0x000001000b0b7824 */ /* 0x000fe200078e0210 */
[----:B------:R-:W-:Y:S01]  /*0590*/  UIADD3 UR14, UPT, UPT, -UR4, URZ, URZ ;  /* 0x000000ff040e7290 */ /* 0x000fe2000fffe1ff */
[----:B------:R-:W-:Y:S01]  /*05a0*/  IMAD.MOV.U32 R19, RZ, RZ, 0x8 ;  /* 0x00000008ff137424 */ /* 0x000fe200078e00ff */
[----:B------:R-:W-:Y:S01]  /*05b0*/  UMOV UR24, 0x4 ;  /* 0x0000000400187882 */ /* 0x000fe20000000000 */
[----:B------:R-:W-:Y:S01]  /*05c0*/  IMAD.MOV.U32 R5, RZ, RZ, RZ ;  /* 0x000000ffff057224 */ /* 0x000fe200078e00ff */
[----:B------:R-:W-:Y:S01]  /*05d0*/  UMOV UR23, 0x10 ;  /* 0x0000001000177882 */ /* 0x000fe20000000000 */
[----:B------:R-:W-:Y:S01]  /*05e0*/  IMAD.MOV.U32 R22, RZ, RZ, RZ ;  /* 0x000000ffff167224 */ /* 0x000fe200078e00ff */
[----:B------:R-:W-:Y:S01]  /*05f0*/  UMOV UR22, 0xc ;  /* 0x0000000c00167882 */ /* 0x000fe20000000000 */
[----:B------:R-:W-:Y:S01]  /*0600*/  IMAD.MOV.U32 R25, RZ, RZ, RZ ;  /* 0x000000ffff197224 */ /* 0x000fe200078e00ff */
[----:B------:R-:W-:Y:S01]  /*0610*/  UMOV UR21, 0x1 ;  /* 0x0000000100157882 */ /* 0x000fe20000000000 */
[----:B------:R-:W-:Y:S01]  /*0620*/  IMAD.MOV.U32 R26, RZ, RZ, RZ ;  /* 0x000000ffff1a7224 */ /* 0x000fe200078e00ff */
[----:B------:R-:W-:Y:S01]  /*0630*/  UMOV UR9, URZ ;  /* 0x000000ff00097c82 */ /* 0x000fe20008000000 */
[----:B------:R-:W-:Y:S01]  /*0640*/  UMOV UR20, 0x4 ;  /* 0x0000000400147882 */ /* 0x000fe20000000000 */
[----:B------:R-:W-:Y:S01]  /*0650*/  UMOV UR8, URZ ;  /* 0x000000ff00087c82 */ /* 0x000fe20008000000 */
[----:B------:R-:W-:Y:S01]  /*0660*/  UMOV UR6, URZ ;  /* 0x000000ff00067c82 */ /* 0x000fe20008000000 */
[----:B------:R-:W-:Y:S01]  /*0670*/  UMOV UR7, URZ ;  /* 0x000000ff00077c82 */ /* 0x000fe20008000000 */
[----:B------:R-:W-:Y:S01]  /*0680*/  UMOV UR19, 0x3 ;  /* 0x0000000300137882 */ /* 0x000fe20000000000 */
[----:B------:R-:W0:Y:S01]  /*0690*/  LDCU UR15, c[0x0][0x390] ;  /* 0x00007200ff0f77ac */ /* 0x000e220008000800 */
[----:B------:R-:W-:Y:S01]  /*06a0*/  UMOV UR5, URZ ;  /* 0x000000ff00057c82 */ /* 0x000fe20008000000 */
[----:B------:R-:W-:-:S05]  /*06b0*/  UMOV UR4, URZ ;  /* 0x000000ff00047c82 */ /* 0x000fca0008000000 */
.L_x_2193:
[----:B0-----:R-:W-:Y:S01]  /*06c0*/  ISETP.GE.AND P1, PT, R11, UR15, PT ;  /* 0x0000000f0b007c0c */ /* 0x001fe2000bf26270 */
[----:B------:R-:W-:Y:S01]  /*06d0*/  IMAD.U32 R15, RZ, RZ, UR20 ;  /* 0x00000014ff0f7e24 */ /* 0x000fe2000f8e00ff */
[----:B------:R-:W-:Y:S02]  /*06e0*/  MOV R12, UR8 ;  /* 0x00000008000c7c02 */ /* 0x000fe40008000f00 */
[----:B------:R-:W-:Y:S02]  /*06f0*/  ISETP.GE.AND P2, PT, R10, UR15, PT ;  /* 0x0000000f0a007c0c */ /* 0x000fe4000bf46270 */
[----:B------:R-:W-:-:S07]  /*0700*/  MOV R14, UR20 ;  /* 0x00000014000e7c02 */ /* 0x000fce0008000f00 */
[----:B------:R-:W-:-:S04]  /*0710*/  @!P1 IMAD.WIDE.U32 R12, R12, -0x55555555, RZ ;  /* 0xaaaaaaab0c0c9825 */ /* 0x000fc800078e00ff */
[----:B------:R-:W0:Y:S01]  /*0720*/  @!P2 LDC.64 R16, c[0x0][0x380] ;  /* 0x0000e000ff10ab82 */ /* 0x000e220000000a00 */
[----:B------:R-:W-:-:S04]  /*0730*/  @!P1 IMAD.WIDE.U32 R12, P0, R15, -0x55555556, R12 ;  /* 0xaaaaaaaa0f0c9825 */ /* 0x000fc8000780000c */
[----:B------:R-:W-:-:S05]  /*0740*/  @!P1 IMAD.WIDE.U32 R14, R14, -0x55555555, RZ ;  /* 0xaaaaaaab0e0e9825 */ /* 0x000fca00078e00ff */
[----:B------:R-:W-:Y:S02]  /*0750*/  @!P1 IADD3 RZ, P3, PT, R15, R12, RZ ;  /* 0x0000000c0fff9210 */ /* 0x000fe40007f7e0ff */
[----:B------:R-:W1:Y:S01]  /*0760*/  @!P1 LDC.64 R14, c[0x0][0x380] ;  /* 0x0000e000ff0e9b82 */ /* 0x000e620000000a00 */
[----:B0-----:R-:W-:-:S06]  /*0770*/  @!P2 IMAD.WIDE R16, R10, 0x4, R16 ;  /* 0x000000040a10a825 */ /* 0x001fcc00078e0210 */
[----:B-----5:R0:W5:Y:S01]  /*0780*/  @!P2 LDG.E.CONSTANT R16, desc[UR16][R16.64] ;  /* 0x000000101010a981 */ /* 0x020162000c1e9900 */
[----:B-1----:R-:W-:-:S05]  /*0790*/  @!P1 IMAD.WIDE R14, R11, 0x4, R14 ;  /* 0x000000040b0e9825 */ /* 0x002fca00078e020e */
[----:B------:R0:W5:Y:S01]  /*07a0*/  @!P1 LDG.E.CONSTANT R27, desc[UR16][R14.64] ;  /* 0x000000100e1b9981 */ /* 0x000162000c1e9900 */
[----:B------:R-:W-:Y:S01]  /*07b0*/  ISETP.GE.AND P4, PT, R0, UR15, PT ;  /* 0x0000000f00007c0c */ /* 0x000fe2000bf86270 */
[----:B------:R-:W-:-:S12]  /*07c0*/  BSSY.RECONVERGENT B0, `(.L_x_2187) ;  /* 0x0000016000007945 */ /* 0x000fd80003800200 */
[----:B0-----:R-:W-:Y:S05]  /*07d0*/  @P4 BRA `(.L_x_2188) ;  /* 0x0000000000504947 */ /* 0x001fea0003800000 */
        /* <DEDUP_REMOVED lines=19> */
[----:B------:R-:W-:-:S07]  /*0910*/  FADD R5, R5, R14 ;  /* 0x0000000e05057221 */ /* 0x000fce0000000000 */
.L_x_2188:
[----:B------:R-:W-:Y:S05]  /*0920*/  BSYNC.RECONVERGENT B0 ;  /* 0x0000000000007941 */ /* 0x000fea0003800200 */
.L_x_2187:
[----:B------:R-:W-:Y:S01]  /*0930*/  UIMAD.WIDE.U32 UR10, UR5, -0x55555555, URZ ;  /* 0xaaaaaaab050a78a5 */ /* 0x000fe2000f8e00ff */
[----:B------:R-:W-:Y:S01]  /*0940*/  @!P1 MOV R14, R13 ;  /* 0x0000000d000e9202 */ /* 0x000fe20000000f00 */
[----:B------:R-:W-:Y:S01]  /*0950*/  UIMAD.WIDE.U32 UR26, UR19, -0x55555555, URZ ;  /* 0xaaaaaaab131a78a5 */ /* 0x000fe2000f8e00ff */
[----:B------:R-:W-:Y:S01]  /*0960*/  @!P1 IMAD.X R15, RZ, RZ, RZ, P0 ;  /* 0x000000ffff0f9224 */ /* 0x000fe200000e06ff */
[----:B------:R-:W-:Y:S01]  /*0970*/  UIMAD.WIDE.U32 UR10, UP0, UR19, -0x55555556, UR10 ;  /* 0xaaaaaaaa130a78a5 */ /* 0x000fe2000f80000a */
[----:B------:R-:W-:Y:S01]  /*0980*/  IMAD.U32 R13, RZ, RZ, UR8 ;  /* 0x00000008ff0d7e24 */ /* 0x000fe2000f8e00ff */
[----:B------:R-:W-:Y:S01]  /*0990*/  ISETP.GE.AND P6, PT, R7, UR15, PT ;  /* 0x0000000f07007c0c */ /* 0x000fe2000bfc6270 */
[----:B------:R-:W-:Y:S01]  /*09a0*/  BSSY.RECONVERGENT B0, `(.L_x_2189) ;  /* 0x000002a000007945 */ /* 0x000fe20003800200 */
[----:B------:R-:W-:Y:S01]  /*09b0*/  UIADD3.X UR13, UPT, UPT, URZ, URZ, URZ, UP0, !UPT ;  /* 0x000000ffff0d7290 */ /* 0x000fe200087fe4ff */
[----:B------:R-:W-:Y:S01]  /*09c0*/  @!P1 IMAD.WIDE.U32.X R14, R13, -0x55555556, R14, P3 ;  /* 0xaaaaaaaa0d0e9825 */ /* 0x000fe200018e040e */
[----:B------:R-:W-:Y:S01]  /*09d0*/  UIADD3 URZ, UP0, UPT, UR27, UR10, URZ ;  /* 0x0000000a1bff7290 */ /* 0x000fe2000ff1e0ff */
[----:B------:R-:W-:Y:S01]  /*09e0*/  ISETP.GE.AND P3, PT, R6, UR15, PT ;  /* 0x0000000f06007c0c */ /* 0x000fe2000bf66270 */
[----:B------:R-:W-:Y:S01]  /*09f0*/  UMOV UR12, UR11 ;  /* 0x0000000b000c7c82 */ /* 0x000fe20008000000 */
[----:B------:R-:W-:Y:S01]  /*0a00*/  MOV R13, 0xfffffff4 ;  /* 0xfffffff4000d7802 */ /* 0x000fe20000000f00 */
[----:B------:R-:W-:Y:S01]  /*0a10*/  UIMAD.WIDE.U32.X UR10, UR5, -0x55555556, UR12, UP0 ;  /* 0xaaaaaaaa050a78a5 */ /* 0x000fe200080e040c */
[----:B------:R-:W-:-:S03]  /*0a20*/  @!P1 SHF.R.U64 R14, R14, 0x1, R15 ;  /* 0x000000010e0e9819 */ /* 0x000fc6000000120f */
[----:B------:R-:W-:Y:S02]  /*0a30*/  USHF.R.U64 UR10, UR10, 0x1, UR11 ;  /* 0x000000010a0a7899 */ /* 0x000fe4000800120b */
[----:B------:R-:W-:Y:S02]  /*0a40*/  @!P1 IMAD R13, R14, R13, UR23 ;  /* 0x000000170e0d9e24 */ /* 0x000fe4000f8e020d */
[----:B------:R-:W-:Y:S02]  /*0a50*/  UIMAD UR18, UR10, -0xc, UR22 ;  /* 0xfffffff40a1278a4 */ /* 0x000fe4000f8e0216 */
[----:B------:R-:W-:-:S04]  /*0a60*/  @!P3 IMAD.WIDE.U32 R14, R25, -0x55555555, RZ ;  /* 0xaaaaaaab190eb825 */ /* 0x000fc800078e00ff */
[----:B------:R-:W-:Y:S02]  /*0a70*/  MOV R12, UR18 ;  /* 0x00000012000c7c02 */ /* 0x000fe40008000f00 */
[----:B------:R-:W-:Y:S02]  /*0a80*/  ISETP.EQ.AND P0, PT, RZ, UR18, !P2 ;  /* 0x00000012ff007c0c */ /* 0x000fe4000d702270 */
[C---:B------:R-:W-:Y:S02]  /*0a90*/  ISETP.EQ.AND P5, PT, R12.reuse, 0x4, !P2 ;  /* 0x000000040c00780c */ /* 0x040fe400057a2270 */
[----:B------:R-:W-:-:S09]  /*0aa0*/  ISETP.EQ.AND P4, PT, R12, 0x8, !P2 ;  /* 0x000000080c00780c */ /* 0x000fd20005782270 */
[--C-:B-----5:R-:W-:Y:S01]  /*0ab0*/  @P0 IMAD.MOV.U32 R2, RZ, RZ, R16.reuse ;  /* 0x000000ffff020224 */ /* 0x120fe200078e0010 */
[----:B------:R-:W-:Y:S02]  /*0ac0*/  ISETP.GE.AND P0, PT, R9, UR15, PT ;  /* 0x0000000f09007c0c */ /* 0x000fe4000bf06270 */
[----:B------:R-:W-:Y:S01]  /*0ad0*/  @P5 MOV R3, R16 ;  /* 0x0000001000035202 */ /* 0x000fe20000000f00 */
[----:B------:R-:W-:Y:S01]  /*0ae0*/  @P4 IMAD.MOV.U32 R4, RZ, RZ, R16 ;  /* 0x000000ffff044224 */ /* 0x000fe200078e0010 */
[----:B------:R-:W-:Y:S09]  /*0af0*/  @P6 BRA `(.L_x_2190) ;  /* 0x0000000000506947 */ /* 0x000ff20003800000 */
        /* <DEDUP_REMOVED lines=19> */
[----:B------:R-:W-:-:S07]  /*0c30*/  FADD R5, R5, R12 ;  /* 0x0000000c05057221 */ /* 0x000fce0000000000 */
.L_x_2190:
[----:B------:R-:W-:Y:S05]  /*0c40*/  BSYNC.RECONVERGENT B0 ;  /* 0x0000000000007941 */ /* 0x000fea0003800200 */
.L_x_2189:
[----:B------:R-:W-:Y:S01]  /*0c50*/  @!P3 IMAD.WIDE.U32 R14, P6, R23, -0x55555556, R14 ;  /* 0xaaaaaaaa170eb825 */ /* 0x000fe200078c000e */
[C---:B------:R-:W-:Y:S02]  /*0c60*/  ISETP.EQ.AND P5, PT, R13.reuse, RZ, !P1 ;  /* 0x000000ff0d00720c */ /* 0x040fe40004fa2270 */
[----:B------:R-:W-:Y:S01]  /*0c70*/  ISETP.EQ.AND P4, PT, R13, 0x4, !P1 ;  /* 0x000000040d00780c */ /* 0x000fe20004f82270 */
[----:B------:R-:W-:Y:S01]  /*0c80*/  @!P3 IMAD.WIDE.U32 R16, R23, -0x55555555, RZ ;  /* 0xaaaaaaab1710b825 */ /* 0x000fe200078e00ff */
[----:B------:R-:W-:-:S03]  /*0c90*/  ISETP.EQ.AND P1, PT, R13, 0x8, !P1 ;  /* 0x000000080d00780c */ /* 0x000fc60004f22270 */
[----:B------:R-:W-:Y:S01]  /*0ca0*/  @!P3 IMAD.X R13, RZ, RZ, RZ, P6 ;  /* 0x000000ffff0db224 */ /* 0x000fe200030e06ff */
[----:B------:R-:W-:Y:S02]  /*0cb0*/  @!P3 IADD3 RZ, P6, PT, R17, R14, RZ ;  /* 0x0000000e11ffb210 */ /* 0x000fe40007fde0ff */
[----:B------:R-:W0:Y:S02]  /*0cc0*/  @!P0 LDC.64 R16, c[0x0][0x380] ;  /* 0x0000e000ff108b82 */ /* 0x000e240000000a00 */
[----:B0-----:R-:W-:-:S06]  /*0cd0*/  @!P0 IMAD.WIDE R16, R9, 0x4, R16 ;  /* 0x0000000409108825 */ /* 0x001fcc00078e0210 */
[----:B------:R-:W2:Y:S01]  /*0ce0*/  @!P0 LDG.E.CONSTANT R16, desc[UR16][R16.64] ;  /* 0x0000001010108981 */ /* 0x000ea2000c1e9900 */
[----:B------:R-:W-:Y:S01]  /*0cf0*/  @!P3 MOV R12, R15 ;  /* 0x0000000f000cb202 */ /* 0x000fe20000000f00 */
[----:B------:R-:W-:Y:S01]  /*0d00*/  @P5 IMAD.MOV.U32 R2, RZ, RZ, R27 ;  /* 0x000000ffff025224 */ /* 0x000fe200078e001b */
[-C--:B------:R-:W-:Y:S01]  /*0d10*/  @P4 MOV R3, R27.reuse ;  /* 0x0000001b00034202 */ /* 0x080fe20000000f00 */
[----:B------:R-:W-:Y:S01]  /*0d20*/  @!P0 IMAD.WIDE.U32 R14, R26, -0x55555555, RZ ;  /* 0xaaaaaaab1a0e8825 */ /* 0x000fe200078e00ff */
[----:B------:R-:W-:Y:S01]  /*0d30*/  @P1 MOV R4, R27 ;  /* 0x0000001b00041202 */ /* 0x000fe20000000f00 */
[----:B------:R-:W-:Y:S02]  /*0d40*/  BSSY.RECONVERGENT B0, `(.L_x_2191) ;  /* 0x0000027000007945 */ /* 0x000fe40003800200 */
[----:B------:R-:W-:-:S04]  /*0d50*/  @!P3 IMAD.WIDE.U32.X R12, R25, -0x55555556, R12, P6 ;  /* 0xaaaaaaaa190cb825 */ /* 0x000fc800030e040c */
[----:B------:R-:W-:Y:S01]  /*0d60*/  @!P0 IMAD.WIDE.U32 R14, P1, R24, -0x55555556, R14 ;  /* 0xaaaaaaaa180e8825 */ /* 0x000fe2000782000e */
[----:B------:R-:W-:-:S05]  /*0d70*/  @!P3 SHF.R.U64 R12, R12, 0x1, R13 ;  /* 0x000000010c0cb819 */ /* 0x000fca000000120d */
[----:B------:R-:W-:-:S05]  /*0d80*/  @!P3 IMAD R12, R12, -0xc, R19 ;  /* 0xfffffff40c0cb824 */ /* 0x000fca00078e0213 */
[C---:B------:R-:W-:Y:S02]  /*0d90*/  ISETP.EQ.AND P6, PT, R12.reuse, RZ, !P3 ;  /* 0x000000ff0c00720c */ /* 0x040fe40005fc2270 */
[C---:B------:R-:W-:Y:S02]  /*0da0*/  ISETP.EQ.AND P5, PT, R12.reuse, 0x4, !P3 ;  /* 0x000000040c00780c */ /* 0x040fe40005fa2270 */
[----:B------:R-:W-:-:S09]  /*0db0*/  ISETP.EQ.AND P4, PT, R12, 0x8, !P3 ;  /* 0x000000080c00780c */ /* 0x000fd20005f82270 */
[----:B------:R-:W-:Y:S02]  /*0dc0*/  @P6 IMAD.MOV.U32 R12, RZ, RZ, R2 ;  /* 0x000000ffff0c6224 */ /* 0x000fe400078e0002 */
[----:B------:R-:W-:Y:S02]  /*0dd0*/  @P5 IMAD.MOV.U32 R12, RZ, RZ, R3 ;  /* 0x000000ffff0c5224 */ /* 0x000fe400078e0003 */
[----:B------:R-:W-:-:S05]  /*0de0*/  @P4 MOV R12, R4 ;  /* 0x00000004000c4202 */ /* 0x000fca0000000f00 */
[----:B------:R-:W-:-:S04]  /*0df0*/  @!P3 FFMA R12, R12, R12, R12 ;  /* 0x0000000c0c0cb223 */ /* 0x000fc8000000000c */
[----:B------:R-:W-:Y:S01]  /*0e00*/  @!P3 FADD R28, RZ, R12 ;  /* 0x0000000cff1cb221 */ /* 0x000fe20000000000 */
[----:B------:R-:W-:Y:S01]  /*0e10*/  @!P0 IMAD.WIDE.U32 R12, R24, -0x55555555, RZ ;  /* 0xaaaaaaab180c8825 */ /* 0x000fe200078e00ff */
[----:B------:R-:W-:-:S03]  /*0e20*/  @!P0 MOV R12, R15 ;  /* 0x0000000f000c8202 */ /* 0x000fc60000000f00 */
[----:B------:R-:W-:Y:S01]  /*0e30*/  @!P3 FADD R5, R5, R28 ;  /* 0x0000001c0505b221 */ /* 0x000fe20000000000 */
[----:B------:R-:W-:Y:S01]  /*0e40*/  @!P0 IADD3 RZ, P4, PT, R13, R14, RZ ;  /* 0x0000000e0dff8210 */ /* 0x000fe20007f9e0ff */
[----:B------:R-:W-:-:S04]  /*0e50*/  @!P0 IMAD.X R13, RZ, RZ, RZ, P1 ;  /* 0x000000ffff0d8224 */ /* 0x000fc800008e06ff */
[----:B------:R-:W-:-:S05]  /*0e60*/  @!P0 IMAD.WIDE.U32.X R12, R26, -0x55555556, R12, P4 ;  /* 0xaaaaaaaa1a0c8825 */ /* 0x000fca00020e040c */
[----:B------:R-:W-:-:S05]  /*0e70*/  @!P0 SHF.R.U64 R13, R12, 0x1, R13 ;  /* 0x000000010c0d8819 */ /* 0x000fca000000120d */
[----:B------:R-:W-:-:S05]  /*0e80*/  @!P0 IMAD R13, R13, -0xc, R20 ;  /* 0xfffffff40d0d8824 */ /* 0x000fca00078e0214 */
[C---:B------:R-:W-:Y:S02]  /*0e90*/  ISETP.EQ.AND P1, PT, R13.reuse, RZ, !P0 ;  /* 0x000000ff0d00720c */ /* 0x040fe40004722270 */
[C---:B------:R-:W-:Y:S02]  /*0ea0*/  ISETP.EQ.AND P3, PT, R13.reuse, 0x4, !P0 ;  /* 0x000000040d00780c */ /* 0x040fe40004762270 */
[----:B------:R-:W-:-:S09]  /*0eb0*/  ISETP.EQ.AND P0, PT, R13, 0x8, !P0 ;  /* 0x000000080d00780c */ /* 0x000fd20004702270 */
[--C-:B--2---:R-:W-:Y:S02]  /*0ec0*/  @P1 IMAD.MOV.U32 R2, RZ, RZ, R16.reuse ;  /* 0x000000ffff021224 */ /* 0x104fe400078e0010 */
[----:B------:R-:W-:Y:S02]  /*0ed0*/  @P3 MOV R3, R16 ;  /* 0x0000001000033202 */ /* 0x000fe40000000f00 */
[----:B------:R-:W-:Y:S01]  /*0ee0*/  @P0 IMAD.MOV.U32 R4, RZ, RZ, R16 ;  /* 0x000000ffff040224 */ /* 0x000fe200078e0010 */
[----:B------:R-:W-:Y:S06]  /*0ef0*/  @P2 BRA `(.L_x_2192) ;  /* 0x00000000002c2947 */ /* 0x000fec0003800000 */
[----:B------:R-:W-:Y:S02]  /*0f00*/  UISETP.EQ.AND UP0, UPT, UR18, 0x4, UPT ;  /* 0x000000041200788c */ /* 0x000fe4000bf02270 */
[----:B------:R-:W-:Y:S01]  /*0f10*/  ISETP.EQ.AND P0, PT, RZ, UR18, PT ;  /* 0x00000012ff007c0c */ /* 0x000fe2000bf02270 */
[----:B------:R-:W-:-:S03]  /*0f20*/  UISETP.EQ.AND UP1, UPT, UR18, 0x8, UPT ;  /* 0x000000081200788c */ /* 0x000fc6000bf22270 */
[----:B------:R-:W-:-:S03]  /*0f30*/  PLOP3.LUT P1, PT, PT, PT, UP0, 0x80, 0x8 ;  /* 0x000000000008781c */ /* 0x000fc60003f2f008 */
[----:B------:R-:W-:-:S06]  /*0f40*/  PLOP3.LUT P2, PT, PT, PT, UP1, 0x80, 0x8 ;  /* 0x000000000008781c */ /* 0x000fcc0003f4f018 */
[----:B------:R-:W-:-:S04]  /*0f50*/  @P0 MOV R12, R2 ;  /* 0x00000002000c0202 */ /* 0x000fc80000000f00 */
[----:B------:R-:W-:-:S03]  /*0f60*/  @P1 IMAD.MOV.U32 R12, RZ, RZ, R3 ;  /* 0x000000ffff0c1224 */ /* 0x000fc600078e0003 */
[----:B------:R-:W-:-:S05]  /*0f70*/  @P2 MOV R12, R4 ;  /* 0x00000004000c2202 */ /* 0x000fca0000000f00 */
[----:B------:R-:W-:-:S04]  /*0f80*/  FFMA R12, R12, R12, R12 ;  /* 0x0000000c0c0c7223 */ /* 0x000fc8000000000c */
[----:B------:R-:W-:-:S04]  /*0f90*/  FADD R12, RZ, R12 ;  /* 0x0000000cff0c7221 */ /* 0x000fc80000000000 */
[----:B------:R-:W-:-:S07]  /*0fa0*/  FADD R5, R5, R12 ;  /* 0x0000000c05057221 */ /* 0x000fce0000000000 */
.L_x_2192:
[----:B------:R-:W-:Y:S05]  /*0fb0*/  BSYNC.RECONVERGENT B0 ;  /* 0x0000000000007941 */ /* 0x000fea0003800200 */
.L_x_2191:
[----:B------:R-:W-:-:S13]  /*0fc0*/  ISETP.GE.AND P0, PT, R8, UR15, PT ;  /* 0x0000000f08007c0c */ /* 0x000fda000bf06270 */
[----:B------:R-:W0:Y:S02]  /*0fd0*/  @!P0 LDC.64 R12, c[0x0][0x380] ;  /* 0x0000e000ff0c8b82 */ /* 0x000e240000000a00 */
[----:B0-----:R-:W-:-:S06]  /*0fe0*/  @!P0 IMAD.WIDE R16, R8, 0x4, R12 ;  /* 0x0000000408108825 */ /* 0x001fcc00078e020c */
[----:B------:R-:W2:Y:S01]  /*0ff0*/  @!P0 LDG.E.CONSTANT R16, desc[UR16][R16.64] ;  /* 0x0000001010108981 */ /* 0x000ea2000c1e9900 */
[----:B------:R-:W-:Y:S01]  /*1000*/  @!P0 IMAD.WIDE.U32 R14, R22, -0x55555555, RZ ;  /* 0xaaaaaaab160e8825 */ /* 0x000fe200078e00ff */
[----:B------:R-:W0:Y:S01]  /*1010*/  LDC R27, c[0x0][0x370] ;  /* 0x0000dc00ff1b7b82 */ /* 0x000e220000000800 */
[----:B------:R-:W-:Y:S01]  /*1020*/  UIADD3 UR6, UP0, UPT, UR6, 0x4, URZ ;  /* 0x0000000406067890 */ /* 0x000fe2000ff1e0ff */
[----:B------:R-:W-:Y:S01]  /*1030*/  IADD3 R20, PT, PT, R20, 0x10, RZ ;  /* 0x0000001014147810 */ /* 0x000fe20007ffe0ff */
[C---:B------:R-:W-:Y:S01]  /*1040*/  @!P0 IMAD.WIDE.U32 R12, R21.reuse, -0x55555555, RZ ;  /* 0xaaaaaaab150c8825 */ /* 0x040fe200078e00ff */
[----:B------:R-:W-:Y:S02]  /*1050*/  UIADD3 UR14, UPT, UPT, UR14, 0x4, URZ ;  /* 0x000000040e0e7890 */ /* 0x000fe4000fffe0ff */
[----:B------:R-:W-:Y:S01]  /*1060*/  UIADD3.X UR7, UPT, UPT, URZ, UR7, URZ, UP0, !UPT ;  /* 0x00000007ff077290 */ /* 0x000fe200087fe4ff */
[----:B------:R-:W-:Y:S01]  /*1070*/  @!P0 IMAD.WIDE.U32 R14, P1, R21, -0x55555556, R14 ;  /* 0xaaaaaaaa150e8825 */ /* 0x000fe2000782000e */
[----:B------:R-:W-:-:S02]  /*1080*/  UISETP.NE.AND UP0, UPT, UR14, URZ, UPT ;  /* 0x000000ff0e00728c */ /* 0x000fc4000bf05270 */
[----:B------:R-:W-:Y:S01]  /*1090*/  UIADD3 UR21, UP1, UPT, UR21, 0x4, URZ ;  /* 0x0000000415157890 */ /* 0x000fe2000ff3e0ff */
[----:B------:R-:W-:Y:S01]  /*10a0*/  VIADD R19, R19, 0x10 ;  /* 0x0000001013137836 */ /* 0x000fe20000000000 */
[----:B------:R-:W-:Y:S01]  /*10b0*/  @!P0 IADD3 RZ, P2, PT, R13, R14, RZ ;  /* 0x0000000e0dff8210 */ /* 0x000fe20007f5e0ff */
[----:B------:R-:W-:Y:S01]  /*10c0*/  @!P0 IMAD.X R13, RZ, RZ, RZ, P1 ;  /* 0x000000ffff0d8224 */ /* 0x000fe200008e06ff */
[----:B------:R-:W-:Y:S01]  /*10d0*/  @!P0 MOV R12, R15 ;  /* 0x0000000f000c8202 */ /* 0x000fe20000000f00 */
[----:B------:R-:W-:Y:S02]  /*10e0*/  UIADD3 UR20, UP2, UPT, UR20, 0x4, URZ ;  /* 0x0000000414147890 */ /* 0x000fe4000ff5e0ff */
[----:B------:R-:W-:Y:S02]  /*10f0*/  UIADD3 UR19, UP3, UPT, UR19, 0x4, URZ ;  /* 0x0000000413137890 */ /* 0x000fe4000ff7e0ff */
[----:B------:R-:W-:Y:S01]  /*1100*/  @!P0 IMAD.WIDE.U32.X R12, R22, -0x55555556, R12, P2 ;  /* 0xaaaaaaaa160c8825 */ /* 0x000fe200010e040c */
[----:B------:R-:W-:-:S02]  /*1110*/  UIADD3 UR24, UPT, UPT, UR24, 0x10, URZ ;  /* 0x0000001018187890 */ /* 0x000fc4000fffe0ff */
[----:B------:R-:W-:Y:S02]  /*1120*/  UIADD3 UR23, UPT, UPT, UR23, 0x10, URZ ;  /* 0x0000001017177890 */ /* 0x000fe4000fffe0ff */
[----:B------:R-:W-:Y:S01]  /*1130*/  @!P0 SHF.R.U64 R13, R12, 0x1, R13 ;  /* 0x000000010c0d8819 */ /* 0x000fe2000000120d */
[C---:B0-----:R-:W-:Y:S01]  /*1140*/  IMAD R6, R27.reuse, 0x400, R6 ;  /* 0x000004001b067824 */ /* 0x041fe200078e0206 */
[C---:B------:R-:W-:Y:S01]  /*1150*/  LEA R7, R27.reuse, R7, 0xa ;  /* 0x000000071b077211 */ /* 0x040fe200078e50ff */
[C---:B------:R-:W-:Y:S01]  /*1160*/  IMAD R0, R27.reuse, 0x400, R0 ;  /* 0x000004001b007824 */ /* 0x040fe200078e0200 */
[----:B------:R-:W-:Y:S01]  /*1170*/  LEA R9, R27, R9, 0xa ;  /* 0x000000091b097211 */ /* 0x000fe200078e50ff */
[----:B------:R-:W-:Y:S01]  /*1180*/  @!P0 IMAD R13, R13, -0xc, R18 ;  /* 0xfffffff40d0d8824 */ /* 0x000fe200078e0212 */
[C---:B------:R-:W-:Y:S01]  /*1190*/  LEA R10, R27.reuse, R10, 0xa ;  /* 0x0000000a1b0a7211 */ /* 0x040fe200078e50ff */
[C---:B------:R-:W-:Y:S01]  /*11a0*/  IMAD R11, R27.reuse, 0x400, R11 ;  /* 0x000004001b0b7824 */ /* 0x040fe200078e020b */
[----:B------:R-:W-:Y:S01]  /*11b0*/  IADD3 R18, PT, PT, R18, 0x10, RZ ;  /* 0x0000001012127810 */ /* 0x000fe20007ffe0ff */
[----:B------:R-:W-:Y:S01]  /*11c0*/  IMAD R8, R27, 0x400, R8 ;  /* 0x000004001b087824 */ /* 0x000fe200078e0208 */
[C---:B------:R-:W-:Y:S01]  /*11d0*/  ISETP.EQ.AND P1, PT, R13.reuse, RZ, !P0 ;  /* 0x000000ff0d00720c */ /* 0x040fe20004722270 */
[----:B------:R-:W-:Y:S01]  /*11e0*/  UIADD3 UR4, UPT, UPT, UR4, 0x10, URZ ;  /* 0x0000001004047890 */ /* 0x000fe2000fffe0ff */
[C---:B------:R-:W-:Y:S01]  /*11f0*/  ISETP.EQ.AND P2, PT, R13.reuse, 0x4, !P0 ;  /* 0x000000040d00780c */ /* 0x040fe20004742270 */
[----:B------:R-:W-:Y:S01]  /*1200*/  UIADD3 UR22, UPT, UPT, UR22, 0x10, URZ ;  /* 0x0000001016167890 */ /* 0x000fe2000fffe0ff */
[----:B------:R-:W-:Y:S01]  /*1210*/  ISETP.EQ.AND P0, PT, R13, 0x8, !P0 ;  /* 0x000000080d00780c */ /* 0x000fe20004702270 */
[----:B------:R-:W-:-:S02]  /*1220*/  UIADD3.X UR9, UPT, UPT, URZ, UR9, URZ, UP1, !UPT ;  /* 0x00000009ff097290 */ /* 0x000fc40008ffe4ff */
[----:B------:R-:W-:Y:S02]  /*1230*/  UIADD3.X UR8, UPT, UPT, URZ, UR8, URZ, UP2, !UPT ;  /* 0x00000008ff087290 */ /* 0x000fe400097fe4ff */
[----:B------:R-:W-:-:S04]  /*1240*/  UIADD3.X UR5, UPT, UPT, URZ, UR5, URZ, UP3, !UPT ;  /* 0x00000005ff057290 */ /* 0x000fc80009ffe4ff */
[-C--:B--2---:R-:W-:Y:S02]  /*1250*/  @P1 MOV R2, R16.reuse ;  /* 0x0000001000021202 */ /* 0x084fe40000000f00 */
[----:B------:R-:W-:Y:S02]  /*1260*/  @P2 IMAD.MOV.U32 R3, RZ, RZ, R16 ;  /* 0x000000ffff032224 */ /* 0x000fe400078e0010 */
[----:B------:R-:W-:Y:S02]  /*1270*/  @P0 MOV R4, R16 ;  /* 0x0000001000040202 */ /* 0x000fe40000000f00 */
[----:B------:R-:W-:Y:S02]  /*1280*/  IADD3 R23, P1, PT, R23, 0x4, RZ ;  /* 0x0000000417177810 */ /* 0x000fe40007f3e0ff */
[----:B------:R-:W-:Y:S02]  /*1290*/  IADD3 R21, P0, PT, R21, 0x4, RZ ;  /* 0x0000000415157810 */ /* 0x000fe40007f1e0ff */
[----:B------:R-:W-:Y:S01]  /*12a0*/  IADD3 R24, P2, PT, R24, 0x4, RZ ;  /* 0x0000000418187810 */ /* 0x000fe20007f5e0ff */
[----:B------:R-:W-:-:S02]  /*12b0*/  IMAD.X R25, RZ, RZ, R25, P1 ;  /* 0x000000ffff197224 */ /* 0x000fc400008e0619 */
[----:B------:R-:W-:Y:S01]  /*12c0*/  IMAD.X R22, RZ, RZ, R22, P0 ;  /* 0x000000ffff167224 */ /* 0x000fe200000e0616 */
[----:B------:R-:W-:Y:S01]  /*12d0*/  IADD3.X R26, PT, PT, RZ, R26, RZ, P2, !PT ;  /* 0x0000001aff1a7210 */ /* 0x000fe200017fe4ff */
[----:B------:R-:W-:Y:S08]  /*12e0*/  BRA.U UP0, `(.L_x_2193) ;  /* 0xfffffff100f47547 */ /* 0x000ff0000b83ffff */
[----:B------:R-:W-:-:S06]  /*12f0*/  UIADD3 UR6, UPT, UPT, UR6, 0x3, URZ ;  /* 0x0000000306067890 */ /* 0x000fcc000fffe0ff */
[----:B------:R-:W-:-:S07]  /*1300*/  IMAD.U32 R10, RZ, RZ, UR6 ;  /* 0x00000006ff0a7e24 */ /* 0x000fce000f8e00ff */
.L_x_2186:
[----:B------:R-:W-:-:S09]  /*1310*/  UISETP.NE.AND UP0, UPT, UR25, URZ, UPT ;  /* 0x000000ff1900728c */ /* 0x000fd2000bf05270 */
[----:B------:R-:W-:Y:S05]  /*1320*/  BRA.U !UP0, `(.L_x_2185) ;  /* 0x0000000508147547 */ /* 0x000fea000b800000 */
[----:B------:R-:W0:Y:S01]  /*1330*/  S2R R9, SR_TID.X ;  /* 0x0000000000097919 */ /* 0x000e220000002100 */
[----:B------:R-:W1:Y:S01]  /*1340*/  LDC R0, c[0x0][0x370] ;  /* 0x0000dc00ff007b82 */ /* 0x000e620000000800 */
[C---:B------:R-:W-:Y:S01]  /*1350*/  IADD3 R6, PT, PT, R10.reuse, 0xfffffd, RZ ;  /* 0x00fffffd0a067810 */ /* 0x040fe20007ffe0ff */
[----:B------:R-:W-:Y:S01]  /*1360*/  HFMA2 R19, -RZ, RZ, 0, 0 ;  /* 0x00000000ff137431 */ /* 0x000fe200000001ff */
[----:B------:R-:W2:Y:S01]  /*1370*/  S2R R8, SR_CTAID.X ;  /* 0x0000000000087919 */ /* 0x000ea20000002500 */
[----:B------:R-:W-:Y:S01]  /*1380*/  IADD3 R7, PT, PT, R10, 0x1000000, RZ ;  /* 0x010000000a077810 */ /* 0x000fe20007ffe0ff */
[----:B------:R-:W-:Y:S01]  /*1390*/  IMAD.MOV.U32 R11, RZ, RZ, RZ ;  /* 0x000000ffff0b7224 */ /* 0x000fe200078e00ff */
[----:B------:R-:W3:Y:S01]  /*13a0*/  LDCU UR15, c[0x0][0x390] ;  /* 0x00007200ff0f77ac */ /* 0x000ee20008000800 */
[----:B------:R-:W-:Y:S01]  /*13b0*/  UIADD3 UR4, UPT, UPT, -UR25, URZ, URZ ;  /* 0x000000ff19047290 */ /* 0x000fe2000fffe1ff */
[----:B-1----:R-:W-:-:S04]  /*13c0*/  IMAD.SHL.U32 R12, R0, 0x100, RZ ;  /* 0x00000100000c7824 */ /* 0x002fc800078e00ff */
[-CC-:B0-----:R-:W-:Y:S02]  /*13d0*/  IMAD R6, R6, R12.reuse, R9.reuse ;  /* 0x0000000c06067224 */ /* 0x181fe400078e0209 */
[----:B------:R-:W-:Y:S02]  /*13e0*/  IMAD R9, R7, R12, R9 ;  /* 0x0000000c07097224 */ /* 0x000fe400078e0209 */
[----:B--2---:R-:W-:Y:S02]  /*13f0*/  IMAD R7, R8, 0x100, R6 ;  /* 0x0000010008077824 */ /* 0x004fe400078e0206 */
[----:B------:R-:W-:Y:S01]  /*1400*/  VIADD R6, R10, 0xfffffffd ;  /* 0xfffffffd0a067836 */ /* 0x000fe20000000000 */
[----:B------:R-:W-:Y:S02]  /*1410*/  LEA R9, R8, R9, 0x8 ;  /* 0x0000000908097211 */ /* 0x000fe400078e40ff */
[----:B------:R-:W-:Y:S01]  /*1420*/  SHF.L.U32 R8, R10, 0x2, RZ ;  /* 0x000000020a087819 */ /* 0x000fe200000006ff */
[----:B---3--:R-:W-:-:S07]  /*1430*/  IMAD.SHL.U32 R18, R6, 0x4, RZ ;  /* 0x0000000406127824 */ /* 0x008fce00078e00ff */
.L_x_2196:
[----:B------:R-:W-:-:S13]  /*1440*/  ISETP.GE.AND P0, PT, R9, UR15, PT ;  /* 0x0000000f09007c0c */ /* 0x000fda000bf06270 */
[----:B------:R-:W-:Y:S01]  /*1450*/  @!P0 IMAD.WIDE.U32 R12, R19, -0x55555555, RZ ;  /* 0xaaaaaaab130c8825 */ /* 0x000fe200078e00ff */
[----:B0-----:R-:W0:Y:S03]  /*1460*/  @!P0 LDC.64 R20, c[0x0][0x380] ;  /* 0x0000e000ff148b82 */ /* 0x001e260000000a00 */
[----:B------:R-:W-:-:S04]  /*1470*/  @!P0 IMAD.WIDE.U32 R14, R10, -0x55555555, RZ ;  /* 0xaaaaaaab0a0e8825 */ /* 0x000fc800078e00ff */
[----:B------:R-:W-:-:S05]  /*1480*/  @!P0 IMAD.WIDE.U32 R12, P1, R10, -0x55555556, R12 ;  /* 0xaaaaaaaa0a0c8825 */ /* 0x000fca000782000c */
[----:B------:R-:W-:Y:S01]  /*1490*/  @!P0 IADD3.X R17, PT, PT, RZ, RZ, RZ, P1, !PT ;  /* 0x000000ffff118210 */ /* 0x000fe20000ffe4ff */
[----:B------:R-:W-:Y:S01]  /*14a0*/  @!P0 IMAD.MOV.U32 R16, RZ, RZ, R13 ;  /* 0x000000ffff108224 */ /* 0x000fe200078e000d */
[----:B------:R-:W-:Y:S02]  /*14b0*/  @!P0 IADD3 RZ, P1, PT, R15, R12, RZ ;  /* 0x0000000c0fff8210 */ /* 0x000fe40007f3e0ff */
[----:B------:R-:W-:-:S03]  /*14c0*/  ISETP.GE.AND P3, PT, R7, UR15, PT ;  /* 0x0000000f07007c0c */ /* 0x000fc6000bf66270 */
[----:B------:R-:W-:-:S05]  /*14d0*/  @!P0 IMAD.WIDE.U32.X R16, R19, -0x55555556, R16, P1 ;  /* 0xaaaaaaaa13108825 */ /* 0x000fca00008e0410 */
[----:B------:R-:W-:Y:S01]  /*14e0*/  @!P0 SHF.R.U64 R17, R16, 0x1, R17 ;  /* 0x0000000110118819 */ /* 0x000fe20000001211 */
[----:B0-----:R-:W-:Y:S01]  /*14f0*/  @!P0 IMAD.WIDE R20, R9, 0x4, R20 ;  /* 0x0000000409148825 */ /* 0x001fe200078e0214 */
[----:B------:R-:W-:Y:S03]  /*1500*/  BSSY.RECONVERGENT B0, `(.L_x_2194) ;  /* 0x0000019000007945 */ /* 0x000fe60003800200 */
[----:B------:R-:W-:Y:S02]  /*1510*/  @!P0 IMAD R17, R17, -0xc, R8 ;  /* 0xfffffff411118824 */ /* 0x000fe400078e0208 */
[----:B-----5:R0:W5:Y:S03]  /*1520*/  @!P0 LDG.E.CONSTANT R20, desc[UR16][R20.64] ;  /* 0x0000001014148981 */ /* 0x020166000c1e9900 */
[----:B------:R-:W-:-:S02]  /*1530*/  ISETP.EQ.AND P1, PT, R17, RZ, !P0 ;  /* 0x000000ff1100720c */ /* 0x000fc40004722270 */
[C---:B------:R-:W-:Y:S02]  /*1540*/  ISETP.EQ.AND P2, PT, R17.reuse, 0x4, !P0 ;  /* 0x000000041100780c */ /* 0x040fe40004742270 */
[----:B------:R-:W-:Y:S01]  /*1550*/  ISETP.EQ.AND P0, PT, R17, 0x8, !P0 ;  /* 0x000000081100780c */ /* 0x000fe20004702270 */
[----:B------:R-:W-:-:S12]  /*1560*/  @P3 BRA `(.L_x_2195) ;  /* 0x0000000000483947 */ /* 0x000fd80003800000 */
[----:B------:R-:W-:-:S04]  /*1570*/  IMAD.WIDE.U32 R12, R11, -0x55555555, RZ ;  /* 0xaaaaaaab0b0c7825 */ /* 0x000fc800078e00ff */
        /* <DEDUP_REMOVED lines=11> */
[----:B------:R-:W-:Y:S02]  /*1630*/  @P3 MOV R12, R2 ;  /* 0x00000002000c3202 */ /* 0x000fe40000000f00 */
[----:B------:R-:W-:Y:S02]  /*1640*/  @P4 IMAD.MOV.U32 R12, RZ, RZ, R3 ;  /* 0x000000ffff0c4224 */ /* 0x000fe400078e0003 */
[----:B------:R-:W-:-:S05]  /*1650*/  @P5 MOV R12, R4 ;  /* 0x00000004000c5202 */ /* 0x000fca0000000f00 */
[----:B------:R-:W-:-:S04]  /*1660*/  FFMA R12, R12, R12, R12 ;  /* 0x0000000c0c0c7223 */ /* 0x000fc8000000000c */
[----:B------:R-:W-:-:S04]  /*1670*/  FADD R12, RZ, R12 ;  /* 0x0000000cff0c7221 */ /* 0x000fc80000000000 */
[----:B------:R-:W-:-:S07]  /*1680*/  FADD R5, R5, R12 ;  /* 0x0000000c05057221 */ /* 0x000fce0000000000 */
.L_x_2195:
[----:B------:R-:W-:Y:S05]  /*1690*/  BSYNC.RECONVERGENT B0 ;  /* 0x0000000000007941 */ /* 0x000fea0003800200 */
.L_x_2194:
[----:B------:R-:W-:Y:S01]  /*16a0*/  UIADD3 UR4, UPT, UPT, UR4, 0x1, URZ ;  /* 0x0000000104047890 */ /* 0x000fe2000fffe0ff */
[--C-:B-----5:R-:W-:Y:S01]  /*16b0*/  @P0 IMAD.MOV.U32 R4, RZ, RZ, R20.reuse ;  /* 0x000000ffff040224 */ /* 0x120fe200078e0014 */
[----:B------:R-:W-:Y:S01]  /*16c0*/  IADD3 R6, P0, PT, R6, 0x1, RZ ;  /* 0x0000000106067810 */ /* 0x000fe20007f1e0ff */
[----:B------:R-:W-:Y:S01]  /*16d0*/  @P1 IMAD.MOV.U32 R2, RZ, RZ, R20 ;  /* 0x000000ffff021224 */ /* 0x000fe200078e0014 */
[----:B------:R-:W-:Y:S01]  /*16e0*/  UISETP.NE.AND UP0, UPT, UR4, URZ, UPT ;  /* 0x000000ff0400728c */ /* 0x000fe2000bf05270 */
[----:B------:R-:W-:Y:S01]  /*16f0*/  IADD3 R10, P1, PT, R10, 0x1, RZ ;  /* 0x000000010a0a7810 */ /* 0x000fe20007f3e0ff */
[C---:B------:R-:W-:Y:S01]  /*1700*/  IMAD R9, R0.reuse, 0x100, R9 ;  /* 0x0000010000097824 */ /* 0x040fe200078e0209 */
[----:B------:R-:W-:Y:S01]  /*1710*/  @P2 MOV R3, R20 ;  /* 0x0000001400032202 */ /* 0x000fe20000000f00 */
[----:B------:R-:W-:Y:S01]  /*1720*/  IMAD.X R11, RZ, RZ, R11, P0 ;  /* 0x000000ffff0b7224 */ /* 0x000fe200000e060b */
[----:B------:R-:W-:Y:S01]  /*1730*/  LEA R7, R0, R7, 0x8 ;  /* 0x0000000700077211 */ /* 0x000fe200078e40ff */
[----:B------:R-:W-:Y:S01]  /*1740*/  VIADD R8, R8, 0x4 ;  /* 0x0000000408087836 */ /* 0x000fe20000000000 */
[----:B------:R-:W-:-:S02]  /*1750*/  IADD3 R18, PT, PT, R18, 0x4, RZ ;  /* 0x0000000412127810 */ /* 0x000fc40007ffe0ff */
[----:B------:R-:W-:Y:S01]  /*1760*/  IADD3.X R19, PT, PT, RZ, R19, RZ, P1, !PT ;  /* 0x00000013ff137210 */ /* 0x000fe20000ffe4ff */
[----:B------:R-:W-:Y:S06]  /*1770*/  BRA.U UP0, `(.L_x_2196) ;  /* 0xfffffffd00307547 */ /* 0x000fec000b83ffff */
.L_x_2185:
[----:B------:R-:W1:Y:S01]  /*1780*/  S2R R0, SR_CTAID.X ;  /* 0x0000000000007919 */ /* 0x000e620000002500 */
[----:B-----5:R-:W1:Y:S02]  /*1790*/  S2R R3, SR_TID.X ;  /* 0x0000000000037919 */ /* 0x020e640000002100 */
[----:B-1----:R-:W-:-:S04]  /*17a0*/  LEA R7, R0, R3, 0x8 ;  /* 0x0000000300077211 */ /* 0x002fc800078e40ff */
[----:B------:R-:W-:-:S13]  /*17b0*/  ISETP.GE.AND P0, PT, R7, UR15, PT ;  /* 0x0000000f07007c0c */ /* 0x000fda000bf06270 */
[----:B------:R-:W-:Y:S05]  /*17c0*/  @P0 EXIT ;  /* 0x000000000000094d */ /* 0x000fea0003800000 */
[----:B------:R-:W1:Y:S02]  /*17d0*/  LDC.64 R2, c[0x0][0x388] ;  /* 0x0000e200ff027b82 */ /* 0x000e640000000a00 */
[----:B-1----:R-:W-:-:S05]  /*17e0*/  IMAD.WIDE R2, R7, 0x4, R2 ;  /* 0x0000000407027825 */ /* 0x002fca00078e0202 */
[----:B------:R-:W-:Y:S01]  /*17f0*/  STG.E desc[UR16][R2.64], R5 ;  /* 0x0000000502007986 */ /* 0x000fe2000c101910 */
[----:B------:R-:W-:Y:S05]  /*1800*/  EXIT ;  /* 0x000000000000794d */ /* 0x000fea0003800000 */
.L_x_2197:
        /* <DEDUP_REMOVED lines=15> */
.L_x_2302:


//--------------------- .text._Z12reg_pipelineILi2ELi1EEvPfS0_i --------------------------
	.section	.text._Z12reg_pipelineILi2ELi1EEvPfS0_i,"ax",@progbits
	.align	128
        .global         _Z12reg_pipelineILi2ELi1EEvPfS0_i
        .type           _Z12reg_pipelineILi2ELi1EEvPfS0_i,@function
        .size           _Z12reg_pipelineILi2ELi1EEvPfS0_i,(.L_x_2303 - _Z12reg_pipelineILi2ELi1EEvPfS0_i)
        .other          _Z12reg_pipelineILi2ELi1EEvPfS0_i,@"STO_CUDA_ENTRY STV_DEFAULT"
_Z12reg_pipelineILi2ELi1EEvPfS0_i:
.text._Z12reg_pipelineILi2ELi1EEvPfS0_i:
[----:B------:R-:W-:Y:S01]  /*0000*/  LDC R1, c[0x0][0x37c] ;  /* 0x0000df00ff017b82 */ /* 0x000fe20000000800 */
[----:B------:R-:W0:Y:S07]  /*0010*/  S2R R9, SR_CTAID.X ;  /* 0x0000000000097919 */ /* 0x000e2e0000002500 */
[----:B------:R-:W0:Y:S01]  /*0020*/  LDC R7, c[0x0][0x370] ;  /* 0x0000dc00ff077b82 */ /* 0x000e220000000800 */
[----:B------:R-:W1:Y:S01]  /*0030*/  LDCU.64 UR4, c[0x0][0x358] ;  /* 0x00006b00ff0477ac */ /* 0x000e620008000a00 */
[----:B------:R-:W2:Y:S06]  /*0040*/  S2R R8, SR_TID.X ;  /* 0x0000000000087919 */ /* 0x000eac0000002100 */
[----:B------:R-:W3:Y:S01]  /*0050*/  LDC R23, c[0x0][0x390] ;  /* 0x0000e400ff177b82 */ /* 0x000ee20000000800 */
[----:B0-----:R-:W-:-:S02]  /*0060*/  IMAD.IADD R5, R9, 0x1, R7 ;  /* 0x0000000109057824 */ /* 0x001fc400078e0207 */
[----:B--2---:R-:W-:-:S03]  /*0070*/  IMAD R6, R9, 0x100, R8 ;  /* 0x0000010009067824 */ /* 0x004fc600078e0208 */
[----:B------:R-:W-:Y:S02]  /*0080*/  LEA R5, R5, R8, 0x8 ;  /* 0x0000000805057211 */ /* 0x000fe400078e40ff */
[-C--:B---3--:R-:W-:Y:S02]  /*0090*/  ISETP.GE.AND P0, PT, R6, R23.reuse, PT ;  /* 0x000000170600720c */ /* 0x088fe40003f06270 */
[----:B------:R-:W-:-:S11]  /*00a0*/  ISETP.GE.AND P1, PT, R5, R23, PT ;  /* 0x000000170500720c */ /* 0x000fd60003f26270 */
[----:B------:R-:W0:Y:S08]  /*00b0*/  @!P0 LDC.64 R14, c[0x0][0x380] ;  /* 0x0000e000ff0e8b82 */ /* 0x000e300000000a00 */
[----:B------:R-:W2:Y:S01]  /*00c0*/  @!P1 LDC.64 R16, c[0x0][0x380] ;  /* 0x0000e000ff109b82 */ /* 0x000ea20000000a00 */
[----:B0-----:R-:W-:-:S05]  /*00d0*/  @!P0 IMAD.WIDE R14, R6, 0x4, R14 ;  /* 0x00000004060e8825 */ /* 0x001fca00078e020e */
[----:B-1----:R0:W3:Y:S01]  /*00e0*/  @!P0 LDG.E.CONSTANT R10, desc[UR4][R14.64] ;  /* 0x000000040e0a8981 */ /* 0x0020e2000c1e9900 */
[----:B--2---:R-:W-:-:S05]  /*00f0*/  @!P1 IMAD.WIDE R16, R5, 0x4, R16 ;  /* 0x0000000405109825 */ /* 0x004fca00078e0210 */
[----:B------:R-:W2:Y:S01]  /*0100*/  @!P1 LDG.E.CONSTANT R11, desc[UR4][R16.64] ;  /* 0x00000004100b9981 */ /* 0x000ea2000c1e9900 */
[----:B------:R-:W-:-:S05]  /*0110*/  IMAD.SHL.U32 R5, R7, 0x100, RZ ;  /* 0x0000010007057824 */ /* 0x000fca00078e00ff */
[----:B------:R-:W-:-:S04]  /*0120*/  IABS R19, R5 ;  /* 0x0000000500137213 */ /* 0x000fc80000000000 */
[----:B------:R-:W1:Y:S08]  /*0130*/  I2F.RP R4, R19 ;  /* 0x0000001300047306 */ /* 0x000e700000209400 */
[----:B-1----:R-:W1:Y:S02]  /*0140*/  MUFU.RCP R4, R4 ;  /* 0x0000000400047308 */ /* 0x002e640000001000 */
[----:B-1----:R-:W-:-:S06]  /*0150*/  VIADD R12, R4, 0xffffffe ;  /* 0x0ffffffe040c7836 */ /* 0x002fcc0000000000 */
[----:B------:R1:W4:Y:S01]  /*0160*/  F2I.FTZ.U32.TRUNC.NTZ R13, R12 ;  /* 0x0000000c000d7305 */ /* 0x000322000021f000 */
[----:B------:R-:W-:Y:S02]  /*0170*/  IADD3 R0, PT, PT, R5, -0x1, R23 ;  /* 0xffffffff05007810 */ /* 0x000fe40007ffe017 */
[----:B0-----:R-:W-:Y:S01]  /*0180*/  IABS R14, R5 ;  /* 0x00000005000e7213 */ /* 0x001fe20000000000 */
[----:B-1----:R-:W-:Y:S01]  /*0190*/  IMAD.MOV.U32 R12, RZ, RZ, RZ ;  /* 0x000000ffff0c7224 */ /* 0x002fe200078e00ff */
[----:B----4-:R-:W-:-:S05]  /*01a0*/  IADD3 R18, PT, PT, RZ, -R13, RZ ;  /* 0x8000000dff127210 */ /* 0x010fca0007ffe0ff */
[----:B------:R-:W-:Y:S01]  /*01b0*/  IMAD R15, R18, R19, RZ ;  /* 0x00000013120f7224 */ /* 0x000fe200078e02ff */
[----:B------:R-:W-:-:S03]  /*01c0*/  IABS R4, R0 ;  /* 0x0000000000047213 */ /* 0x000fc60000000000 */
[----:B------:R-:W-:Y:S01]  /*01d0*/  IMAD.HI.U32 R13, R13, R15, R12 ;  /* 0x0000000f0d0d7227 */ /* 0x000fe200078e000c */
[----:B------:R-:W-:-:S05]  /*01e0*/  IADD3 R12, PT, PT, RZ, -R14, RZ ;  /* 0x8000000eff0c7210 */ /* 0x000fca0007ffe0ff */
[----:B------:R-:W-:-:S04]  /*01f0*/  IMAD.HI.U32 R13, R13, R4, RZ ;  /* 0x000000040d0d7227 */ /* 0x000fc800078e00ff */
[----:B------:R-:W-:-:S05]  /*0200*/  IMAD R4, R13, R12, R4 ;  /* 0x0000000c0d047224 */ /* 0x000fca00078e0204 */
[----:B------:R-:W-:Y:S02]  /*0210*/  ISETP.GT.U32.AND P4, PT, R19, R4, PT ;  /* 0x000000041300720c */ /* 0x000fe40003f84070 */
[----:B------:R-:W-:-:S11]  /*0220*/  LOP3.LUT R0, R0, R5, RZ, 0x3c, !PT ;  /* 0x0000000500007212 */ /* 0x000fd600078e3cff */
[----:B------:R-:W-:-:S05]  /*0230*/  @!P4 IMAD.IADD R4, R4, 0x1, -R19 ;  /* 0x000000010404c824 */ /* 0x000fca00078e0a13 */
[----:B------:R-:W-:Y:S02]  /*0240*/  ISETP.GE.U32.AND P2, PT, R4, R19, PT ;  /* 0x000000130400720c */ /* 0x000fe40003f46070 */
[----:B------:R-:W-:Y:S02]  /*0250*/  ISETP.GE.AND P3, PT, R0, RZ, PT ;  /* 0x000000ff0000720c */ /* 0x000fe40003f66270 */
[----:B------:R-:W-:Y:S02]  /*0260*/  @!P4 IADD3 R13, PT, PT, R13, 0x1, RZ ;  /* 0x000000010d0dc810 */ /* 0x000fe40007ffe0ff */
[----:B------:R-:W-:-:S07]  /*0270*/  ISETP.NE.AND P4, PT, R5, RZ, PT ;  /* 0x000000ff0500720c */ /* 0x000fce0003f85270 */
[----:B------:R-:W-:-:S05]  /*0280*/  @P2 VIADD R13, R13, 0x1 ;  /* 0x000000010d0d2836 */ /* 0x000fca0000000000 */
[----:B------:R-:W-:Y:S02]  /*0290*/  @!P3 IADD3 R13, PT, PT, -R13, RZ, RZ ;  /* 0x000000ff0d0db210 */ /* 0x000fe40007ffe1ff */
[----:B------:R-:W-:-:S04]  /*02a0*/  @!P4 LOP3.LUT R13, RZ, R5, RZ, 0x33, !PT ;  /* 0x00000005ff0dc212 */ /* 0x000fc800078e33ff */
[----:B------:R-:W-:Y:S01]  /*02b0*/  ISETP.GT.AND P2, PT, R13, RZ, PT ;  /* 0x000000ff0d00720c */ /* 0x000fe20003f44270 */
[----:B------:R-:W-:Y:S01]  /*02c0*/  IMAD.MOV.U32 R4, RZ, RZ, RZ ;  /* 0x000000ffff047224 */ /* 0x000fe200078e00ff */
[----:B---3--:R-:W-:Y:S01]  /*02d0*/  @!P0 MOV R3, R10 ;  /* 0x0000000a00038202 */ /* 0x008fe20000000f00 */
[----:B--2---:R-:W-:-:S10]  /*02e0*/  @!P1 IMAD.MOV.U32 R2, RZ, RZ, R11 ;  /* 0x000000ffff029224 */ /* 0x004fd400078e000b */
[----:B------:R-:W-:Y:S05]  /*02f0*/  @!P2 BRA `(.L_x_2198) ;  /* 0x00000004009ca947 */ /* 0x000fea0003800000 */
[C---:B------:R-:W-:Y:S01]  /*0300*/  ISETP.GE.U32.AND P0, PT, R13.reuse, 0x4, PT ;  /* 0x000000040d00780c */ /* 0x040fe20003f06070 */
[----:B------:R-:W-:Y:S01]  /*0310*/  HFMA2 R4, -RZ, RZ, 0, 0 ;  /* 0x00000000ff047431 */ /* 0x000fe200000001ff */
[----:B------:R-:W-:Y:S01]  /*0320*/  LOP3.LUT R0, R13, 0x3, RZ, 0xc0, !PT ;  /* 0x000000030d007812 */ /* 0x000fe200078ec0ff */
[----:B------:R-:W-:-:S10]  /*0330*/  IMAD.MOV.U32 R16, RZ, RZ, 0x2 ;  /* 0x00000002ff107424 */ /* 0x000fd400078e00ff */
[----:B------:R-:W-:Y:S05]  /*0340*/  @!P0 BRA `(.L_x_2199) ;  /* 0x0000000000fc8947 */ /* 0x000fea0003800000 */
[----:B------:R-:W0:Y:S01]  /*0350*/  LDC R23, c[0x0][0x390] ;  /* 0x0000e400ff177b82 */ /* 0x000e220000000800 */
[----:B------:R-:W-:Y:S01]  /*0360*/  LOP3.LUT R17, R13, 0x7ffffffc, RZ, 0xc0, !PT ;  /* 0x7ffffffc0d117812 */ /* 0x000fe200078ec0ff */
[C---:B------:R-:W-:Y:S01]  /*0370*/  IMAD.SHL.U32 R13, R7.reuse, 0x400, RZ ;  /* 0x00000400070d7824 */ /* 0x040fe200078e00ff */
[C---:B------:R-:W-:Y:S01]  /*0380*/  LEA R20, R7.reuse, R8, 0x9 ;  /* 0x0000000807147211 */ /* 0x040fe200078e48ff */
[C-C-:B------:R-:W-:Y:S01]  /*0390*/  IMAD R22, R7.reuse, 0x500, R8.reuse ;  /* 0x0000050007167824 */ /* 0x140fe200078e0208 */
[----:B------:R-:W-:Y:S01]  /*03a0*/  IADD3 R12, PT, PT, R6, R5, RZ ;  /* 0x00000005060c7210 */ /* 0x000fe20007ffe0ff */
[----:B------:R-:W-:Y:S01]  /*03b0*/  IMAD R14, R7, 0x300, R8 ;  /* 0x00000300070e7824 */ /* 0x000fe200078e0208 */
[----:B------:R-:W-:Y:S01]  /*03c0*/  LOP3.LUT R24, R8, R13, RZ, 0xfc, !PT ;  /* 0x0000000d08187212 */ /* 0x000fe200078efcff */
[----:B------:R-:W-:Y:S01]  /*03d0*/  IMAD R21, R9, 0x100, R22 ;  /* 0x0000010009157824 */ /* 0x000fe200078e0216 */
[----:B------:R-:W-:Y:S01]  /*03e0*/  MOV R16, RZ ;  /* 0x000000ff00107202 */ /* 0x000fe20000000f00 */
[----:B------:R-:W-:Y:S01]  /*03f0*/  IMAD.MOV.U32 R4, RZ, RZ, RZ ;  /* 0x000000ffff047224 */ /* 0x000fe200078e00ff */
[----:B------:R-:W-:Y:S01]  /*0400*/  IADD3 R17, PT, PT, -R17, RZ, RZ ;  /* 0x000000ff11117210 */ /* 0x000fe20007ffe1ff */
[----:B------:R-:W-:Y:S01]  /*0410*/  IMAD.MOV.U32 R18, RZ, RZ, R6 ;  /* 0x000000ffff127224 */ /* 0x000fe200078e0006 */
[C---:B------:R-:W-:Y:S01]  /*0420*/  LEA R20, R9.reuse, R20, 0x8 ;  /* 0x0000001409147211 */ /* 0x040fe200078e40ff */
[C---:B------:R-:W-:Y:S01]  /*0430*/  IMAD R19, R9.reuse, 0x100, R14 ;  /* 0x0000010009137824 */ /* 0x040fe200078e020e */
[----:B------:R-:W-:-:S07]  /*0440*/  LEA R22, R9, R24, 0x8 ;  /* 0x0000001809167211 */ /* 0x000fce00078e40ff */
.L_x_2200:
[-C--:B0-----:R-:W-:Y:S02]  /*0450*/  ISETP.GE.AND P2, PT, R20, R23.reuse, PT ;  /* 0x000000171400720c */ /* 0x081fe40003f46270 */
[----:B------:R-:W-:-:S11]  /*0460*/  ISETP.GE.AND P3, PT, R19, R23, PT ;  /* 0x000000171300720c */ /* 0x000fd60003f66270 */
[----:B------:R-:W0:Y:S02]  /*0470*/  @!P2 LDC.64 R14, c[0x0][0x380] ;  /* 0x0000e000ff0eab82 */ /* 0x000e240000000a00 */
[----:B0-----:R-:W-:-:S06]  /*0480*/  @!P2 IMAD.WIDE R28, R20, 0x4, R14 ;  /* 0x00000004141ca825 */ /* 0x001fcc00078e020e */
[----:B------:R-:W0:Y:S01]  /*0490*/  @!P3 LDC.64 R14, c[0x0][0x380] ;  /* 0x0000e000ff0ebb82 */ /* 0x000e220000000a00 */
[----:B------:R1:W2:Y:S01]  /*04a0*/  @!P2 LDG.E.CONSTANT R10, desc[UR4][R28.64] ;  /* 0x000000041c0aa981 */ /* 0x0002a2000c1e9900 */
[----:B0-----:R-:W-:-:S05]  /*04b0*/  @!P3 IMAD.WIDE R26, R19, 0x4, R14 ;  /* 0x00000004131ab825 */ /* 0x001fca00078e020e */
[----:B------:R0:W3:Y:S01]  /*04c0*/  @!P3 LDG.E.CONSTANT R11, desc[UR4][R26.64] ;  /* 0x000000041a0bb981 */ /* 0x0000e2000c1e9900 */
[-C--:B------:R-:W-:Y:S02]  /*04d0*/  ISETP.GE.AND P0, PT, R22, R23.reuse, PT ;  /* 0x000000171600720c */ /* 0x080fe40003f06270 */
[----:B------:R-:W-:Y:S01]  /*04e0*/  ISETP.GE.AND P1, PT, R21, R23, PT ;  /* 0x000000171500720c */ /* 0x000fe20003f26270 */
[----:B-1----:R-:W-:Y:S01]  /*04f0*/  FFMA R28, R2, R2, R2 ;  /* 0x00000002021c7223 */ /* 0x002fe20000000002 */
[----:B0-----:R-:W-:-:S09]  /*0500*/  FFMA R26, R3, R3, R3 ;  /* 0x00000003031a7223 */ /* 0x001fd20000000003 */
[----:B------:R-:W0:Y:S02]  /*0510*/  @!P0 LDC.64 R14, c[0x0][0x380] ;  /* 0x0000e000ff0e8b82 */ /* 0x000e240000000a00 */
[----:B0-----:R-:W-:-:S06]  /*0520*/  @!P0 IMAD.WIDE R24, R22, 0x4, R14 ;  /* 0x0000000416188825 */ /* 0x001fcc00078e020e */
[----:B------:R-:W0:Y:S02]  /*0530*/  @!P1 LDC.64 R14, c[0x0][0x380] ;  /* 0x0000e000ff0e9b82 */ /* 0x000e240000000a00 */
[----:B0-----:R-:W-:-:S04]  /*0540*/  @!P1 IMAD.WIDE R14, R21, 0x4, R14 ;  /* 0x00000004150e9825 */ /* 0x001fc800078e020e */
[----:B--2---:R-:W-:Y:S02]  /*0550*/  @!P2 IMAD.MOV.U32 R3, RZ, RZ, R10 ;  /* 0x000000ffff03a224 */ /* 0x004fe400078e000a */
[----:B------:R0:W2:Y:S01]  /*0560*/  @!P0 LDG.E.CONSTANT R10, desc[UR4][R24.64] ;  /* 0x00000004180a8981 */ /* 0x0000a2000c1e9900 */
[----:B---3--:R-:W-:-:S03]  /*0570*/  @!P3 MOV R2, R11 ;  /* 0x0000000b0002b202 */ /* 0x008fc60000000f00 */
[----:B------:R1:W3:Y:S01]  /*0580*/  @!P1 LDG.E.CONSTANT R11, desc[UR4][R14.64] ;  /* 0x000000040e0b9981 */ /* 0x0002e2000c1e9900 */
[-C--:B------:R-:W-:Y:S01]  /*0590*/  ISETP.GE.AND P2, PT, R18, R23.reuse, PT ;  /* 0x000000171200720c */ /* 0x080fe20003f46270 */
[----:B------:R-:W-:Y:S01]  /*05a0*/  FADD R26, RZ, R26 ;  /* 0x0000001aff1a7221 */ /* 0x000fe20000000000 */
[----:B------:R-:W-:Y:S01]  /*05b0*/  ISETP.GE.AND P3, PT, R12, R23, PT ;  /* 0x000000170c00720c */ /* 0x000fe20003f66270 */
[----:B0-----:R-:W-:Y:S01]  /*05c0*/  FADD R25, RZ, R28 ;  /* 0x0000001cff197221 */ /* 0x001fe20000000000 */
[----:B------:R-:W-:Y:S01]  /*05d0*/  FFMA R24, R3, R3, R3 ;  /* 0x0000000303187223 */ /* 0x000fe20000000003 */
[----:B------:R-:W-:Y:S01]  /*05e0*/  VIADD R17, R17, 0x4 ;  /* 0x0000000411117836 */ /* 0x000fe20000000000 */
[----:B------:R-:W-:Y:S01]  /*05f0*/  IADD3 R16, PT, PT, R16, 0x4, RZ ;  /* 0x0000000410107810 */ /* 0x000fe20007ffe0ff */
[C---:B------:R-:W-:Y:S01]  /*0600*/  IMAD.IADD R12, R13.reuse, 0x1, R12 ;  /* 0x000000010d0c7824 */ /* 0x040fe200078e020c */
[C---:B------:R-:W-:Y:S01]  /*0610*/  IADD3 R18, PT, PT, R13.reuse, R18, RZ ;  /* 0x000000120d127210 */ /* 0x040fe20007ffe0ff */
[----:B-1----:R-:W-:Y:S01]  /*0620*/  FADD R15, RZ, R24 ;  /* 0x00000018ff0f7221 */ /* 0x002fe20000000000 */
[----:B------:R-:W-:Y:S01]  /*0630*/  FFMA R14, R2, R2, R2 ;  /* 0x00000002020e7223 */ /* 0x000fe20000000002 */
[C---:B------:R-:W-:Y:S01]  /*0640*/  IMAD.IADD R22, R13.reuse, 0x1, R22 ;  /* 0x000000010d167824 */ /* 0x040fe200078e0216 */
[C---:B------:R-:W-:Y:S01]  /*0650*/  IADD3 R21, PT, PT, R13.reuse, R21, RZ ;  /* 0x000000150d157210 */ /* 0x040fe20007ffe0ff */
[----:B------:R-:W-:Y:S01]  /*0660*/  @!P2 FADD R4, R26, R4 ;  /* 0x000000041a04a221 */ /* 0x000fe20000000000 */
[----:B------:R-:W-:Y:S01]  /*0670*/  ISETP.GE.AND P2, PT, R20, R23, PT ;  /* 0x000000171400720c */ /* 0x000fe20003f46270 */
[----:B------:R-:W-:-:S02]  /*0680*/  IMAD.IADD R20, R13, 0x1, R20 ;  /* 0x000000010d147824 */ /* 0x000fc400078e0214 */
[----:B------:R-:W-:Y:S01]  /*0690*/  @!P3 FADD R4, R4, R25 ;  /* 0x000000190404b221 */ /* 0x000fe20000000000 */
[----:B------:R-:W-:Y:S02]  /*06a0*/  ISETP.GE.AND P3, PT, R19, R23, PT ;  /* 0x000000171300720c */ /* 0x000fe40003f66270 */
[----:B------:R-:W-:-:S07]  /*06b0*/  IADD3 R19, PT, PT, R13, R19, RZ ;  /* 0x000000130d137210 */ /* 0x000fce0007ffe0ff */
[----:B------:R-:W-:Y:S01]  /*06c0*/  @!P2 FADD R4, R15, R4 ;  /* 0x000000040f04a221 */ /* 0x000fe20000000000 */
[----:B------:R-:W-:Y:S01]  /*06d0*/  ISETP.NE.AND P2, PT, R17, RZ, PT ;  /* 0x000000ff1100720c */ /* 0x000fe20003f45270 */
[----:B------:R-:W-:-:S04]  /*06e0*/  FADD R15, RZ, R14 ;  /* 0x0000000eff0f7221 */ /* 0x000fc80000000000 */
[----:B------:R-:W-:Y:S01]  /*06f0*/  @!P3 FADD R4, R15, R4 ;  /* 0x000000040f04b221 */ /* 0x000fe20000000000 */
[----:B--2---:R-:W-:Y:S01]  /*0700*/  @!P0 IMAD.MOV.U32 R3, RZ, RZ, R10 ;  /* 0x000000ffff038224 */ /* 0x004fe200078e000a */
[----:B---3--:R-:W-:-:S06]  /*0710*/  @!P1 MOV R2, R11 ;  /* 0x0000000b00029202 */ /* 0x008fcc0000000f00 */
[----:B------:R-:W-:Y:S05]  /*0720*/  @P2 BRA `(.L_x_2200) ;  /* 0xfffffffc00482947 */ /* 0x000fea000383ffff */
[----:B------:R-:W-:-:S07]  /*0730*/  VIADD R16, R16, 0x2 ;  /* 0x0000000210107836 */ /* 0x000fce0000000000 */
.L_x_2199:
[----:B------:R-:W-:-:S13]  /*0740*/  ISETP.NE.AND P0, PT, R0, RZ, PT ;  /* 0x000000ff0000720c */ /* 0x000fda0003f05270 */
[----:B------:R-:W-:Y:S05]  /*0750*/  @!P0 BRA `(.L_x_2198) ;  /* 0x0000000000848947 */ /* 0x000fea0003800000 */
[----:B------:R-:W0:Y:S01]  /*0760*/  LDC R23, c[0x0][0x390] ;  /* 0x0000e400ff177b82 */ /* 0x000e220000000800 */
[C---:B------:R-:W-:Y:S01]  /*0770*/  IADD3 R2, PT, PT, R16.reuse, 0xfffffe, RZ ;  /* 0x00fffffe10027810 */ /* 0x040fe20007ffe0ff */
[-C--:B------:R-:W-:Y:S02]  /*0780*/  IMAD R3, R16, R7.reuse, RZ ;  /* 0x0000000710037224 */ /* 0x080fe400078e02ff */
[----:B------:R-:W-:Y:S02]  /*0790*/  IMAD.MOV R0, RZ, RZ, -R0 ;  /* 0x000000ffff007224 */ /* 0x000fe400078e0a00 */
[----:B------:R-:W-:Y:S02]  /*07a0*/  IMAD R7, R2, R7, RZ ;  /* 0x0000000702077224 */ /* 0x000fe400078e02ff */
[----:B------:R-:W-:-:S03]  /*07b0*/  IMAD R2, R3, 0x100, R8 ;  /* 0x0000010003027824 */ /* 0x000fc600078e0208 */
[----:B------:R-:W-:Y:S01]  /*07c0*/  LEA R8, R7, R8, 0x8 ;  /* 0x0000000807087211 */ /* 0x000fe200078e40ff */
[----:B------:R-:W-:-:S03]  /*07d0*/  IMAD R12, R9, 0x100, R2 ;  /* 0x00000100090c7824 */ /* 0x000fc600078e0202 */
[----:B------:R-:W-:-:S07]  /*07e0*/  LEA R8, R9, R8, 0x8 ;  /* 0x0000000809087211 */ /* 0x000fce00078e40ff */
.L_x_2201:
[----:B0-----:R-:W-:-:S13]  /*07f0*/  ISETP.GE.AND P0, PT, R12, R23, PT ;  /* 0x000000170c00720c */ /* 0x001fda0003f06270 */
[----:B------:R-:W0:Y:S02]  /*0800*/  @!P0 LDC.64 R2, c[0x0][0x380] ;  /* 0x0000e000ff028b82 */ /* 0x000e240000000a00 */
[----:B0-----:R-:W-:-:S05]  /*0810*/  @!P0 IMAD.WIDE R2, R12, 0x4, R2 ;  /* 0x000000040c028825 */ /* 0x001fca00078e0202 */
[----:B------:R0:W2:Y:S01]  /*0820*/  @!P0 LDG.E.CONSTANT R9, desc[UR4][R2.64] ;  /* 0x0000000402098981 */ /* 0x0000a2000c1e9900 */
[----:B------:R-:W-:Y:S01]  /*0830*/  SHF.L.U32 R7, R16, 0x2, RZ ;  /* 0x0000000210077819 */ /* 0x000fe200000006ff */
[----:B------:R-:W-:Y:S01]  /*0840*/  VIADD R0, R0, 0x1 ;  /* 0x0000000100007836 */ /* 0x000fe20000000000 */
[----:B------:R-:W-:Y:S01]  /*0850*/  ISETP.GE.AND P1, PT, R8, R23, PT ;  /* 0x000000170800720c */ /* 0x000fe20003f26270 */
[----:B------:R-:W-:Y:S01]  /*0860*/  IMAD.IADD R8, R5, 0x1, R8 ;  /* 0x0000000105087824 */ /* 0x000fe200078e0208 */
[----:B------:R-:W-:Y:S02]  /*0870*/  LOP3.LUT R13, R7, 0x4, RZ, 0xc0, !PT ;  /* 0x00000004070d7812 */ /* 0x000fe400078ec0ff */
[----:B------:R-:W-:Y:S02]  /*0880*/  IADD3 R16, PT, PT, R16, 0x1, RZ ;  /* 0x0000000110107810 */ /* 0x000fe40007ffe0ff */
[C---:B------:R-:W-:Y:S02]  /*0890*/  ISETP.EQ.AND P2, PT, R13.reuse, RZ, !P1 ;  /* 0x000000ff0d00720c */ /* 0x040fe40004f42270 */
[----:B------:R-:W-:-:S02]  /*08a0*/  ISETP.EQ.AND P3, PT, R13, 0x4, !P1 ;  /* 0x000000040d00780c */ /* 0x000fc40004f62270 */
[----:B------:R-:W-:-:S09]  /*08b0*/  IADD3 R12, PT, PT, R5, R12, RZ ;  /* 0x0000000c050c7210 */ /* 0x000fd20007ffe0ff */
[----:B------:R-:W-:Y:S01]  /*08c0*/  @P2 IMAD.MOV.U32 R7, RZ, RZ, R10 ;  /* 0x000000ffff072224 */ /* 0x000fe200078e000a */
[----:B------:R-:W-:Y:S02]  /*08d0*/  ISETP.NE.AND P2, PT, R0, RZ, PT ;  /* 0x000000ff0000720c */ /* 0x000fe40003f45270 */
[----:B------:R-:W-:Y:S02]  /*08e0*/  @P3 MOV R7, R11 ;  /* 0x0000000b00073202 */ /* 0x000fe40000000f00 */
[C---:B------:R-:W-:Y:S02]  /*08f0*/  ISETP.EQ.AND P3, PT, R13.reuse, RZ, !P0 ;  /* 0x000000ff0d00720c */ /* 0x040fe40004762270 */
[----:B------:R-:W-:Y:S01]  /*0900*/  ISETP.EQ.AND P0, PT, R13, 0x4, !P0 ;  /* 0x000000040d00780c */ /* 0x000fe20004702270 */
[----:B0-----:R-:W-:-:S04]  /*0910*/  @!P1 FFMA R2, R7, R7, R7 ;  /* 0x0000000707029223 */ /* 0x001fc80000000007 */
[----:B------:R-:W-:-:S04]  /*0920*/  @!P1 FADD R3, RZ, R2 ;  /* 0x00000002ff039221 */ /* 0x000fc80000000000 */
[----:B------:R-:W-:Y:S02]  /*0930*/  @!P1 FADD R4, R4, R3 ;  /* 0x0000000304049221 */ /* 0x000fe40000000000 */
[----:B--2---:R-:W-:Y:S02]  /*0940*/  @P3 MOV R10, R9 ;  /* 0x00000009000a3202 */ /* 0x004fe40000000f00 */
[----:B------:R-:W-:Y:S01]  /*0950*/  @P0 IMAD.MOV.U32 R11, RZ, RZ, R9 ;  /* 0x000000ffff0b0224 */ /* 0x000fe200078e0009 */
[----:B------:R-:W-:Y:S06]  /*0960*/  @P2 BRA `(.L_x_2201) ;  /* 0xfffffffc00a02947 */ /* 0x000fec000383ffff */
.L_x_2198:
[----:B------:R-:W-:-:S13]  /*0970*/  ISETP.GE.AND P0, PT, R6, R23, PT ;  /* 0x000000170600720c */ /* 0x000fda0003f06270 */
[----:B------:R-:W-:Y:S05]  /*0980*/  @P0 EXIT ;  /* 0x000000000000094d */ /* 0x000fea0003800000 */
[----:B------:R-:W0:Y:S02]  /*0990*/  LDC.64 R2, c[0x0][0x388] ;  /* 0x0000e200ff027b82 */ /* 0x000e240000000a00 */
[----:B0-----:R-:W-:-:S05]  /*09a0*/  IMAD.WIDE R6, R6, 0x4, R2 ;  /* 0x0000000406067825 */ /* 0x001fca00078e0202 */
[----:B------:R-:W-:Y:S01]  /*09b0*/  STG.E desc[UR4][R6.64], R4 ;  /* 0x0000000406007986 */ /* 0x000fe2000c101904 */
[----:B------:R-:W-:Y:S05]  /*09c0*/  EXIT ;  /* 0x000000000000794d */ /* 0x000fea0003800000 */
.L_x_2202:
        /* <DEDUP_REMOVED lines=11> */
.L_x_2303:


//--------------------- .text._Z8baselineILi1EEvPfS0_i --------------------------
	.section	.text._Z8baselineILi1EEvPfS0_i,"ax",@progbits
	.align	128
        .global         _Z8baselineILi1EEvPfS0_i
        .type           _Z8baselineILi1EEvPfS0_i,@function
        .size           _Z8baselineILi1EEvPfS0_i,(.L_x_2304 - _Z8baselineILi1EEvPfS0_i)
        .other          _Z8baselineILi1EEvPfS0_i,@"STO_CUDA_ENTRY STV_DEFAULT"
_Z8baselineILi1EEvPfS0_i:
.text._Z8baselineILi1EEvPfS0_i:
[----:B------:R-:W-:Y:S01]  /*0000*/  LDC R1, c[0x0][0x37c] ;  /* 0x0000df00ff017b82 */ /* 0x000fe20000000800 */
[----:B------:R-:W0:Y:S01]  /*0010*/  S2R R7, SR_TID.X ;  /* 0x0000000000077919 */ /* 0x000e220000002100 */
[----:B------:R-:W1:Y:S01]  /*0020*/  LDCU UR6, c[0x0][0x390] ;  /* 0x00007200ff0677ac */ /* 0x000e620008000800 */
[----:B------:R-:W-:Y:S01]  /*0030*/  BSSY.RECONVERGENT B0, `(.L_x_2203) ;  /* 0x0000013000007945 */ /* 0x000fe20003800200 */
[----:B------:R-:W-:Y:S01]  /*0040*/  HFMA2 R9, -RZ, RZ, 0, 0 ;  /* 0x00000000ff097431 */ /* 0x000fe200000001ff */
[----:B------:R-:W0:Y:S01]  /*0050*/  S2R R0, SR_CTAID.X ;  /* 0x0000000000007919 */ /* 0x000e220000002500 */
[----:B------:R-:W2:Y:S01]  /*0060*/  LDCU.64 UR4, c[0x0][0x358] ;  /* 0x00006b00ff0477ac */ /* 0x000ea20008000a00 */
[----:B0-----:R-:W-:-:S04]  /*0070*/  LEA R7, R0, R7, 0x8 ;  /* 0x0000000700077211 */ /* 0x001fc800078e40ff */
[----:B-1----:R-:W-:-:S13]  /*0080*/  ISETP.GE.AND P0, PT, R7, UR6, PT ;  /* 0x0000000607007c0c */ /* 0x002fda000bf06270 */
[----:B--2---:R-:W-:Y:S05]  /*0090*/  @P0 BRA `(.L_x_2204) ;  /* 0x0000000000300947 */ /* 0x004fea0003800000 */
[----:B------:R-:W0:Y:S01]  /*00a0*/  LDC R6, c[0x0][0x370] ;  /* 0x0000dc00ff067b82 */ /* 0x000e220000000800 */
[----:B------:R-:W-:Y:S02]  /*00b0*/  MOV R9, RZ ;  /* 0x000000ff00097202 */ /* 0x000fe40000000f00 */
[----:B------:R-:W-:-:S05]  /*00c0*/  MOV R11, R7 ;  /* 0x00000007000b7202 */ /* 0x000fca0000000f00 */
[----:B------:R-:W1:Y:S02]  /*00d0*/  LDC.64 R4, c[0x0][0x380] ;  /* 0x0000e000ff047b82 */ /* 0x000e640000000a00 */
.L_x_2205:
[----:B-1----:R-:W-:-:S06]  /*00e0*/  IMAD.WIDE R2, R11, 0x4, R4 ;  /* 0x000000040b027825 */ /* 0x002fcc00078e0204 */
[----:B------:R-:W2:Y:S01]  /*00f0*/  LDG.E.CONSTANT R2, desc[UR4][R2.64] ;  /* 0x0000000402027981 */ /* 0x000ea2000c1e9900 */
[----:B0-----:R-:W-:-:S04]  /*0100*/  LEA R11, R6, R11, 0x8 ;  /* 0x0000000b060b7211 */ /* 0x001fc800078e40ff */
[----:B------:R-:W-:Y:S01]  /*0110*/  ISETP.GE.AND P1, PT, R11, UR6, PT ;  /* 0x000000060b007c0c */ /* 0x000fe2000bf26270 */
[----:B--2---:R-:W-:-:S04]  /*0120*/  FFMA R0, R2, R2, R2 ;  /* 0x0000000202007223 */ /* 0x004fc80000000002 */
[----:B------:R-:W-:-:S04]  /*0130*/  FADD R0, RZ, R0 ;  /* 0x00000000ff007221 */ /* 0x000fc80000000000 */
[----:B------:R-:W-:-:S04]  /*0140*/  FADD R9, R0, R9 ;  /* 0x0000000900097221 */ /* 0x000fc80000000000 */
[----:B------:R-:W-:Y:S05]  /*0150*/  @!P1 BRA `(.L_x_2205) ;  /* 0xfffffffc00e09947 */ /* 0x000fea000383ffff */
.L_x_2204:
[----:B------:R-:W-:Y:S05]  /*0160*/  BSYNC.RECONVERGENT B0 ;  /* 0x0000000000007941 */ /* 0x000fea0003800200 */
.L_x_2203:
[----:B------:R-:W-:Y:S05]  /*0170*/  @P0 EXIT ;  /* 0x000000000000094d */ /* 0x000fea0003800000 */
[----:B------:R-:W0:Y:S02]  /*0180*/  LDC.64 R2, c[0x0][0x388] ;  /* 0x0000e200ff027b82 */ /* 0x000e240000000a00 */
[----:B0-----:R-:W-:-:S05]  /*0190*/  IMAD.WIDE R2, R7, 0x4, R2 ;  /* 0x0000000407027825 */ /* 0x001fca00078e0202 */
[----:B------:R-:W-:Y:S01]  /*01a0*/  STG.E desc[UR4][R2.64], R9 ;  /* 0x0000000902007986 */ /* 0x000fe2000c101904 */
[----:B------:R-:W-:Y:S05]  /*01b0*/  EXIT ;  /* 0x000000000000794d */ /* 0x000fea0003800000 */
.L_x_2206:
        /* <DEDUP_REMOVED lines=12> */
.L_x_2304:


//--------------------- .nv.shared._Z25warp_specialize_shared_v2ILi4ELi4EEvPfS0_i --------------------------
	.section	.nv.shared._Z25warp_specialize_shared_v2ILi4ELi4EEvPfS0_i,"aw",@nobits
	.sectionflags	@""
	.align	16
.nv.shared._Z25warp_specialize_shared_v2ILi4ELi4EEvPfS0_i:
	.zero		3200


//--------------------- .nv.shared.reserved.0     --------------------------
	.section	.nv.shared.reserved.0,"aw",@nobits
	.weak		__nv_reservedSMEM_offset_0_alias
	.size		__nv_reservedSMEM_offset_0_alias, 0, 64
	.other		__nv_reservedSMEM_offset_0_alias,@"STO_CUDA_RESERVED_SHARED STV_DEFAULT"
__nv_reservedSMEM_offset_0_alias:
	.zero		0
	.zero		64


//--------------------- .nv.shared._Z25warp_specialize_shared_v2ILi3ELi4EEvPfS0_i --------------------------
	.section	.nv.shared._Z25warp_specialize_shared_v2ILi3ELi4EEvPfS0_i,"aw",@nobits
	.sectionflags	@""
	.align	16
.nv.shared._Z25warp_specialize_shared_v2ILi3ELi4EEvPfS0_i:
	.zero		2656


//--------------------- .nv.shared._Z25warp_specialize_shared_v2ILi2ELi4EEvPfS0_i --------------------------
	.section	.nv.shared._Z25warp_specialize_shared_v2ILi2ELi4EEvPfS0_i,"aw",@nobits
	.sectionflags	@""
	.align	16
.nv.shared._Z25warp_specialize_shared_v2ILi2ELi4EEvPfS0_i:
	.zero		2112


//--------------------- .nv.shared._Z22warp_specialize_sharedILi4ELi4EEvPfS0_i --------------------------
	.section	.nv.shared._Z22warp_specialize_sharedILi4ELi4EEvPfS0_i,"aw",@nobits
	.sectionflags	@""
	.align	16
.nv.shared._Z22warp_specialize_sharedILi4ELi4EEvPfS0_i:
	.zero		3200


//--------------------- .nv.shared._Z22warp_specialize_sharedILi3ELi4EEvPfS0_i --------------------------
	.section	.nv.shared._Z22warp_specialize_sharedILi3ELi4EEvPfS0_i,"aw",@nobits
	.sectionflags	@""
	.align	16
.nv.shared._Z22warp_specialize_sharedILi3ELi4EEvPfS0_i:
	.zero		2656


//--------------------- .nv.shared._Z22warp_specialize_sharedILi2ELi4EEvPfS0_i --------------------------
	.section	.nv.shared._Z22warp_specialize_sharedILi2ELi4EEvPfS0_i,"aw",@nobits
	.sectionflags	@""
	.align	16
.nv.shared._Z22warp_specialize_sharedILi2ELi4EEvPfS0_i:
	.zero		2112


//--------------------- .nv.shared._Z19warp_specialize_regILi4EEvPfS0_i --------------------------
	.section	.nv.shared._Z19warp_specialize_regILi4EEvPfS0_i,"aw",@nobits
	.sectionflags	@""
	.align	16
.nv.shared._Z19warp_specialize_regILi4EEvPfS0_i:
	.zero		2048


//--------------------- .nv.shared._Z15shared_pipelineILi4ELi4EEvPfS0_i --------------------------
	.section	.nv.shared._Z15shared_pipelineILi4ELi4EEvPfS0_i,"aw",@nobits
	.sectionflags	@""
	.align	16
.nv.shared._Z15shared_pipelineILi4ELi4EEvPfS0_i:
	.zero		5120


//--------------------- .nv.shared._Z15shared_pipelineILi3ELi4EEvPfS0_i --------------------------
	.section	.nv.shared._Z15shared_pipelineILi3ELi4EEvPfS0_i,"aw",@nobits
	.sectionflags	@""
	.align	16
.nv.shared._Z15shared_pipelineILi3ELi4EEvPfS0_i:
	.zero		4096


//--------------------- .nv.shared._Z15shared_pipelineILi2ELi4EEvPfS0_i --------------------------
	.section	.nv.shared._Z15shared_pipelineILi2ELi4EEvPfS0_i,"aw",@nobits
	.sectionflags	@""
	.align	16
.nv.shared._Z15shared_pipelineILi2ELi4EEvPfS0_i:
	.zero		3072


//--------------------- .nv.shared._Z25warp_specialize_shared_v2ILi4ELi3EEvPfS0_i --------------------------
	.section	.nv.shared._Z25warp_specialize_shared_v2ILi4ELi3EEvPfS0_i,"aw",@nobits
	.sectionflags	@""
	.align	16
.nv.shared._Z25warp_specialize_shared_v2ILi4ELi3EEvPfS0_i:
	.zero		3200


//--------------------- .nv.shared._Z25warp_specialize_shared_v2ILi3ELi3EEvPfS0_i --------------------------
	.section	.nv.shared._Z25warp_specialize_shared_v2ILi3ELi3EEvPfS0_i,"aw",@nobits
	.sectionflags	@""
	.align	16
.nv.shared._Z25warp_specialize_shared_v2ILi3ELi3EEvPfS0_i:
	.zero		2656


//--------------------- .nv.shared._Z25warp_specialize_shared_v2ILi2ELi3EEvPfS0_i --------------------------
	.section	.nv.shared._Z25warp_specialize_shared_v2ILi2ELi3EEvPfS0_i,"aw",@nobits
	.sectionflags	@""
	.align	16
.nv.shared._Z25warp_specialize_shared_v2ILi2ELi3EEvPfS0_i:
	.zero		2112


//--------------------- .nv.shared._Z22warp_specialize_sharedILi4ELi3EEvPfS0_i --------------------------
	.section	.nv.shared._Z22warp_specialize_sharedILi4ELi3EEvPfS0_i,"aw",@nobits
	.sectionflags	@""
	.align	16
.nv.shared._Z22warp_specialize_sharedILi4ELi3EEvPfS0_i:
	.zero		3200


//--------------------- .nv.shared._Z22warp_specialize_sharedILi3ELi3EEvPfS0_i --------------------------
	.section	.nv.shared._Z22warp_specialize_sharedILi3ELi3EEvPfS0_i,"aw",@nobits
	.sectionflags	@""
	.align	16
.nv.shared._Z22warp_specialize_sharedILi3ELi3EEvPfS0_i:
	.zero		2656


//--------------------- .nv.shared._Z22warp_specialize_sharedILi2ELi3EEvPfS0_i --------------------------
	.section	.nv.shared._Z22warp_specialize_sharedILi2ELi3EEvPfS0_i,"aw",@nobits
	.sectionflags	@""
	.align	16
.nv.shared._Z22warp_specialize_sharedILi2ELi3EEvPfS0_i:
	.zero		2112


//--------------------- .nv.shared._Z19warp_specialize_regILi3EEvPfS0_i --------------------------
	.section	.nv.shared._Z19warp_specialize_regILi3EEvPfS0_i,"aw",@nobits
	.sectionflags	@""
	.align	16
.nv.shared._Z19warp_specialize_regILi3EEvPfS0_i:
	.zero		2048


//--------------------- .nv.shared._Z15shared_pipelineILi4ELi3EEvPfS0_i --------------------------
	.section	.nv.shared._Z15shared_pipelineILi4ELi3EEvPfS0_i,"aw",@nobits
	.sectionflags	@""
	.align	16
.nv.shared._Z15shared_pipelineILi4ELi3EEvPfS0_i:
	.zero		5120


//--------------------- .nv.shared._Z15shared_pipelineILi3ELi3EEvPfS0_i --------------------------
	.section	.nv.shared._Z15shared_pipelineILi3ELi3EEvPfS0_i,"aw",@nobits
	.sectionflags	@""
	.align	16
.nv.shared._Z15shared_pipelineILi3ELi3EEvPfS0_i:
	.zero		4096


//--------------------- .nv.shared._Z15shared_pipelineILi2ELi3EEvPfS0_i --------------------------
	.section	.nv.shared._Z15shared_pipelineILi2ELi3EEvPfS0_i,"aw",@nobits
	.sectionflags	@""
	.align	16
.nv.shared._Z15shared_pipelineILi2ELi3EEvPfS0_i:
	.zero		3072


//--------------------- .nv.shared._Z25warp_specialize_shared_v2ILi4ELi2EEvPfS0_i --------------------------
	.section	.nv.shared._Z25warp_specialize_shared_v2ILi4ELi2EEvPfS0_i,"aw",@nobits
	.sectionflags	@""
	.align	16
.nv.shared._Z25warp_specialize_shared_v2ILi4ELi2EEvPfS0_i:
	.zero		3200


//--------------------- .nv.shared._Z25warp_specialize_shared_v2ILi3ELi2EEvPfS0_i --------------------------
	.section	.nv.shared._Z25warp_specialize_shared_v2ILi3ELi2EEvPfS0_i,"aw",@nobits
	.sectionflags	@""
	.align	16
.nv.shared._Z25warp_specialize_shared_v2ILi3ELi2EEvPfS0_i:
	.zero		2656


//--------------------- .nv.shared._Z25warp_specialize_shared_v2ILi2ELi2EEvPfS0_i --------------------------
	.section	.nv.shared._Z25warp_specialize_shared_v2ILi2ELi2EEvPfS0_i,"aw",@nobits
	.sectionflags	@""
	.align	16
.nv.shared._Z25warp_specialize_shared_v2ILi2ELi2EEvPfS0_i:
	.zero		2112


//--------------------- .nv.shared._Z22warp_specialize_sharedILi4ELi2EEvPfS0_i --------------------------
	.section	.nv.shared._Z22warp_specialize_sharedILi4ELi2EEvPfS0_i,"aw",@nobits
	.sectionflags	@""
	.align	16
.nv.shared._Z22warp_specialize_sharedILi4ELi2EEvPfS0_i:
	.zero		3200


//--------------------- .nv.shared._Z22warp_specialize_sharedILi3ELi2EEvPfS0_i --------------------------
	.section	.nv.shared._Z22warp_specialize_sharedILi3ELi2EEvPfS0_i,"aw",@nobits
	.sectionflags	@""
	.align	16
.nv.shared._Z22warp_specialize_sharedILi3ELi2EEvPfS0_i:
	.zero		2656


//--------------------- .nv.shared._Z22warp_specialize_sharedILi2ELi2EEvPfS0_i --------------------------
	.section	.nv.shared._Z22warp_specialize_sharedILi2ELi2EEvPfS0_i,"aw",@nobits
	.sectionflags	@""
	.align	16
.nv.shared._Z22warp_specialize_sharedILi2ELi2EEvPfS0_i:
	.zero		2112


//--------------------- .nv.shared._Z19warp_specialize_regILi2EEvPfS0_i --------------------------
	.section	.nv.shared._Z19warp_specialize_regILi2EEvPfS0_i,"aw",@nobits
	.sectionflags	@""
	.align	16
.nv.shared._Z19warp_specialize_regILi2EEvPfS0_i:
	.zero		2048


//--------------------- .nv.shared._Z15shared_pipelineILi4ELi2EEvPfS0_i --------------------------
	.section	.nv.shared._Z15shared_pipelineILi4ELi2EEvPfS0_i,"aw",@nobits
	.sectionflags	@""
	.align	16
.nv.shared._Z15shared_pipelineILi4ELi2EEvPfS0_i:
	.zero		5120


//--------------------- .nv.shared._Z15shared_pipelineILi3ELi2EEvPfS0_i --------------------------
	.section	.nv.shared._Z15shared_pipelineILi3ELi2EEvPfS0_i,"aw",@nobits
	.sectionflags	@""
	.align	16
.nv.shared._Z15shared_pipelineILi3ELi2EEvPfS0_i:
	.zero		4096


//--------------------- .nv.shared._Z15shared_pipelineILi2ELi2EEvPfS0_i --------------------------
	.section	.nv.shared._Z15shared_pipelineILi2ELi2EEvPfS0_i,"aw",@nobits
	.sectionflags	@""
	.align	16
.nv.shared._Z15shared_pipelineILi2ELi2EEvPfS0_i:
	.zero		3072


//--------------------- .nv.shared._Z25warp_specialize_shared_v2ILi4ELi1EEvPfS0_i --------------------------
	.section	.nv.shared._Z25warp_specialize_shared_v2ILi4ELi1EEvPfS0_i,"aw",@nobits
	.sectionflags	@""
	.align	16
.nv.shared._Z25warp_specialize_shared_v2ILi4ELi1EEvPfS0_i:
	.zero		3200


//--------------------- .nv.shared._Z25warp_specialize_shared_v2ILi3ELi1EEvPfS0_i --------------------------
	.section	.nv.shared._Z25warp_specialize_shared_v2ILi3ELi1EEvPfS0_i,"aw",@nobits
	.sectionflags	@""
	.align	16
.nv.shared._Z25warp_specialize_shared_v2ILi3ELi1EEvPfS0_i:
	.zero		2656


//--------------------- .nv.shared._Z25warp_specialize_shared_v2ILi2ELi1EEvPfS0_i --------------------------
	.section	.nv.shared._Z25warp_specialize_shared_v2ILi2ELi1EEvPfS0_i,"aw",@nobits
	.sectionflags	@""
	.align	16
.nv.shared._Z25warp_specialize_shared_v2ILi2ELi1EEvPfS0_i:
	.zero		2112


//--------------------- .nv.shared._Z22warp_specialize_sharedILi4ELi1EEvPfS0_i --------------------------
	.section	.nv.shared._Z22warp_specialize_sharedILi4ELi1EEvPfS0_i,"aw",@nobits
	.sectionflags	@""
	.align	16
.nv.shared._Z22warp_specialize_sharedILi4ELi1EEvPfS0_i:
	.zero		3200


//--------------------- .nv.shared._Z22warp_specialize_sharedILi3ELi1EEvPfS0_i --------------------------
	.section	.nv.shared._Z22warp_specialize_sharedILi3ELi1EEvPfS0_i,"aw",@nobits
	.sectionflags	@""
	.align	16
.nv.shared._Z22warp_specialize_sharedILi3ELi1EEvPfS0_i:
	.zero		2656


//--------------------- .nv.shared._Z22warp_specialize_sharedILi2ELi1EEvPfS0_i --------------------------
	.section	.nv.shared._Z22warp_specialize_sharedILi2ELi1EEvPfS0_i,"aw",@nobits
	.sectionflags	@""
	.align	16
.nv.shared._Z22warp_specialize_sharedILi2ELi1EEvPfS0_i:
	.zero		2112


//--------------------- .nv.shared._Z19warp_specialize_regILi1EEvPfS0_i --------------------------
	.section	.nv.shared._Z19warp_specialize_regILi1EEvPfS0_i,"aw",@nobits
	.sectionflags	@""
	.align	16
.nv.shared._Z19warp_specialize_regILi1EEvPfS0_i:
	.zero		2048


//--------------------- .nv.shared._Z15shared_pipelineILi4ELi1EEvPfS0_i --------------------------
	.section	.nv.shared._Z15shared_pipelineILi4ELi1EEvPfS0_i,"aw",@nobits
	.sectionflags	@""
	.align	16
.nv.shared._Z15shared_pipelineILi4ELi1EEvPfS0_i:
	.zero		5120


//--------------------- .nv.shared._Z15shared_pipelineILi3ELi1EEvPfS0_i --------------------------
	.section	.nv.shared._Z15shared_pipelineILi3ELi1EEvPfS0_i,"aw",@nobits
	.sectionflags	@""
	.align	16
.nv.shared._Z15shared_pipelineILi3ELi1EEvPfS0_i:
	.zero		4096


//--------------------- .nv.shared._Z15shared_pipelineILi2ELi1EEvPfS0_i --------------------------
	.section	.nv.shared._Z15shared_pipelineILi2ELi1EEvPfS0_i,"aw",@nobits
	.sectionflags	@""
	.align	16
.nv.shared._Z15shared_pipelineILi2ELi1EEvPfS0_i:
	.zero		3072


//--------------------- .nv.constant0._Z25warp_specialize_shared_v2ILi4ELi4EEvPfS0_i --------------------------
	.section	.nv.constant0._Z25warp_specialize_shared_v2ILi4ELi4EEvPfS0_i,"a",@progbits
	.sectionflags	@""
	.align	4
.nv.constant0._Z25warp_specialize_shared_v2ILi4ELi4EEvPfS0_i:
	.zero		916


//--------------------- .nv.constant0._Z25warp_specialize_shared_v2ILi3ELi4EEvPfS0_i --------------------------
	.section	.nv.constant0._Z25warp_specialize_shared_v2ILi3ELi4EEvPfS0_i,"a",@progbits
	.sectionflags	@""
	.align	4
.nv.constant0._Z25warp_specialize_shared_v2ILi3ELi4EEvPfS0_i:
	.zero		916


//--------------------- .nv.constant0._Z25warp_specialize_shared_v2ILi2ELi4EEvPfS0_i --------------------------
	.section	.nv.constant0._Z25warp_specialize_shared_v2ILi2ELi4EEvPfS0_i,"a",@progbits
	.sectionflags	@""
	.align	4
.nv.constant0._Z25warp_specialize_shared_v2ILi2ELi4EEvPfS0_i:
	.zero		916


//--------------------- .nv.constant0._Z22warp_specialize_sharedILi4ELi4EEvPfS0_i --------------------------
	.section	.nv.constant0._Z22warp_specialize_sharedILi4ELi4EEvPfS0_i,"a",@progbits
	.sectionflags	@""
	.align	4
.nv.constant0._Z22warp_specialize_sharedILi4ELi4EEvPfS0_i:
	.zero		916


//--------------------- .nv.constant0._Z22warp_specialize_sharedILi3ELi4EEvPfS0_i --------------------------
	.section	.nv.constant0._Z22warp_specialize_sharedILi3ELi4EEvPfS0_i,"a",@progbits
	.sectionflags	@""
	.align	4
.nv.constant0._Z22warp_specialize_sharedILi3ELi4EEvPfS0_i:
	.zero		916


//--------------------- .nv.constant0._Z22warp_specialize_sharedILi2ELi4EEvPfS0_i --------------------------
	.section	.nv.constant0._Z22warp_specialize_sharedILi2ELi4EEvPfS0_i,"a",@progbits
	.sectionflags	@""
	.align	4
.nv.constant0._Z22warp_specialize_sharedILi2ELi4EEvPfS0_i:
	.zero		916


//--------------------- .nv.constant0._Z19warp_specialize_regILi4EEvPfS0_i --------------------------
	.section	.nv.constant0._Z19warp_specialize_regILi4EEvPfS0_i,"a",@progbits
	.sectionflags	@""
	.align	4
.nv.constant0._Z19warp_specialize_regILi4EEvPfS0_i:
	.zero		916


//--------------------- .nv.constant0._Z15shared_pipelineILi4ELi4EEvPfS0_i --------------------------
	.section	.nv.constant0._Z15shared_pipelineILi4ELi4EEvPfS0_i,"a",@progbits
	.sectionflags	@""
	.align	4
.nv.constant0._Z15shared_pipelineILi4ELi4EEvPfS0_i:
	.zero		916


//--------------------- .nv.constant0._Z15shared_pipelineILi3ELi4EEvPfS0_i --------------------------
	.section	.nv.constant0._Z15shared_pipelineILi3ELi4EEvPfS0_i,"a",@progbits
	.sectionflags	@""
	.align	4
.nv.constant0._Z15shared_pipelineILi3ELi4EEvPfS0_i:
	.zero		916


//--------------------- .nv.constant0._Z15shared_pipelineILi2ELi4EEvPfS0_i --------------------------
	.section	.nv.constant0._Z15shared_pipelineILi2ELi4EEvPfS0_i,"a",@progbits
	.sectionflags	@""
	.align	4
.nv.constant0._Z15shared_pipelineILi2ELi4EEvPfS0_i:
	.zero		916


//--------------------- .nv.constant0._Z12reg_pipelineILi4ELi4EEvPfS0_i --------------------------
	.section	.nv.constant0._Z12reg_pipelineILi4ELi4EEvPfS0_i,"a",@progbits
	.sectionflags	@""
	.align	4
.nv.constant0._Z12reg_pipelineILi4ELi4EEvPfS0_i:
	.zero		916


//--------------------- .nv.constant0._Z12reg_pipelineILi3ELi4EEvPfS0_i --------------------------
	.section	.nv.constant0._Z12reg_pipelineILi3ELi4EEvPfS0_i,"a",@progbits
	.sectionflags	@""
	.align	4
.nv.constant0._Z12reg_pipelineILi3ELi4EEvPfS0_i:
	.zero		916


//--------------------- .nv.constant0._Z12reg_pipelineILi2ELi4EEvPfS0_i --------------------------
	.section	.nv.constant0._Z12reg_pipelineILi2ELi4EEvPfS0_i,"a",@progbits
	.sectionflags	@""
	.align	4
.nv.constant0._Z12reg_pipelineILi2ELi4EEvPfS0_i:
	.zero		916


//--------------------- .nv.constant0._Z8baselineILi4EEvPfS0_i --------------------------
	.section	.nv.constant0._Z8baselineILi4EEvPfS0_i,"a",@progbits
	.sectionflags	@""
	.align	4
.nv.constant0._Z8baselineILi4EEvPfS0_i:
	.zero		916


//--------------------- .nv.constant0._Z25warp_specialize_shared_v2ILi4ELi3EEvPfS0_i --------------------------
	.section	.nv.constant0._Z25warp_specialize_shared_v2ILi4ELi3EEvPfS0_i,"a",@progbits
	.sectionflags	@""
	.align	4
.nv.constant0._Z25warp_specialize_shared_v2ILi4ELi3EEvPfS0_i:
	.zero		916


//--------------------- .nv.constant0._Z25warp_specialize_shared_v2ILi3ELi3EEvPfS0_i --------------------------
	.section	.nv.constant0._Z25warp_specialize_shared_v2ILi3ELi3EEvPfS0_i,"a",@progbits
	.sectionflags	@""
	.align	4
.nv.constant0._Z25warp_specialize_shared_v2ILi3ELi3EEvPfS0_i:
	.zero		916


//--------------------- .nv.constant0._Z25warp_specialize_shared_v2ILi2ELi3EEvPfS0_i --------------------------
	.section	.nv.constant0._Z25warp_specialize_shared_v2ILi2ELi3EEvPfS0_i,"a",@progbits
	.sectionflags	@""
	.align	4
.nv.constant0._Z25warp_specialize_shared_v2ILi2ELi3EEvPfS0_i:
	.zero		916


//--------------------- .nv.constant0._Z22warp_specialize_sharedILi4ELi3EEvPfS0_i --------------------------
	.section	.nv.constant0._Z22warp_specialize_sharedILi4ELi3EEvPfS0_i,"a",@progbits
	.sectionflags	@""
	.align	4
.nv.constant0._Z22warp_specialize_sharedILi4ELi3EEvPfS0_i:
	.zero		916


//--------------------- .nv.constant0._Z22warp_specialize_sharedILi3ELi3EEvPfS0_i --------------------------
	.section	.nv.constant0._Z22warp_specialize_sharedILi3ELi3EEvPfS0_i,"a",@progbits
	.sectionflags	@""
	.align	4
.nv.constant0._Z22warp_specialize_sharedILi3ELi3EEvPfS0_i:
	.zero		916


//--------------------- .nv.constant0._Z22warp_specialize_sharedILi2ELi3EEvPfS0_i --------------------------
	.section	.nv.constant0._Z22warp_specialize_sharedILi2ELi3EEvPfS0_i,"a",@progbits
	.sectionflags	@""
	.align	4
.nv.constant0._Z22warp_specialize_sharedILi2ELi3EEvPfS0_i:
	.zero		916


//--------------------- .nv.constant0._Z19warp_specialize_regILi3EEvPfS0_i --------------------------
	.section	.nv.constant0._Z19warp_specialize_regILi3EEvPfS0_i,"a",@progbits
	.sectionflags	@""
	.align	4
.nv.constant0._Z19warp_specialize_regILi3EEvPfS0_i:
	.zero		916


//--------------------- .nv.constant0._Z15shared_pipelineILi4ELi3EEvPfS0_i --------------------------
	.section	.nv.constant0._Z15shared_pipelineILi4ELi3EEvPfS0_i,"a",@progbits
	.sectionflags	@""
	.align	4
.nv.constant0._Z15shared_pipelineILi4ELi3EEvPfS0_i:
	.zero		916


//--------------------- .nv.constant0._Z15shared_pipelineILi3ELi3EEvPfS0_i --------------------------
	.section	.nv.constant0._Z15shared_pipelineILi3ELi3EEvPfS0_i,"a",@progbits
	.sectionflags	@""
	.align	4
.nv.constant0._Z15shared_pipelineILi3ELi3EEvPfS0_i:
	.zero		916


//--------------------- .nv.constant0._Z15shared_pipelineILi2ELi3EEvPfS0_i --------------------------
	.section	.nv.constant0._Z15shared_pipelineILi2ELi3EEvPfS0_i,"a",@progbits
	.sectionflags	@""
	.align	4
.nv.constant0._Z15shared_pipelineILi2ELi3EEvPfS0_i:
	.zero		916


//--------------------- .nv.constant0._Z12reg_pipelineILi4ELi3EEvPfS0_i --------------------------
	.section	.nv.constant0._Z12reg_pipelineILi4ELi3EEvPfS0_i,"a",@progbits
	.sectionflags	@""
	.align	4
.nv.constant0._Z12reg_pipelineILi4ELi3EEvPfS0_i:
	.zero		916


//--------------------- .nv.constant0._Z12reg_pipelineILi3ELi3EEvPfS0_i --------------------------
	.section	.nv.constant0._Z12reg_pipelineILi3ELi3EEvPfS0_i,"a",@progbits
	.sectionflags	@""
	.align	4
.nv.constant0._Z12reg_pipelineILi3ELi3EEvPfS0_i:
	.zero		916


//--------------------- .nv.constant0._Z12reg_pipelineILi2ELi3EEvPfS0_i --------------------------
	.section	.nv.constant0._Z12reg_pipelineILi2ELi3EEvPfS0_i,"a",@progbits
	.sectionflags	@""
	.align	4
.nv.constant0._Z12reg_pipelineILi2ELi3EEvPfS0_i:
	.zero		916


//--------------------- .nv.constant0._Z8baselineILi3EEvPfS0_i --------------------------
	.section	.nv.constant0._Z8baselineILi3EEvPfS0_i,"a",@progbits
	.sectionflags	@""
	.align	4
.nv.constant0._Z8baselineILi3EEvPfS0_i:
	.zero		916


//--------------------- .nv.constant0._Z25warp_specialize_shared_v2ILi4ELi2EEvPfS0_i --------------------------
	.section	.nv.constant0._Z25warp_specialize_shared_v2ILi4ELi2EEvPfS0_i,"a",@progbits
	.sectionflags	@""
	.align	4
.nv.constant0._Z25warp_specialize_shared_v2ILi4ELi2EEvPfS0_i:
	.zero		916


//--------------------- .nv.constant0._Z25warp_specialize_shared_v2ILi3ELi2EEvPfS0_i --------------------------
	.section	.nv.constant0._Z25warp_specialize_shared_v2ILi3ELi2EEvPfS0_i,"a",@progbits
	.sectionflags	@""
	.align	4
.nv.constant0._Z25warp_specialize_shared_v2ILi3ELi2EEvPfS0_i:
	.zero		916


//--------------------- .nv.constant0._Z25warp_specialize_shared_v2ILi2ELi2EEvPfS0_i --------------------------
	.section	.nv.constant0._Z25warp_specialize_shared_v2ILi2ELi2EEvPfS0_i,"a",@progbits
	.sectionflags	@""
	.align	4
.nv.constant0._Z25warp_specialize_shared_v2ILi2ELi2EEvPfS0_i:
	.zero		916


//--------------------- .nv.constant0._Z22warp_specialize_sharedILi4ELi2EEvPfS0_i --------------------------
	.section	.nv.constant0._Z22warp_specialize_sharedILi4ELi2EEvPfS0_i,"a",@progbits
	.sectionflags	@""
	.align	4
.nv.constant0._Z22warp_specialize_sharedILi4ELi2EEvPfS0_i:
	.zero		916


//--------------------- .nv.constant0._Z22warp_specialize_sharedILi3ELi2EEvPfS0_i --------------------------
	.section	.nv.constant0._Z22warp_specialize_sharedILi3ELi2EEvPfS0_i,"a",@progbits
	.sectionflags	@""
	.align	4
.nv.constant0._Z22warp_specialize_sharedILi3ELi2EEvPfS0_i:
	.zero		916


//--------------------- .nv.constant0._Z22warp_specialize_sharedILi2ELi2EEvPfS0_i --------------------------
	.section	.nv.constant0._Z22warp_specialize_sharedILi2ELi2EEvPfS0_i,"a",@progbits
	.sectionflags	@""
	.align	4
.nv.constant0._Z22warp_specialize_sharedILi2ELi2EEvPfS0_i:
	.zero		916


//--------------------- .nv.constant0._Z19warp_specialize_regILi2EEvPfS0_i --------------------------
	.section	.nv.constant0._Z19warp_specialize_regILi2EEvPfS0_i,"a",@progbits
	.sectionflags	@""
	.align	4
.nv.constant0._Z19warp_specialize_regILi2EEvPfS0_i:
	.zero		916


//--------------------- .nv.constant0._Z15shared_pipelineILi4ELi2EEvPfS0_i --------------------------
	.section	.nv.constant0._Z15shared_pipelineILi4ELi2EEvPfS0_i,"a",@progbits
	.sectionflags	@""
	.align	4
.nv.constant0._Z15shared_pipelineILi4ELi2EEvPfS0_i:
	.zero		916


//--------------------- .nv.constant0._Z15shared_pipelineILi3ELi2EEvPfS0_i --------------------------
	.section	.nv.constant0._Z15shared_pipelineILi3ELi2EEvPfS0_i,"a",@progbits
	.sectionflags	@""
	.align	4
.nv.constant0._Z15shared_pipelineILi3ELi2EEvPfS0_i:
	.zero		916


//--------------------- .nv.constant0._Z15shared_pipelineILi2ELi2EEvPfS0_i --------------------------
	.section	.nv.constant0._Z15shared_pipelineILi2ELi2EEvPfS0_i,"a",@progbits
	.sectionflags	@""
	.align	4
.nv.constant0._Z15shared_pipelineILi2ELi2EEvPfS0_i:
	.zero		916


//--------------------- .nv.constant0._Z12reg_pipelineILi4ELi2EEvPfS0_i --------------------------
	.section	.nv.constant0._Z12reg_pipelineILi4ELi2EEvPfS0_i,"a",@progbits
	.sectionflags	@""
	.align	4
.nv.constant0._Z12reg_pipelineILi4ELi2EEvPfS0_i:
	.zero		916


//--------------------- .nv.constant0._Z12reg_pipelineILi3ELi2EEvPfS0_i --------------------------
	.section	.nv.constant0._Z12reg_pipelineILi3ELi2EEvPfS0_i,"a",@progbits
	.sectionflags	@""
	.align	4
.nv.constant0._Z12reg_pipelineILi3ELi2EEvPfS0_i:
	.zero		916


//--------------------- .nv.constant0._Z12reg_pipelineILi2ELi2EEvPfS0_i --------------------------
	.section	.nv.constant0._Z12reg_pipelineILi2ELi2EEvPfS0_i,"a",@progbits
	.sectionflags	@""
	.align	4
.nv.constant0._Z12reg_pipelineILi2ELi2EEvPfS0_i:
	.zero		916


//--------------------- .nv.constant0._Z8baselineILi2EEvPfS0_i --------------------------
	.section	.nv.constant0._Z8baselineILi2EEvPfS0_i,"a",@progbits
	.sectionflags	@""
	.align	4
.nv.constant0._Z8baselineILi2EEvPfS0_i:
	.zero		916


//--------------------- .nv.constant0._Z25warp_specialize_shared_v2ILi4ELi1EEvPfS0_i --------------------------
	.section	.nv.constant0._Z25warp_specialize_shared_v2ILi4ELi1EEvPfS0_i,"a",@progbits
	.sectionflags	@""
	.align	4
.nv.constant0._Z25warp_specialize_shared_v2ILi4ELi1EEvPfS0_i:
	.zero		916


//--------------------- .nv.constant0._Z25warp_specialize_shared_v2ILi3ELi1EEvPfS0_i --------------------------
	.section	.nv.constant0._Z25warp_specialize_shared_v2ILi3ELi1EEvPfS0_i,"a",@progbits
	.sectionflags	@""
	.align	4
.nv.constant0._Z25warp_specialize_shared_v2ILi3ELi1EEvPfS0_i:
	.zero		916


//--------------------- .nv.constant0._Z25warp_specialize_shared_v2ILi2ELi1EEvPfS0_i --------------------------
	.section	.nv.constant0._Z25warp_specialize_shared_v2ILi2ELi1EEvPfS0_i,"a",@progbits
	.sectionflags	@""
	.align	4
.nv.constant0._Z25warp_specialize_shared_v2ILi2ELi1EEvPfS0_i:
	.zero		916


//--------------------- .nv.constant0._Z22warp_specialize_sharedILi4ELi1EEvPfS0_i --------------------------
	.section	.nv.constant0._Z22warp_specialize_sharedILi4ELi1EEvPfS0_i,"a",@progbits
	.sectionflags	@""
	.align	4
.nv.constant0._Z22warp_specialize_sharedILi4ELi1EEvPfS0_i:
	.zero		916


//--------------------- .nv.constant0._Z22warp_specialize_sharedILi3ELi1EEvPfS0_i --------------------------
	.section	.nv.constant0._Z22warp_specialize_sharedILi3ELi1EEvPfS0_i,"a",@progbits
	.sectionflags	@""
	.align	4
.nv.constant0._Z22warp_specialize_sharedILi3ELi1EEvPfS0_i:
	.zero		916


//--------------------- .nv.constant0._Z22warp_specialize_sharedILi2ELi1EEvPfS0_i --------------------------
	.section	.nv.constant0._Z22warp_specialize_sharedILi2ELi1EEvPfS0_i,"a",@progbits
	.sectionflags	@""
	.align	4
.nv.constant0._Z22warp_specialize_sharedILi2ELi1EEvPfS0_i:
	.zero		916


//--------------------- .nv.constant0._Z19warp_specialize_regILi1EEvPfS0_i --------------------------
	.section	.nv.constant0._Z19warp_specialize_regILi1EEvPfS0_i,"a",@progbits
	.sectionflags	@""
	.align	4
.nv.constant0._Z19warp_specialize_regILi1EEvPfS0_i:
	.zero		916


//--------------------- .nv.constant0._Z15shared_pipelineILi4ELi1EEvPfS0_i --------------------------
	.section	.nv.constant0._Z15shared_pipelineILi4ELi1EEvPfS0_i,"a",@progbits
	.sectionflags	@""
	.align	4
.nv.constant0._Z15shared_pipelineILi4ELi1EEvPfS0_i:
	.zero		916


//--------------------- .nv.constant0._Z15shared_pipelineILi3ELi1EEvPfS0_i --------------------------
	.section	.nv.constant0._Z15shared_pipelineILi3ELi1EEvPfS0_i,"a",@progbits
	.sectionflags	@""
	.align	4
.nv.constant0._Z15shared_pipelineILi3ELi1EEvPfS0_i:
	.zero		916


//--------------------- .nv.constant0._Z15shared_pipelineILi2ELi1EEvPfS0_i --------------------------
	.section	.nv.constant0._Z15shared_pipelineILi2ELi1EEvPfS0_i,"a",@progbits
	.sectionflags	@""
	.align	4
.nv.constant0._Z15shared_pipelineILi2ELi1EEvPfS0_i:
	.zero		916


//--------------------- .nv.constant0._Z12reg_pipelineILi4ELi1EEvPfS0_i --------------------------
	.section	.nv.constant0._Z12reg_pipelineILi4ELi1EEvPfS0_i,"a",@progbits
	.sectionflags	@""
	.align	4
.nv.constant0._Z12reg_pipelineILi4ELi1EEvPfS0_i:
	.zero		916


//--------------------- .nv.constant0._Z12reg_pipelineILi3ELi1EEvPfS0_i --------------------------
	.section	.nv.constant0._Z12reg_pipelineILi3ELi1EEvPfS0_i,"a",@progbits
	.sectionflags	@""
	.align	4
.nv.constant0._Z12reg_pipelineILi3ELi1EEvPfS0_i:
	.zero		916


//--------------------- .nv.constant0._Z12reg_pipelineILi2ELi1EEvPfS0_i --------------------------
	.section	.nv.constant0._Z12reg_pipelineILi2ELi1EEvPfS0_i,"a",@progbits
	.sectionflags	@""
	.align	4
.nv.constant0._Z12reg_pipelineILi2ELi1EEvPfS0_i:
	.zero		916


//--------------------- .nv.constant0._Z8baselineILi1EEvPfS0_i --------------------------
	.section	.nv.constant0._Z8baselineILi1EEvPfS0_i,"a",@progbits
	.sectionflags	@""
	.align	4
.nv.constant0._Z8baselineILi1EEvPfS0_i:
	.zero		916


//--------------------- SYMBOLS --------------------------

	.type		.nv.reservedSmem.offset0,@object
	.size		.nv.reservedSmem.offset0,0x4
	.type		.nv.reservedSmem.cap,@object
	.size		.nv.reservedSmem.cap,0x4
